	.headerflags	@"EF_CUDA_TEXMODE_UNIFIED EF_CUDA_64BIT_ADDRESS EF_CUDA_SM89 EF_CUDA_VIRTUAL_SM(EF_CUDA_SM89)"
	.elftype	@"ET_EXEC"


//--------------------- .nv.info                  --------------------------
	.section	.nv.info,"",@"SHT_CUDA_INFO"
	.align	4


	//----- nvinfo : EIATTR_REGCOUNT
	.align		4
        /*0000*/ 	.byte	0x04, 0x2f
        /*0002*/ 	.short	(.L_3 - .L_2)
	.align		4
.L_2:
        /*0004*/ 	.word	index@(mine_kernel_v2)
        /*0008*/ 	.word	0x0000007e


	//----- nvinfo : EIATTR_FRAME_SIZE
	.align		4
.L_3:
        /*000c*/ 	.byte	0x04, 0x11
        /*000e*/ 	.short	(.L_5 - .L_4)
	.align		4
.L_4:
        /*0010*/ 	.word	index@($__internal_1_$__cuda_sm20_rem_u64)
        /*0014*/ 	.word	0x00000000


	//----- nvinfo : EIATTR_FRAME_SIZE
	.align		4
.L_5:
        /*0018*/ 	.byte	0x04, 0x11
        /*001a*/ 	.short	(.L_7 - .L_6)
	.align		4
.L_6:
        /*001c*/ 	.word	index@($__internal_0_$__cuda_sm20_div_u64)
        /*0020*/ 	.word	0x00000000


	//----- nvinfo : EIATTR_FRAME_SIZE
	.align		4
.L_7:
        /*0024*/ 	.byte	0x04, 0x11
        /*0026*/ 	.short	(.L_9 - .L_8)
	.align		4
.L_8:
        /*0028*/ 	.word	index@($mine_kernel_v2$_ZZ14mine_kernel_v2PKhiS0_S0_iPKyS2_PyPiENKUlhhyE_clEhhy)
        /*002c*/ 	.word	0x00000000


	//----- nvinfo : EIATTR_FRAME_SIZE
	.align		4
.L_9:
        /*0030*/ 	.byte	0x04, 0x11
        /*0032*/ 	.short	(.L_11 - .L_10)
	.align		4
.L_10:
        /*0034*/ 	.word	index@($mine_kernel_v2$_Z14blake2b_updateP10Blake2bCtxPKvy)
        /*0038*/ 	.word	0x00000000


	//----- nvinfo : EIATTR_FRAME_SIZE
	.align		4
.L_11:
        /*003c*/ 	.byte	0x04, 0x11
        /*003e*/ 	.short	(.L_13 - .L_12)
	.align		4
.L_12:
        /*0040*/ 	.word	index@($mine_kernel_v2$_Z13blake2b_finalP10Blake2bCtxPv)
        /*0044*/ 	.word	0x00000000


	//----- nvinfo : EIATTR_FRAME_SIZE
	.align		4
.L_13:
        /*0048*/ 	.byte	0x04, 0x11
        /*004a*/ 	.short	(.L_15 - .L_14)
	.align		4
.L_14:
        /*004c*/ 	.word	index@(mine_kernel_v2)
        /*0050*/ 	.word	0x00000bd0


	//----- nvinfo : EIATTR_MIN_STACK_SIZE
	.align		4
.L_15:
        /*0054*/ 	.byte	0x04, 0x12
        /*0056*/ 	.short	(.L_17 - .L_16)
	.align		4
.L_16:
        /*0058*/ 	.word	index@(mine_kernel_v2)
        /*005c*/ 	.word	0x00000bd0
.L_17:


//--------------------- .nv.info.mine_kernel_v2   --------------------------
	.section	.nv.info.mine_kernel_v2,"",@"SHT_CUDA_INFO"
	.sectionflags	@""
	.align	4


	//----- nvinfo : EIATTR_CUDA_API_VERSION
	.align		4
        /*0000*/ 	.byte	0x04, 0x37
        /*0002*/ 	.short	(.L_19 - .L_18)
.L_18:
        /*0004*/ 	.word	0x00000080


	//----- nvinfo : EIATTR_PARAM_CBANK
	.align		4
.L_19:
        /*0008*/ 	.byte	0x04, 0x0a
        /*000a*/ 	.short	(.L_21 - .L_20)
	.align		4
.L_20:
        /*000c*/ 	.word	index@(.nv.constant0.mine_kernel_v2)
        /*0010*/ 	.short	0x0160
        /*0012*/ 	.short	0x0048


	//----- nvinfo : EIATTR_CBANK_PARAM_SIZE
	.align		4
.L_21:
        /*0014*/ 	.byte	0x03, 0x19
        /*0016*/ 	.short	0x0048


	//----- nvinfo : EIATTR_KPARAM_INFO
	.align		4
        /*0018*/ 	.byte	0x04, 0x17
        /*001a*/ 	.short	(.L_23 - .L_22)
.L_22:
        /*001c*/ 	.word	0x00000000
        /*0020*/ 	.short	0x0008
        /*0022*/ 	.short	0x0040
        /*0024*/ 	.byte	0x00, 0xf0, 0x21, 0x00


	//----- nvinfo : EIATTR_KPARAM_INFO
	.align		4
.L_23:
        /*0028*/ 	.byte	0x04, 0x17
        /*002a*/ 	.short	(.L_25 - .L_24)
.L_24:
        /*002c*/ 	.word	0x00000000
        /*0030*/ 	.short	0x0007
        /*0032*/ 	.short	0x0038
        /*0034*/ 	.byte	0x00, 0xf0, 0x21, 0x00


	//----- nvinfo : EIATTR_KPARAM_INFO
	.align		4
.L_25:
        /*0038*/ 	.byte	0x04, 0x17
        /*003a*/ 	.short	(.L_27 - .L_26)
.L_26:
        /*003c*/ 	.word	0x00000000
        /*0040*/ 	.short	0x0006
        /*0042*/ 	.short	0x0030
        /*0044*/ 	.byte	0x00, 0xf0, 0x21, 0x00


	//----- nvinfo : EIATTR_KPARAM_INFO
	.align		4
.L_27:
        /*0048*/ 	.byte	0x04, 0x17
        /*004a*/ 	.short	(.L_29 - .L_28)
.L_28:
        /*004c*/ 	.word	0x00000000
        /*0050*/ 	.short	0x0005
        /*0052*/ 	.short	0x0028
        /*0054*/ 	.byte	0x00, 0xf0, 0x21, 0x00


	//----- nvinfo : EIATTR_KPARAM_INFO
	.align		4
.L_29:
        /*0058*/ 	.byte	0x04, 0x17
        /*005a*/ 	.short	(.L_31 - .L_30)
.L_30:
        /*005c*/ 	.word	0x00000000
        /*0060*/ 	.short	0x0004
        /*0062*/ 	.short	0x0020
        /*0064*/ 	.byte	0x00, 0xf0, 0x11, 0x00


	//----- nvinfo : EIATTR_KPARAM_INFO
	.align		4
.L_31:
        /*0068*/ 	.byte	0x04, 0x17
        /*006a*/ 	.short	(.L_33 - .L_32)
.L_32:
        /*006c*/ 	.word	0x00000000
        /*0070*/ 	.short	0x0003
        /*0072*/ 	.short	0x0018
        /*0074*/ 	.byte	0x00, 0xf0, 0x21, 0x00


	//----- nvinfo : EIATTR_KPARAM_INFO
	.align		4
.L_33:
        /*0078*/ 	.byte	0x04, 0x17
        /*007a*/ 	.short	(.L_35 - .L_34)
.L_34:
        /*007c*/ 	.word	0x00000000
        /*0080*/ 	.short	0x0002
        /*0082*/ 	.short	0x0010
        /*0084*/ 	.byte	0x00, 0xf0, 0x21, 0x00


	//----- nvinfo : EIATTR_KPARAM_INFO
	.align		4
.L_35:
        /*0088*/ 	.byte	0x04, 0x17
        /*008a*/ 	.short	(.L_37 - .L_36)
.L_36:
        /*008c*/ 	.word	0x00000000
        /*0090*/ 	.short	0x0001
        /*0092*/ 	.short	0x0008
        /*0094*/ 	.byte	0x00, 0xf0, 0x11, 0x00


	//----- nvinfo : EIATTR_KPARAM_INFO
	.align		4
.L_37:
        /*0098*/ 	.byte	0x04, 0x17
        /*009a*/ 	.short	(.L_39 - .L_38)
.L_38:
        /*009c*/ 	.word	0x00000000
        /*00a0*/ 	.short	0x0000
        /*00a2*/ 	.short	0x0000
        /*00a4*/ 	.byte	0x00, 0xf0, 0x21, 0x00


	//----- nvinfo : EIATTR_MAXREG_COUNT
	.align		4
.L_39:
        /*00a8*/ 	.byte	0x03, 0x1b
        /*00aa*/ 	.short	0x00ff


	//----- nvinfo : EIATTR_EXIT_INSTR_OFFSETS
	.align		4
        /*00ac*/ 	.byte	0x04, 0x1c
        /*00ae*/ 	.short	(.L_41 - .L_40)


	//   ....[0]....
.L_40:
        /*00b0*/ 	.word	0x00117e40


	//   ....[1]....
        /*00b4*/ 	.word	0x00117ec0


	//   ....[2]....
        /*00b8*/ 	.word	0x00117f50


	//----- nvinfo : EIATTR_CRS_STACK_SIZE
	.align		4
.L_41:
        /*00bc*/ 	.byte	0x04, 0x1e
        /*00be*/ 	.short	(.L_43 - .L_42)
.L_42:
        /*00c0*/ 	.word	0x00000000
.L_43:


//--------------------- .nv.callgraph             --------------------------
	.section	.nv.callgraph,"",@"SHT_CUDA_CALLGRAPH"
	.align	4
	.sectionentsize	8
	.align		4
        /*0000*/ 	.word	0x00000000
	.align		4
        /*0004*/ 	.word	0xffffffff
	.align		4
        /*0008*/ 	.word	0x00000000
	.align		4
        /*000c*/ 	.word	0xfffffffe
	.align		4
        /*0010*/ 	.word	0x00000000
	.align		4
        /*0014*/ 	.word	0xfffffffd
	.align		4
        /*0018*/ 	.word	0x00000000
	.align		4
        /*001c*/ 	.word	0xfffffffc


//--------------------- .nv.rel.action            --------------------------
	.section	.nv.rel.action,"",@"SHT_CUDA_RELOCINFO"
	.align	8
	.sectionentsize	8
        /*0000*/ 	.byte	0x73, 0x00, 0x00, 0x00, 0x00, 0x00, 0x00, 0x00, 0x00, 0x00, 0x00, 0x11, 0x25, 0x00, 0x05, 0x36


//--------------------- .nv.constant4             --------------------------
	.section	.nv.constant4,"a",@progbits
	.align	8
	.align		8
.nv.constant4:
        /*0000*/ 	.dword	blake2b_IV
	.align		8
        /*0008*/ 	.dword	blake2b_sigma


//--------------------- .nv.constant0.mine_kernel_v2 --------------------------
	.section	.nv.constant0.mine_kernel_v2,"a",@progbits
	.sectionflags	@""
	.align	4
.nv.constant0.mine_kernel_v2:
	.zero		424


//--------------------- .text.mine_kernel_v2      --------------------------
	.section	.text.mine_kernel_v2,"ax",@progbits
	.sectioninfo	@"SHI_REGISTERS=126"
	.align	128
        .global         mine_kernel_v2
        .type           mine_kernel_v2,@function
        .size           mine_kernel_v2,(.L_x_400 - mine_kernel_v2)
        .other          mine_kernel_v2,@"STO_CUDA_ENTRY STV_DEFAULT"
mine_kernel_v2:
.text.mine_kernel_v2:
[----:B------:R-:W-:Y:S02]  /*0000*/  IMAD.MOV.U32 R1, RZ, RZ, c[0x0][0x28] ;  /* 0x00000a00ff017624 */ /* 0x000fe400078e00ff */
[----:B------:R-:W0:Y:S01]  /*0010*/  S2R R38, SR_CTAID.Y ;  /* 0x0000000000267919 */ /* 0x000e220000002600 */
[----:B------:R-:W-:Y:S01]  /*0020*/  IMAD.MOV.U32 R3, RZ, RZ, 0x8 ;  /* 0x00000008ff037424 */ /* 0x000fe200078e00ff */
[----:B------:R-:W-:Y:S01]  /*0030*/  ULDC.64 UR14, c[0x0][0x118] ;  /* 0x00004600000e7ab9 */ /* 0x000fe20000000a00 */
[----:B------:R-:W-:Y:S02]  /*0040*/  IADD3 R1, R1, -0xbd0, RZ ;  /* 0xfffff43001017810 */ /* 0x000fe40007ffe0ff */
[----:B0-----:R-:W-:-:S06]  /*0050*/  IMAD.WIDE R50, R38, R3, c[0x0][0x188] ;  /* 0x0000620026327625 */ /* 0x001fcc00078e0203 */
[----:B------:R-:W2:Y:S01]  /*0060*/  LDG.E.64 R50, [R50.64] ;  /* 0x0000000e32327981 */ /* 0x000ea2000c1e1b00 */
[----:B------:R-:W-:-:S03]  /*0070*/  IMAD.WIDE R2, R38, R3, c[0x0][0x190] ;  /* 0x0000640026027625 */ /* 0x000fc600078e0203 */
[----:B------:R-:W0:Y:S04]  /*0080*/  S2R R11, SR_CTAID.X ;  /* 0x00000000000b7919 */ /* 0x000e280000002500 */
[----:B------:R-:W0:Y:S04]  /*0090*/  S2R R0, SR_TID.X ;  /* 0x0000000000007919 */ /* 0x000e280000002100 */
[----:B------:R1:W5:Y:S01]  /*00a0*/  LDG.E R9, [R2.64] ;  /* 0x0000000e02097981 */ /* 0x000362000c1e1900 */
[----:B------:R-:W-:Y:S01]  /*00b0*/  IMAD.MOV.U32 R4, RZ, RZ, -0x16b07d5 ;  /* 0xfe94f82bff047424 */ /* 0x000fe200078e00ff */
[----:B------:R3:W4:Y:S01]  /*00c0*/  R2UR UR13, R1 ;  /* 0x00000000010d73c2 */ /* 0x00072200000e0000 */
[----:B------:R-:W-:Y:S01]  /*00d0*/  IMAD.MOV.U32 R5, RZ, RZ, 0x3c6ef372 ;  /* 0x3c6ef372ff057424 */ /* 0x000fe200078e00ff */
[----:B------:R-:W-:Y:S01]  /*00e0*/  STL.64 [R1+0x3d0], RZ ;  /* 0x0003d0ff01007387 */ /* 0x000fe20000100a00 */
[----:B------:R-:W-:Y:S01]  /*00f0*/  IMAD.MOV.U32 R6, RZ, RZ, 0x5f1d36f1 ;  /* 0x5f1d36f1ff067424 */ /* 0x000fe200078e00ff */
[----:B------:R-:W-:Y:S01]  /*0100*/  BSSY B0, `(.L_x_0) ;  /* 0x0000bed000007945 */ /* 0x000fe20003800000 */
[----:B------:R-:W-:Y:S01]  /*0110*/  IMAD.MOV.U32 R7, RZ, RZ, -0x5ab00ac6 ;  /* 0xa54ff53aff077424 */ /* 0x000fe200078e00ff */
[----:B------:R-:W-:Y:S01]  /*0120*/  STL.64 [R1+0x3d8], RZ ;  /* 0x0003d8ff01007387 */ /* 0x000fe20000100a00 */
[----:B------:R-:W-:Y:S01]  /*0130*/  IMAD.MOV.U32 R16, RZ, RZ, c[0x0][0x168] ;  /* 0x00005a00ff107624 */ /* 0x000fe200078e00ff */
[----:B------:R3:W1:Y:S01]  /*0140*/  R2UR UR10, R1 ;  /* 0x00000000010a73c2 */ /* 0x00066200000e0000 */
[----:B------:R-:W-:Y:S01]  /*0150*/  IMAD.MOV.U32 R20, RZ, RZ, -0x52197d2f ;  /* 0xade682d1ff147424 */ /* 0x000fe200078e00ff */
[----:B------:R-:W-:Y:S01]  /*0160*/  STL.128 [R1+0x10], R4 ;  /* 0x0000100401007387 */ /* 0x000fe20000100c00 */
[----:B------:R-:W-:-:S02]  /*0170*/  IMAD.MOV.U32 R21, RZ, RZ, 0x510e527f ;  /* 0x510e527fff157424 */ /* 0x000fc400078e00ff */
[----:B------:R-:W-:Y:S01]  /*0180*/  IMAD.MOV.U32 R22, RZ, RZ, 0x2b3e6c1f ;  /* 0x2b3e6c1fff167424 */ /* 0x000fe200078e00ff */
[----:B------:R-:W-:Y:S01]  /*0190*/  STL [R1+0xf0], R16 ;  /* 0x0000f01001007387 */ /* 0x000fe20000100800 */
[----:B------:R-:W-:Y:S02]  /*01a0*/  IMAD.MOV.U32 R23, RZ, RZ, -0x64fa9774 ;  /* 0x9b05688cff177424 */ /* 0x000fe400078e00ff */
[----:B------:R-:W-:Y:S01]  /*01b0*/  IMAD.MOV.U32 R18, RZ, RZ, -0x7b3558c5 ;  /* 0x84caa73bff127424 */ /* 0x000fe200078e00ff */
[----:B------:R-:W-:Y:S01]  /*01c0*/  STL.64 [R1+0x3e0], RZ ;  /* 0x0003e0ff01007387 */ /* 0x000fe20000100a00 */
[----:B0-----:R-:W-:Y:S02]  /*01d0*/  IMAD R11, R11, c[0x0][0x0], R0 ;  /* 0x000000000b0b7a24 */ /* 0x001fe400078e0200 */
[----:B------:R-:W-:Y:S01]  /*01e0*/  IMAD.MOV.U32 R19, RZ, RZ, -0x4498517b ;  /* 0xbb67ae85ff137424 */ /* 0x000fe200078e00ff */
[----:B------:R0:W-:Y:S01]  /*01f0*/  STL.128 [R1+0x20], R20 ;  /* 0x0000201401007387 */ /* 0x0001e20000100c00 */
[----:B------:R-:W-:-:S02]  /*0200*/  IMAD.MOV.U32 R14, RZ, RZ, c[0x0][0x160] ;  /* 0x00005800ff0e7624 */ /* 0x000fc400078e00ff */
[----:B------:R-:W-:Y:S01]  /*0210*/  IMAD.MOV.U32 R15, RZ, RZ, c[0x0][0x164] ;  /* 0x00005900ff0f7624 */ /* 0x000fe200078e00ff */
[----:B------:R-:W-:Y:S01]  /*0220*/  STL.64 [R1+0x8], R18 ;  /* 0x0000081201007387 */ /* 0x000fe20000100a00 */
[----:B------:R-:W-:Y:S02]  /*0230*/  IMAD.MOV.U32 R24, RZ, RZ, -0x4be4295 ;  /* 0xfb41bd6bff187424 */ /* 0x000fe400078e00ff */
[----:B------:R-:W-:Y:S01]  /*0240*/  IMAD.MOV.U32 R25, RZ, RZ, 0x1f83d9ab ;  /* 0x1f83d9abff197424 */ /* 0x000fe200078e00ff */
[----:B------:R-:W-:Y:S01]  /*0250*/  STL.64 [R1+0xe8], R14 ;  /* 0x0000e80e01007387 */ /* 0x000fe20000100a00 */
[----:B------:R-:W-:Y:S02]  /*0260*/  IMAD.MOV.U32 R26, RZ, RZ, 0x137e2179 ;  /* 0x137e2179ff1a7424 */ /* 0x000fe400078e00ff */
[----:B------:R-:W-:Y:S01]  /*0270*/  IMAD.MOV.U32 R27, RZ, RZ, 0x5be0cd19 ;  /* 0x5be0cd19ff1b7424 */ /* 0x000fe200078e00ff */
[----:B------:R-:W-:Y:S01]  /*0280*/  STL.U8 [R1+0x3e8], RZ ;  /* 0x0003e8ff01007387 */ /* 0x000fe20000100000 */
[----:B------:R-:W-:-:S02]  /*0290*/  IMAD.MOV.U32 R28, RZ, RZ, -0xd4236b8 ;  /* 0xf2bdc948ff1c7424 */ /* 0x000fc400078e00ff */
[----:B------:R-:W-:Y:S01]  /*02a0*/  IMAD.MOV.U32 R29, RZ, RZ, 0x6a09e667 ;  /* 0x6a09e667ff1d7424 */ /* 0x000fe200078e00ff */
[----:B------:R-:W-:Y:S01]  /*02b0*/  STL.128 [R1+0x30], R24 ;  /* 0x0000301801007387 */ /* 0x000fe20000100c00 */
[----:B0-----:R-:W-:Y:S02]  /*02c0*/  IMAD.MOV.U32 R20, RZ, RZ, 0x4 ;  /* 0x00000004ff147424 */ /* 0x001fe400078e00ff */
[----:B------:R-:W-:Y:S01]  /*02d0*/  IMAD.MOV.U32 R21, RZ, RZ, 0x0 ;  /* 0x00000000ff157424 */ /* 0x000fe200078e00ff */
[----:B------:R-:W-:Y:S01]  /*02e0*/  STL.64 [R1], R28 ;  /* 0x0000001c01007387 */ /* 0x000fe20000100a00 */
[----:B------:R-:W-:-:S03]  /*02f0*/  IMAD R38, R38, c[0x0][0x180], RZ ;  /* 0x0000600026267a24 */ /* 0x000fc600078e02ff */
[----:B------:R0:W-:Y:S04]  /*0300*/  STL.64 [R1+0xe0], R20 ;  /* 0x0000e01401007387 */ /* 0x0001e80000100a00 */
[----:B------:R-:W-:Y:S04]  /*0310*/  STL.U8 [R1+0x3e9], RZ ;  /* 0x0003e9ff01007387 */ /* 0x000fe80000100000 */
[----:B------:R-:W-:Y:S04]  /*0320*/  STL.128 [R1+0x40], RZ ;  /* 0x000040ff01007387 */ /* 0x000fe80000100c00 */
[----:B------:R-:W-:Y:S01]  /*0330*/  STL.128 [R1+0x50], RZ ;  /* 0x000050ff01007387 */ /* 0x000fe20000100c00 */
[----:B--2---:R-:W-:-:S04]  /*0340*/  IADD3 R11, P0, R11, R50, RZ ;  /* 0x000000320b0b7210 */ /* 0x004fc80007f1e0ff */
[----:B------:R-:W-:Y:S01]  /*0350*/  LOP3.LUT R0, R11, 0xf0, RZ, 0xc0, !PT ;  /* 0x000000f00b007812 */ /* 0x000fe200078ec0ff */
[----:B------:R-:W-:-:S03]  /*0360*/  IMAD.X R10, RZ, RZ, R51, P0 ;  /* 0x000000ffff0a7224 */ /* 0x000fc600000e0633 */
[----:B-1----:R-:W-:Y:S02]  /*0370*/  SHF.R.U32.HI R3, RZ, 0x4, R0 ;  /* 0x00000004ff037819 */ /* 0x002fe40000011600 */
[----:B------:R-:W-:Y:S02]  /*0380*/  LOP3.LUT R2, R10, 0xf, RZ, 0xc0, !PT ;  /* 0x0000000f0a027812 */ /* 0x000fe400078ec0ff */
[----:B------:R-:W-:Y:S02]  /*0390*/  ISETP.GE.U32.AND P2, PT, R3, 0xa, PT ;  /* 0x0000000a0300780c */ /* 0x000fe40003f46070 */
[C---:B------:R-:W-:Y:S02]  /*03a0*/  ISETP.GE.U32.AND P1, PT, R2.reuse, 0xa, PT ;  /* 0x0000000a0200780c */ /* 0x040fe40003f26070 */
[----:B------:R-:W-:Y:S02]  /*03b0*/  SHF.R.U32.HI R12, RZ, 0x18, R10 ;  /* 0x00000018ff0c7819 */ /* 0x000fe4000001160a */
[----:B------:R-:W-:-:S02]  /*03c0*/  IADD3 R5, R2, 0x30, RZ ;  /* 0x0000003002057810 */ /* 0x000fc40007ffe0ff */
[----:B------:R-:W-:Y:S02]  /*03d0*/  LOP3.LUT R0, R12, 0xf, RZ, 0xc0, !PT ;  /* 0x0000000f0c007812 */ /* 0x000fe400078ec0ff */
[C---:B------:R-:W-:Y:S02]  /*03e0*/  IADD3 R6, R3.reuse, 0x30, RZ ;  /* 0x0000003003067810 */ /* 0x040fe40007ffe0ff */
[----:B------:R-:W-:Y:S02]  /*03f0*/  ISETP.GE.U32.AND P0, PT, R0, 0xa, PT ;  /* 0x0000000a0000780c */ /* 0x000fe40003f06070 */
[----:B------:R-:W-:Y:S02]  /*0400*/  @P2 IADD3 R6, R3, 0x57, RZ ;  /* 0x0000005703062810 */ /* 0x000fe40007ffe0ff */
[----:B------:R-:W-:Y:S02]  /*0410*/  @P1 IADD3 R5, R2, 0x57, RZ ;  /* 0x0000005702051810 */ /* 0x000fe40007ffe0ff */
[----:B------:R-:W-:-:S02]  /*0420*/  LOP3.LUT R2, R11, 0xf, RZ, 0xc0, !PT ;  /* 0x0000000f0b027812 */ /* 0x000fc400078ec0ff */
[--C-:B------:R-:W-:Y:S01]  /*0430*/  SHF.R.U64 R8, R11, 0x18, R10.reuse ;  /* 0x000000180b087819 */ /* 0x100fe2000000120a */
[----:B------:R-:W-:Y:S01]  /*0440*/  IMAD.SHL.U32 R5, R5, 0x100, RZ ;  /* 0x0000010005057824 */ /* 0x000fe200078e00ff */
[C-C-:B------:R-:W-:Y:S02]  /*0450*/  SHF.R.U64 R7, R11.reuse, 0x10, R10.reuse ;  /* 0x000000100b077819 */ /* 0x140fe4000000120a */
[--C-:B------:R-:W-:Y:S02]  /*0460*/  SHF.R.U64 R3, R11, 0x8, R10.reuse ;  /* 0x000000080b037819 */ /* 0x100fe4000000120a */
[----:B------:R-:W-:Y:S02]  /*0470*/  SHF.R.U32.HI R11, RZ, 0x10, R10 ;  /* 0x00000010ff0b7819 */ /* 0x000fe4000001160a */
[----:B------:R-:W-:Y:S02]  /*0480*/  IADD3 R4, R0, 0x30, RZ ;  /* 0x0000003000047810 */ /* 0x000fe40007ffe0ff */
[----:B------:R-:W-:-:S02]  /*0490*/  LOP3.LUT R16, R11, 0xf, RZ, 0xc0, !PT ;  /* 0x0000000f0b107812 */ /* 0x000fc400078ec0ff */
[----:B------:R-:W-:Y:S02]  /*04a0*/  @P0 IADD3 R4, R0, 0x57, RZ ;  /* 0x0000005700040810 */ /* 0x000fe40007ffe0ff */
[----:B------:R-:W-:Y:S02]  /*04b0*/  ISETP.GE.U32.AND P0, PT, R16, 0xa, PT ;  /* 0x0000000a1000780c */ /* 0x000fe40003f06070 */
[----:B------:R-:W-:Y:S02]  /*04c0*/  LOP3.LUT R0, R10, 0xf0, RZ, 0xc0, !PT ;  /* 0x000000f00a007812 */ /* 0x000fe400078ec0ff */
[----:B------:R-:W-:Y:S02]  /*04d0*/  LOP3.LUT R12, R12, 0xf0, RZ, 0xc0, !PT ;  /* 0x000000f00c0c7812 */ /* 0x000fe400078ec0ff */
[----:B------:R-:W-:Y:S02]  /*04e0*/  SHF.R.U32.HI R10, RZ, 0x8, R10 ;  /* 0x00000008ff0a7819 */ /* 0x000fe4000001160a */
[----:B------:R-:W-:-:S02]  /*04f0*/  SHF.R.U32.HI R0, RZ, 0x4, R0 ;  /* 0x00000004ff007819 */ /* 0x000fc40000011600 */
[----:B0-----:R-:W-:Y:S02]  /*0500*/  LOP3.LUT R21, R8, 0xf, RZ, 0xc0, !PT ;  /* 0x0000000f08157812 */ /* 0x001fe400078ec0ff */
[----:B------:R-:W-:Y:S02]  /*0510*/  LOP3.LUT R22, R7, 0xf, RZ, 0xc0, !PT ;  /* 0x0000000f07167812 */ /* 0x000fe400078ec0ff */
[----:B------:R-:W-:Y:S02]  /*0520*/  SHF.R.U32.HI R12, RZ, 0x4, R12 ;  /* 0x00000004ff0c7819 */ /* 0x000fe4000001160c */
[----:B------:R-:W-:Y:S02]  /*0530*/  LOP3.LUT R19, R10, 0xf, RZ, 0xc0, !PT ;  /* 0x0000000f0a137812 */ /* 0x000fe400078ec0ff */
[----:B------:R-:W-:Y:S02]  /*0540*/  ISETP.GE.U32.AND P6, PT, R2, 0xa, PT ;  /* 0x0000000a0200780c */ /* 0x000fe40003fc6070 */
[----:B------:R-:W-:-:S02]  /*0550*/  ISETP.GE.U32.AND P2, PT, R0, 0xa, PT ;  /* 0x0000000a0000780c */ /* 0x000fc40003f46070 */
[----:B------:R-:W-:Y:S02]  /*0560*/  ISETP.GE.U32.AND P3, PT, R21, 0xa, PT ;  /* 0x0000000a1500780c */ /* 0x000fe40003f66070 */
[C---:B------:R-:W-:Y:S02]  /*0570*/  IADD3 R13, R16.reuse, 0x30, RZ ;  /* 0x00000030100d7810 */ /* 0x040fe40007ffe0ff */
[----:B------:R-:W-:Y:S02]  /*0580*/  @P0 IADD3 R13, R16, 0x57, RZ ;  /* 0x00000057100d0810 */ /* 0x000fe40007ffe0ff */
[----:B------:R-:W-:Y:S02]  /*0590*/  ISETP.GE.U32.AND P4, PT, R22, 0xa, PT ;  /* 0x0000000a1600780c */ /* 0x000fe40003f86070 */
[----:B------:R-:W-:Y:S01]  /*05a0*/  ISETP.GE.U32.AND P0, PT, R12, 0xa, PT ;  /* 0x0000000a0c00780c */ /* 0x000fe20003f06070 */
[----:B------:R-:W-:Y:S01]  /*05b0*/  IMAD.SHL.U32 R13, R13, 0x100, RZ ;  /* 0x000001000d0d7824 */ /* 0x000fe200078e00ff */
[----:B------:R-:W-:-:S02]  /*05c0*/  ISETP.GE.U32.AND P1, PT, R19, 0xa, PT ;  /* 0x0000000a1300780c */ /* 0x000fc40003f26070 */
[----:B------:R-:W-:Y:S02]  /*05d0*/  LOP3.LUT R10, R10, 0xf0, RZ, 0xc0, !PT ;  /* 0x000000f00a0a7812 */ /* 0x000fe400078ec0ff */
[----:B------:R-:W-:Y:S02]  /*05e0*/  LOP3.LUT R8, R8, 0xf0, RZ, 0xc0, !PT ;  /* 0x000000f008087812 */ /* 0x000fe400078ec0ff */
[----:B------:R-:W-:Y:S02]  /*05f0*/  LOP3.LUT R23, R3, 0xf, RZ, 0xc0, !PT ;  /* 0x0000000f03177812 */ /* 0x000fe400078ec0ff */
[----:B------:R-:W-:Y:S02]  /*0600*/  LOP3.LUT R7, R7, 0xf0, RZ, 0xc0, !PT ;  /* 0x000000f007077812 */ /* 0x000fe400078ec0ff */
[----:B------:R-:W-:Y:S02]  /*0610*/  LOP3.LUT R3, R3, 0xf0, RZ, 0xc0, !PT ;  /* 0x000000f003037812 */ /* 0x000fe400078ec0ff */
[----:B------:R-:W-:-:S02]  /*0620*/  LOP3.LUT R11, R11, 0xf0, RZ, 0xc0, !PT ;  /* 0x000000f00b0b7812 */ /* 0x000fc400078ec0ff */
[----:B------:R-:W-:Y:S02]  /*0630*/  SHF.R.U32.HI R10, RZ, 0x4, R10 ;  /* 0x00000004ff0a7819 */ /* 0x000fe4000001160a */
[----:B------:R-:W-:Y:S02]  /*0640*/  SHF.R.U32.HI R8, RZ, 0x4, R8 ;  /* 0x00000004ff087819 */ /* 0x000fe40000011608 */
[----:B------:R-:W-:Y:S02]  /*0650*/  IADD3 R18, R2, 0x30, RZ ;  /* 0x0000003002127810 */ /* 0x000fe40007ffe0ff */
[----:B------:R-:W-:Y:S02]  /*0660*/  ISETP.GE.U32.AND P5, PT, R23, 0xa, PT ;  /* 0x0000000a1700780c */ /* 0x000fe40003fa6070 */
[----:B------:R-:W-:Y:S02]  /*0670*/  IADD3 R14, R0, 0x30, RZ ;  /* 0x00000030000e7810 */ /* 0x000fe40007ffe0ff */
[----:B------:R-:W-:-:S02]  /*0680*/  IADD3 R17, R21, 0x30, RZ ;  /* 0x0000003015117810 */ /* 0x000fc40007ffe0ff */
[----:B------:R-:W-:Y:S02]  /*0690*/  SHF.R.U32.HI R7, RZ, 0x4, R7 ;  /* 0x00000004ff077819 */ /* 0x000fe40000011607 */
[----:B------:R-:W-:Y:S02]  /*06a0*/  SHF.R.U32.HI R3, RZ, 0x4, R3 ;  /* 0x00000004ff037819 */ /* 0x000fe40000011603 */
[----:B------:R-:W-:Y:S02]  /*06b0*/  @P6 IADD3 R18, R2, 0x57, RZ ;  /* 0x0000005702126810 */ /* 0x000fe40007ffe0ff */
[----:B------:R-:W-:Y:S02]  /*06c0*/  @P2 IADD3 R14, R0, 0x57, RZ ;  /* 0x00000057000e2810 */ /* 0x000fe40007ffe0ff */
[----:B------:R-:W-:Y:S02]  /*06d0*/  @P3 IADD3 R17, R21, 0x57, RZ ;  /* 0x0000005715113810 */ /* 0x000fe40007ffe0ff */
[----:B------:R-:W-:-:S02]  /*06e0*/  SHF.R.U32.HI R11, RZ, 0x4, R11 ;  /* 0x00000004ff0b7819 */ /* 0x000fc4000001160b */
[----:B------:R-:W-:Y:S01]  /*06f0*/  IADD3 R16, R22, 0x30, RZ ;  /* 0x0000003016107810 */ /* 0x000fe20007ffe0ff */
[----:B------:R-:W-:Y:S01]  /*0700*/  IMAD.SHL.U32 R17, R17, 0x100, RZ ;  /* 0x0000010011117824 */ /* 0x000fe200078e00ff */
[----:B------:R-:W-:Y:S02]  /*0710*/  ISETP.GE.U32.AND P2, PT, R10, 0xa, PT ;  /* 0x0000000a0a00780c */ /* 0x000fe40003f46070 */
[----:B------:R-:W-:Y:S02]  /*0720*/  IADD3 R2, R12, 0x30, RZ ;  /* 0x000000300c027810 */ /* 0x000fe40007ffe0ff */
[----:B------:R-:W-:Y:S02]  /*0730*/  ISETP.GE.U32.AND P3, PT, R8, 0xa, PT ;  /* 0x0000000a0800780c */ /* 0x000fe40003f66070 */
[----:B------:R-:W-:Y:S02]  /*0740*/  IADD3 R15, R19, 0x30, RZ ;  /* 0x00000030130f7810 */ /* 0x000fe40007ffe0ff */
[----:B------:R-:W-:-:S02]  /*0750*/  @P4 IADD3 R16, R22, 0x57, RZ ;  /* 0x0000005716104810 */ /* 0x000fc40007ffe0ff */
[----:B------:R-:W-:Y:S02]  /*0760*/  @P0 IADD3 R2, R12, 0x57, RZ ;  /* 0x000000570c020810 */ /* 0x000fe40007ffe0ff */
[----:B------:R-:W-:Y:S01]  /*0770*/  @P1 IADD3 R15, R19, 0x57, RZ ;  /* 0x00000057130f1810 */ /* 0x000fe20007ffe0ff */
[----:B------:R-:W-:Y:S01]  /*0780*/  IMAD.SHL.U32 R19, R18, 0x100, RZ ;  /* 0x0000010012137824 */ /* 0x000fe200078e00ff */
[----:B------:R-:W-:Y:S02]  /*0790*/  ISETP.GE.U32.AND P0, PT, R7, 0xa, PT ;  /* 0x0000000a0700780c */ /* 0x000fe40003f06070 */
[----:B------:R-:W-:Y:S01]  /*07a0*/  ISETP.GE.U32.AND P4, PT, R3, 0xa, PT ;  /* 0x0000000a0300780c */ /* 0x000fe20003f86070 */
[----:B------:R-:W-:Y:S01]  /*07b0*/  IMAD.SHL.U32 R15, R15, 0x100, RZ ;  /* 0x000001000f0f7824 */ /* 0x000fe200078e00ff */
[----:B------:R-:W-:Y:S02]  /*07c0*/  ISETP.GE.U32.AND P1, PT, R11, 0xa, PT ;  /* 0x0000000a0b00780c */ /* 0x000fe40003f26070 */
[----:B------:R-:W-:-:S02]  /*07d0*/  IADD3 R20, R23, 0x30, RZ ;  /* 0x0000003017147810 */ /* 0x000fc40007ffe0ff */
[----:B------:R-:W-:Y:S02]  /*07e0*/  @P5 IADD3 R20, R23, 0x57, RZ ;  /* 0x0000005717145810 */ /* 0x000fe40007ffe0ff */
[----:B------:R-:W-:Y:S02]  /*07f0*/  LOP3.LUT R19, R6, R19, RZ, 0xfc, !PT ;  /* 0x0000001306137212 */ /* 0x000fe400078efcff */
[----:B------:R-:W-:Y:S02]  /*0800*/  IADD3 R6, R10, 0x30, RZ ;  /* 0x000000300a067810 */ /* 0x000fe40007ffe0ff */
[----:B------:R-:W-:Y:S02]  /*0810*/  IADD3 R12, R8, 0x30, RZ ;  /* 0x00000030080c7810 */ /* 0x000fe40007ffe0ff */
[----:B------:R-:W-:Y:S02]  /*0820*/  @P2 IADD3 R6, R10, 0x57, RZ ;  /* 0x000000570a062810 */ /* 0x000fe40007ffe0ff */
[----:B------:R-:W-:-:S02]  /*0830*/  @P3 IADD3 R12, R8, 0x57, RZ ;  /* 0x00000057080c3810 */ /* 0x000fc40007ffe0ff */
[----:B------:R-:W-:Y:S01]  /*0840*/  LOP3.LUT R14, R14, R5, RZ, 0xfc, !PT ;  /* 0x000000050e0e7212 */ /* 0x000fe200078efcff */
[----:B------:R-:W-:Y:S01]  /*0850*/  IMAD.SHL.U32 R5, R4, 0x100, RZ ;  /* 0x0000010004057824 */ /* 0x000fe200078e00ff */
[----:B------:R-:W-:Y:S02]  /*0860*/  IADD3 R8, R7, 0x30, RZ ;  /* 0x0000003007087810 */ /* 0x000fe40007ffe0ff */
[----:B------:R-:W-:Y:S02]  /*0870*/  IADD3 R10, R3, 0x30, RZ ;  /* 0x00000030030a7810 */ /* 0x000fe40007ffe0ff */
[----:B------:R-:W-:Y:S02]  /*0880*/  IADD3 R0, R11, 0x30, RZ ;  /* 0x000000300b007810 */ /* 0x000fe40007ffe0ff */
[----:B------:R-:W-:Y:S01]  /*0890*/  @P0 IADD3 R8, R7, 0x57, RZ ;  /* 0x0000005707080810 */ /* 0x000fe20007ffe0ff */
[----:B------:R-:W-:Y:S01]  /*08a0*/  IMAD.SHL.U32 R7, R20, 0x100, RZ ;  /* 0x0000010014077824 */ /* 0x000fe200078e00ff */
[----:B------:R-:W-:Y:S01]  /*08b0*/  @P4 IADD3 R10, R3, 0x57, RZ ;  /* 0x00000057030a4810 */ /* 0x000fe20007ffe0ff */
[----:B------:R-:W-:Y:S01]  /*08c0*/  IMAD.SHL.U32 R3, R16, 0x100, RZ ;  /* 0x0000010010037824 */ /* 0x000fe200078e00ff */
[----:B------:R-:W-:-:S02]  /*08d0*/  @P1 IADD3 R0, R11, 0x57, RZ ;  /* 0x000000570b001810 */ /* 0x000fc40007ffe0ff */
[----:B------:R-:W-:Y:S02]  /*08e0*/  LOP3.LUT R5, R2, R5, RZ, 0xfc, !PT ;  /* 0x0000000502057212 */ /* 0x000fe400078efcff */
[----:B------:R-:W-:Y:S01]  /*08f0*/  LOP3.LUT R4, R0, R13, RZ, 0xfc, !PT ;  /* 0x0000000d00047212 */ /* 0x000fe200078efcff */
[----:B------:R-:W-:Y:S01]  /*0900*/  IMAD.MOV.U32 R0, RZ, RZ, 0x1c0 ;  /* 0x000001c0ff007424 */ /* 0x000fe200078e00ff */
[----:B------:R-:W-:Y:S01]  /*0910*/  LOP3.LUT R15, R6, R15, RZ, 0xfc, !PT ;  /* 0x0000000f060f7212 */ /* 0x000fe200078efcff */
[----:B------:R-:W-:Y:S01]  /*0920*/  IMAD.MOV.U32 R13, RZ, RZ, RZ ;  /* 0x000000ffff0d7224 */ /* 0x000fe200078e00ff */
[----:B------:R-:W-:Y:S02]  /*0930*/  LOP3.LUT R6, R12, R17, RZ, 0xfc, !PT ;  /* 0x000000110c067212 */ /* 0x000fe400078efcff */
[----:B------:R-:W-:Y:S01]  /*0940*/  LOP3.LUT R3, R8, R3, RZ, 0xfc, !PT ;  /* 0x0000000308037212 */ /* 0x000fe200078efcff */
[----:B------:R0:W-:Y:S01]  /*0950*/  STL [R1+0x60], R0 ;  /* 0x0000600001007387 */ /* 0x0001e20000100800 */
[----:B------:R-:W-:Y:S01]  /*0960*/  LOP3.LUT R10, R10, R7, RZ, 0xfc, !PT ;  /* 0x000000070a0a7212 */ /* 0x000fe200078efcff */
[----:B------:R-:W-:Y:S01]  /*0970*/  IMAD.MOV.U32 R8, RZ, RZ, c[0x0][0x174] ;  /* 0x00005d00ff087624 */ /* 0x000fe200078e00ff */
[----:B------:R-:W-:-:S02]  /*0980*/  PRMT R4, R5, 0x5410, R4 ;  /* 0x0000541005047816 */ /* 0x000fc40000000004 */
[----:B------:R-:W-:Y:S02]  /*0990*/  PRMT R5, R15, 0x5410, R14 ;  /* 0x000054100f057816 */ /* 0x000fe4000000000e */
[----:B------:R-:W-:Y:S02]  /*09a0*/  PRMT R6, R6, 0x5410, R3 ;  /* 0x0000541006067816 */ /* 0x000fe40000000003 */
[----:B------:R-:W-:Y:S01]  /*09b0*/  PRMT R7, R10, 0x5410, R19 ;  /* 0x000054100a077816 */ /* 0x000fe20000000013 */
[----:B------:R-:W-:Y:S01]  /*09c0*/  IMAD.MOV.U32 R10, RZ, RZ, 0x4 ;  /* 0x00000004ff0a7424 */ /* 0x000fe200078e00ff */
[----:B0-----:R-:W-:Y:S02]  /*09d0*/  IADD3 R0, P0, R38, c[0x0][0x178], RZ ;  /* 0x00005e0026007a10 */ /* 0x001fe40007f1e0ff */
[C---:B------:R-:W-:Y:S01]  /*09e0*/  IADD3 R2, R1.reuse, 0x100, RZ ;  /* 0x0000010001027810 */ /* 0x040fe20007ffe0ff */
[----:B------:R0:W-:Y:S01]  /*09f0*/  STL.128 [R1+0x3f0], R4 ;  /* 0x0003f00401007387 */ /* 0x0001e20000100c00 */
[----:B------:R-:W-:-:S02]  /*0a00*/  IADD3 R3, R1, 0x3d0, RZ ;  /* 0x000003d001037810 */ /* 0x000fc40007ffe0ff */
[----:B------:R-:W-:Y:S02]  /*0a10*/  LEA.HI.X.SX32 R38, R38, c[0x0][0x17c], 0x1, P0 ;  /* 0x00005f0026267a11 */ /* 0x000fe400000f0eff */
[----:B0-----:R-:W-:Y:S01]  /*0a20*/  IADD3 R4, R1, 0x3f0, RZ ;  /* 0x000003f001047810 */ /* 0x001fe20007ffe0ff */
[----:B------:R-:W-:Y:S02]  /*0a30*/  IMAD.MOV.U32 R7, RZ, RZ, c[0x0][0x170] ;  /* 0x00005c00ff077624 */ /* 0x000fe400078e00ff */
[----:B------:R-:W-:Y:S02]  /*0a40*/  IMAD.MOV.U32 R6, RZ, RZ, 0x40 ;  /* 0x00000040ff067424 */ /* 0x000fe400078e00ff */
[----:B---34-:R-:W-:Y:S02]  /*0a50*/  IMAD.MOV.U32 R5, RZ, RZ, RZ ;  /* 0x000000ffff057224 */ /* 0x018fe400078e00ff */
.L_x_27:
[----:B------:R-:W-:Y:S01]  /*0a60*/  IADD3 R63, P1, -R10, 0x80, RZ ;  /* 0x000000800a3f7810 */ /* 0x000fe20007f3e1ff */
[----:B------:R-:W-:Y:S03]  /*0a70*/  BSSY B1, `(.L_x_1) ;  /* 0x0000b4d000017945 */ /* 0x000fe60003800000 */
[----:B------:R-:W-:Y:S01]  /*0a80*/  ISETP.GT.U32.AND P0, PT, R6, R63, PT ;  /* 0x0000003f0600720c */ /* 0x000fe20003f04070 */
[----:B------:R-:W-:-:S05]  /*0a90*/  IMAD.X R62, RZ, RZ, ~R13, P1 ;  /* 0x000000ffff3e7224 */ /* 0x000fca00008e0e0d */
[----:B------:R-:W-:-:S13]  /*0aa0*/  ISETP.GT.U32.AND.EX P0, PT, R5, R62, PT, P0 ;  /* 0x0000003e0500720c */ /* 0x000fda0003f04100 */
[----:B01----:R-:W-:Y:S05]  /*0ab0*/  @P0 BRA `(.L_x_2) ;  /* 0x0000093000000947 */ /* 0x003fea0003800000 */
[C---:B------:R-:W-:Y:S01]  /*0ac0*/  IADD3 R11, P1, R6.reuse, -0x1, RZ ;  /* 0xffffffff060b7810 */ /* 0x040fe20007f3e0ff */
[----:B------:R-:W-:Y:S01]  /*0ad0*/  BSSY B2, `(.L_x_3) ;  /* 0x0000075000027945 */ /* 0x000fe20003800000 */
[----:B------:R-:W-:Y:S01]  /*0ae0*/  LOP3.LUT R35, R6, 0x3, RZ, 0xc0, !PT ;  /* 0x0000000306237812 */ /* 0x000fe200078ec0ff */
[----:B------:R-:W-:Y:S01]  /*0af0*/  IMAD.MOV.U32 R12, RZ, RZ, RZ ;  /* 0x000000ffff0c7224 */ /* 0x000fe200078e00ff */
[----:B------:R-:W-:Y:S01]  /*0b00*/  ISETP.GE.U32.AND P0, PT, R11, 0x3, PT ;  /* 0x000000030b00780c */ /* 0x000fe20003f06070 */
[----:B------:R-:W-:Y:S01]  /*0b10*/  IMAD.MOV.U32 R33, RZ, RZ, RZ ;  /* 0x000000ffff217224 */ /* 0x000fe200078e00ff */
[----:B------:R-:W-:-:S04]  /*0b20*/  IADD3.X R11, R5, -0x1, RZ, P1, !PT ;  /* 0xffffffff050b7810 */ /* 0x000fc80000ffe4ff */
[----:B------:R-:W-:-:S13]  /*0b30*/  ISETP.GE.U32.AND.EX P0, PT, R11, RZ, PT, P0 ;  /* 0x000000ff0b00720c */ /* 0x000fda0003f06100 */
[----:B------:R-:W-:Y:S05]  /*0b40*/  @!P0 BRA `(.L_x_4) ;  /* 0x000006d000008947 */ /* 0x000fea0003800000 */
[----:B------:R-:W-:Y:S01]  /*0b50*/  IADD3 R31, P1, -R35, R6, RZ ;  /* 0x00000006231f7210 */ /* 0x000fe20007f3e1ff */
[----:B------:R-:W-:Y:S01]  /*0b60*/  BSSY B3, `(.L_x_5) ;  /* 0x0000059000037945 */ /* 0x000fe20003800000 */
[----:B------:R-:W-:Y:S02]  /*0b70*/  IMAD.MOV.U32 R12, RZ, RZ, RZ ;  /* 0x000000ffff0c7224 */ /* 0x000fe400078e00ff */
[----:B------:R-:W-:Y:S01]  /*0b80*/  ISETP.GT.U32.AND P0, PT, R31, RZ, PT ;  /* 0x000000ff1f00720c */ /* 0x000fe20003f04070 */
[----:B------:R-:W-:Y:S01]  /*0b90*/  IMAD.MOV.U32 R33, RZ, RZ, RZ ;  /* 0x000000ffff217224 */ /* 0x000fe200078e00ff */
[----:B------:R-:W-:-:S04]  /*0ba0*/  IADD3.X R32, R5, -0x1, RZ, P1, !PT ;  /* 0xffffffff05207810 */ /* 0x000fc80000ffe4ff */
[----:B------:R-:W-:-:S13]  /*0bb0*/  ISETP.GT.AND.EX P0, PT, R32, RZ, PT, P0 ;  /* 0x000000ff2000720c */ /* 0x000fda0003f04300 */
[----:B------:R-:W-:Y:S05]  /*0bc0*/  @!P0 BRA `(.L_x_6) ;  /* 0x0000052000008947 */ /* 0x000fea0003800000 */
[----:B------:R-:W-:Y:S01]  /*0bd0*/  ISETP.GT.U32.AND P1, PT, R31, 0xc, PT ;  /* 0x0000000c1f00780c */ /* 0x000fe20003f24070 */
[----:B------:R-:W-:Y:S01]  /*0be0*/  BSSY B4, `(.L_x_7) ;  /* 0x000002f000047945 */ /* 0x000fe20003800000 */
[----:B------:R-:W-:Y:S02]  /*0bf0*/  PLOP3.LUT P0, PT, PT, PT, PT, 0x80, 0x0 ;  /* 0x000000000000781c */ /* 0x000fe40003f0f070 */
[----:B------:R-:W-:-:S13]  /*0c00*/  ISETP.GT.AND.EX P1, PT, R32, RZ, PT, P1 ;  /* 0x000000ff2000720c */ /* 0x000fda0003f24310 */
[----:B------:R-:W-:Y:S05]  /*0c10*/  @!P1 BRA `(.L_x_8) ;  /* 0x000002b000009947 */ /* 0x000fea0003800000 */
[----:B------:R-:W-:Y:S02]  /*0c20*/  PLOP3.LUT P0, PT, PT, PT, PT, 0x8, 0x0 ;  /* 0x000000000000781c */ /* 0x000fe40003f0e170 */
.L_x_9:
[----:B------:R-:W-:-:S05]  /*0c30*/  IADD3 R14, P1, R7, R12, RZ ;  /* 0x0000000c070e7210 */ /* 0x000fca0007f3e0ff */
[----:B------:R-:W-:-:S05]  /*0c40*/  IMAD.X R15, R8, 0x1, R33, P1 ;  /* 0x00000001080f7824 */ /* 0x000fca00008e0621 */
[----:B0-----:R-:W2:Y:S04]  /*0c50*/  LDG.E.U8 R11, [R14.64] ;  /* 0x0000000e0e0b7981 */ /* 0x001ea8000c1e1100 */
[----:B------:R-:W3:Y:S04]  /*0c60*/  LDG.E.U8 R13, [R14.64+0x1] ;  /* 0x0000010e0e0d7981 */ /* 0x000ee8000c1e1100 */
[----:B------:R-:W4:Y:S04]  /*0c70*/  LDG.E.U8 R16, [R14.64+0x2] ;  /* 0x0000020e0e107981 */ /* 0x000f28000c1e1100 */
        /* <DEDUP_REMOVED lines=12> */
[----:B------:R-:W4:Y:S01]  /*0d40*/  LDG.E.U8 R29, [R14.64+0xf] ;  /* 0x00000f0e0e1d7981 */ /* 0x000f22000c1e1100 */
[----:B------:R-:W-:-:S02]  /*0d50*/  IADD3 R30, R1, R12, R10 ;  /* 0x0000000c011e7210 */ /* 0x000fc40007ffe00a */
[----:B------:R-:W-:Y:S02]  /*0d60*/  IADD3 R31, P1, R31, -0x10, RZ ;  /* 0xfffffff01f1f7810 */ /* 0x000fe40007f3e0ff */
[----:B------:R-:W-:Y:S02]  /*0d70*/  IADD3 R12, P2, R12, 0x10, RZ ;  /* 0x000000100c0c7810 */ /* 0x000fe40007f5e0ff */
[----:B------:R-:W-:Y:S02]  /*0d80*/  IADD3.X R32, R32, -0x1, RZ, P1, !PT ;  /* 0xffffffff20207810 */ /* 0x000fe40000ffe4ff */
[----:B------:R-:W-:Y:S01]  /*0d90*/  ISETP.GT.U32.AND P1, PT, R31, 0xc, PT ;  /* 0x0000000c1f00780c */ /* 0x000fe20003f24070 */
[----:B------:R-:W-:-:S03]  /*0da0*/  IMAD.X R33, RZ, RZ, R33, P2 ;  /* 0x000000ffff217224 */ /* 0x000fc600010e0621 */
[----:B------:R-:W-:Y:S01]  /*0db0*/  ISETP.GT.AND.EX P1, PT, R32, RZ, PT, P1 ;  /* 0x000000ff2000720c */ /* 0x000fe20003f24310 */
[----:B--2---:R0:W-:Y:S04]  /*0dc0*/  STL.U8 [R30+0x60], R11 ;  /* 0x0000600b1e007387 */ /* 0x0041e80000100000 */
[----:B---3--:R0:W-:Y:S04]  /*0dd0*/  STL.U8 [R30+0x61], R13 ;  /* 0x0000610d1e007387 */ /* 0x0081e80000100000 */
[----:B----4-:R0:W-:Y:S04]  /*0de0*/  STL.U8 [R30+0x62], R16 ;  /* 0x000062101e007387 */ /* 0x0101e80000100000 */
[----:B------:R0:W-:Y:S04]  /*0df0*/  STL.U8 [R30+0x63], R17 ;  /* 0x000063111e007387 */ /* 0x0001e80000100000 */
        /* <DEDUP_REMOVED lines=11> */
[----:B------:R0:W-:Y:S01]  /*0eb0*/  STL.U8 [R30+0x6f], R29 ;  /* 0x00006f1d1e007387 */ /* 0x0001e20000100000 */
[----:B------:R-:W-:Y:S05]  /*0ec0*/  @P1 BRA `(.L_x_9) ;  /* 0xfffffd6000001947 */ /* 0x000fea000383ffff */
.L_x_8:
[----:B------:R-:W-:Y:S05]  /*0ed0*/  BSYNC B4 ;  /* 0x0000000000047941 */ /* 0x000fea0003800000 */
.L_x_7:
[----:B------:R-:W-:Y:S01]  /*0ee0*/  ISETP.GT.U32.AND P1, PT, R31, 0x4, PT ;  /* 0x000000041f00780c */ /* 0x000fe20003f24070 */
[----:B------:R-:W-:Y:S03]  /*0ef0*/  BSSY B4, `(.L_x_10) ;  /* 0x000001b000047945 */ /* 0x000fe60003800000 */
[----:B------:R-:W-:-:S13]  /*0f00*/  ISETP.GT.AND.EX P1, PT, R32, RZ, PT, P1 ;  /* 0x000000ff2000720c */ /* 0x000fda0003f24310 */
[----:B------:R-:W-:Y:S05]  /*0f10*/  @!P1 BRA `(.L_x_11) ;  /* 0x0000018000009947 */ /* 0x000fea0003800000 */
        /* <DEDUP_REMOVED lines=9> */
[----:B------:R-:W4:Y:S01]  /*0fb0*/  LDG.E.U8 R21, [R14.64+0x7] ;  /* 0x0000070e0e157981 */ /* 0x000f22000c1e1100 */
[----:B------:R-:W-:-:S02]  /*0fc0*/  IADD3 R22, R1, R12, R10 ;  /* 0x0000000c01167210 */ /* 0x000fc40007ffe00a */
[----:B------:R-:W-:Y:S02]  /*0fd0*/  IADD3 R12, P1, R12, 0x8, RZ ;  /* 0x000000080c0c7810 */ /* 0x000fe40007f3e0ff */
[----:B------:R-:W-:Y:S02]  /*0fe0*/  IADD3 R31, P2, R31, -0x8, RZ ;  /* 0xfffffff81f1f7810 */ /* 0x000fe40007f5e0ff */
[----:B------:R-:W-:Y:S01]  /*0ff0*/  PLOP3.LUT P0, PT, PT, PT, PT, 0x8, 0x0 ;  /* 0x000000000000781c */ /* 0x000fe20003f0e170 */
[----:B------:R-:W-:Y:S01]  /*1000*/  IMAD.X R33, RZ, RZ, R33, P1 ;  /* 0x000000ffff217224 */ /* 0x000fe200008e0621 */
[----:B------:R-:W-:Y:S01]  /*1010*/  IADD3.X R32, R32, -0x1, RZ, P2, !PT ;  /* 0xffffffff20207810 */ /* 0x000fe200017fe4ff */
[----:B--2---:R0:W-:Y:S04]  /*1020*/  STL.U8 [R22+0x60], R11 ;  /* 0x0000600b16007387 */ /* 0x0041e80000100000 */
[----:B---3--:R0:W-:Y:S04]  /*1030*/  STL.U8 [R22+0x61], R13 ;  /* 0x0000610d16007387 */ /* 0x0081e80000100000 */
[----:B----4-:R0:W-:Y:S04]  /*1040*/  STL.U8 [R22+0x62], R16 ;  /* 0x0000621016007387 */ /* 0x0101e80000100000 */
[----:B------:R0:W-:Y:S04]  /*1050*/  STL.U8 [R22+0x63], R17 ;  /* 0x0000631116007387 */ /* 0x0001e80000100000 */
[----:B------:R0:W-:Y:S04]  /*1060*/  STL.U8 [R22+0x64], R18 ;  /* 0x0000641216007387 */ /* 0x0001e80000100000 */
[----:B------:R0:W-:Y:S04]  /*1070*/  STL.U8 [R22+0x65], R19 ;  /* 0x0000651316007387 */ /* 0x0001e80000100000 */
[----:B------:R0:W-:Y:S04]  /*1080*/  STL.U8 [R22+0x66], R20 ;  /* 0x0000661416007387 */ /* 0x0001e80000100000 */
[----:B------:R0:W-:Y:S02]  /*1090*/  STL.U8 [R22+0x67], R21 ;  /* 0x0000671516007387 */ /* 0x0001e40000100000 */
.L_x_11:
[----:B------:R-:W-:Y:S05]  /*10a0*/  BSYNC B4 ;  /* 0x0000000000047941 */ /* 0x000fea0003800000 */
.L_x_10:
[----:B------:R-:W-:-:S04]  /*10b0*/  ISETP.NE.U32.AND P1, PT, R31, RZ, PT ;  /* 0x000000ff1f00720c */ /* 0x000fc80003f25070 */
[----:B------:R-:W-:-:S13]  /*10c0*/  ISETP.NE.OR.EX P0, PT, R32, RZ, P0, P1 ;  /* 0x000000ff2000720c */ /* 0x000fda0000705710 */
[----:B------:R-:W-:Y:S01]  /*10d0*/  @!P0 BREAK B3 ;  /* 0x0000000000038942 */ /* 0x000fe20003800000 */
[----:B------:R-:W-:Y:S05]  /*10e0*/  @!P0 BRA `(.L_x_4) ;  /* 0x0000013000008947 */ /* 0x000fea0003800000 */
.L_x_6:
[----:B------:R-:W-:Y:S05]  /*10f0*/  BSYNC B3 ;  /* 0x0000000000037941 */ /* 0x000fea0003800000 */
.L_x_5:
[----:B------:R-:W-:-:S05]  /*1100*/  IADD3 R14, P0, R7, R12, RZ ;  /* 0x0000000c070e7210 */ /* 0x000fca0007f1e0ff */
[----:B------:R-:W-:-:S05]  /*1110*/  IMAD.X R15, R8, 0x1, R33, P0 ;  /* 0x00000001080f7824 */ /* 0x000fca00000e0621 */
[----:B0-----:R-:W2:Y:S04]  /*1120*/  LDG.E.U8 R11, [R14.64] ;  /* 0x0000000e0e0b7981 */ /* 0x001ea8000c1e1100 */
[----:B------:R-:W3:Y:S04]  /*1130*/  LDG.E.U8 R13, [R14.64+0x1] ;  /* 0x0000010e0e0d7981 */ /* 0x000ee8000c1e1100 */
[----:B------:R-:W4:Y:S04]  /*1140*/  LDG.E.U8 R16, [R14.64+0x2] ;  /* 0x0000020e0e107981 */ /* 0x000f28000c1e1100 */
[----:B------:R-:W4:Y:S01]  /*1150*/  LDG.E.U8 R17, [R14.64+0x3] ;  /* 0x0000030e0e117981 */ /* 0x000f22000c1e1100 */
[----:B------:R-:W-:-:S02]  /*1160*/  IADD3 R18, R1, R12, R10 ;  /* 0x0000000c01127210 */ /* 0x000fc40007ffe00a */
[----:B------:R-:W-:Y:S02]  /*1170*/  IADD3 R31, P0, R31, -0x4, RZ ;  /* 0xfffffffc1f1f7810 */ /* 0x000fe40007f1e0ff */
[----:B------:R-:W-:Y:S02]  /*1180*/  IADD3 R12, P1, R12, 0x4, RZ ;  /* 0x000000040c0c7810 */ /* 0x000fe40007f3e0ff */
[----:B------:R-:W-:Y:S02]  /*1190*/  IADD3.X R32, R32, -0x1, RZ, P0, !PT ;  /* 0xffffffff20207810 */ /* 0x000fe400007fe4ff */
[----:B------:R-:W-:Y:S01]  /*11a0*/  ISETP.NE.U32.AND P0, PT, R31, RZ, PT ;  /* 0x000000ff1f00720c */ /* 0x000fe20003f05070 */
[----:B------:R-:W-:-:S03]  /*11b0*/  IMAD.X R33, RZ, RZ, R33, P1 ;  /* 0x000000ffff217224 */ /* 0x000fc600008e0621 */
[----:B------:R-:W-:Y:S01]  /*11c0*/  ISETP.NE.AND.EX P0, PT, R32, RZ, PT, P0 ;  /* 0x000000ff2000720c */ /* 0x000fe20003f05300 */
[----:B--2---:R0:W-:Y:S04]  /*11d0*/  STL.U8 [R18+0x60], R11 ;  /* 0x0000600b12007387 */ /* 0x0041e80000100000 */
[----:B---3--:R0:W-:Y:S04]  /*11e0*/  STL.U8 [R18+0x61], R13 ;  /* 0x0000610d12007387 */ /* 0x0081e80000100000 */
[----:B----4-:R0:W-:Y:S04]  /*11f0*/  STL.U8 [R18+0x62], R16 ;  /* 0x0000621012007387 */ /* 0x0101e80000100000 */
[----:B------:R0:W-:Y:S01]  /*1200*/  STL.U8 [R18+0x63], R17 ;  /* 0x0000631112007387 */ /* 0x0001e20000100000 */
[----:B------:R-:W-:Y:S05]  /*1210*/  @P0 BRA `(.L_x_5) ;  /* 0xfffffee000000947 */ /* 0x000fea000383ffff */
.L_x_4:
[----:B------:R-:W-:Y:S05]  /*1220*/  BSYNC B2 ;  /* 0x0000000000027941 */ /* 0x000fea0003800000 */
.L_x_3:
[----:B------:R-:W-:Y:S01]  /*1230*/  ISETP.NE.U32.AND P0, PT, R35, RZ, PT ;  /* 0x000000ff2300720c */ /* 0x000fe20003f05070 */
[----:B------:R-:W-:Y:S03]  /*1240*/  BSSY B2, `(.L_x_12) ;  /* 0x0000011000027945 */ /* 0x000fe60003800000 */
[----:B------:R-:W-:-:S13]  /*1250*/  ISETP.NE.AND.EX P0, PT, RZ, RZ, PT, P0 ;  /* 0x000000ffff00720c */ /* 0x000fda0003f05300 */
[----:B------:R-:W-:Y:S05]  /*1260*/  @!P0 BRA `(.L_x_13) ;  /* 0x000000e000008947 */ /* 0x000fea0003800000 */
[----:B------:R-:W-:-:S05]  /*1270*/  IADD3 R14, P0, R7, R12, RZ ;  /* 0x0000000c070e7210 */ /* 0x000fca0007f1e0ff */
[----:B------:R-:W-:-:S05]  /*1280*/  IMAD.X R15, R8, 0x1, R33, P0 ;  /* 0x00000001080f7824 */ /* 0x000fca00000e0621 */
[----:B0-----:R-:W2:Y:S01]  /*1290*/  LDG.E.U8 R11, [R14.64] ;  /* 0x0000000e0e0b7981 */ /* 0x001ea2000c1e1100 */
[----:B------:R-:W-:Y:S02]  /*12a0*/  IADD3 R12, R1, R12, R10 ;  /* 0x0000000c010c7210 */ /* 0x000fe40007ffe00a */
[----:B------:R-:W-:-:S04]  /*12b0*/  ISETP.NE.U32.AND P0, PT, R35, 0x1, PT ;  /* 0x000000012300780c */ /* 0x000fc80003f05070 */
[----:B------:R-:W-:Y:S01]  /*12c0*/  ISETP.NE.AND.EX P0, PT, RZ, RZ, PT, P0 ;  /* 0x000000ffff00720c */ /* 0x000fe20003f05300 */
[----:B--2---:R0:W-:-:S12]  /*12d0*/  STL.U8 [R12+0x60], R11 ;  /* 0x0000600b0c007387 */ /* 0x0041d80000100000 */
[----:B------:R-:W-:Y:S05]  /*12e0*/  @!P0 BRA `(.L_x_13) ;  /* 0x0000006000008947 */ /* 0x000fea0003800000 */
[----:B------:R-:W-:Y:S01]  /*12f0*/  ISETP.NE.U32.AND P0, PT, R35, 0x2, PT ;  /* 0x000000022300780c */ /* 0x000fe20003f05070 */
[----:B------:R-:W2:Y:S03]  /*1300*/  LDG.E.U8 R10, [R14.64+0x1] ;  /* 0x0000010e0e0a7981 */ /* 0x000ea6000c1e1100 */
[----:B------:R-:W-:-:S13]  /*1310*/  ISETP.NE.AND.EX P0, PT, RZ, RZ, PT, P0 ;  /* 0x000000ffff00720c */ /* 0x000fda0003f05300 */
[----:B0-----:R-:W3:Y:S04]  /*1320*/  @P0 LDG.E.U8 R11, [R14.64+0x2] ;  /* 0x0000020e0e0b0981 */ /* 0x001ee8000c1e1100 */
[----:B--2---:R0:W-:Y:S04]  /*1330*/  STL.U8 [R12+0x61], R10 ;  /* 0x0000610a0c007387 */ /* 0x0041e80000100000 */
[----:B---3--:R0:W-:Y:S02]  /*1340*/  @P0 STL.U8 [R12+0x62], R11 ;  /* 0x0000620b0c000387 */ /* 0x0081e40000100000 */
.L_x_13:
[----:B------:R-:W-:Y:S05]  /*1350*/  BSYNC B2 ;  /* 0x0000000000027941 */ /* 0x000fea0003800000 */
.L_x_12:
[----:B0-----:R-:W2:Y:S01]  /*1360*/  LDL.64 R10, [R1+0xe0] ;  /* 0x0000e000010a7983 */ /* 0x001ea20000100a00 */
[----:B------:R-:W-:Y:S01]  /*1370*/  IMAD.MOV.U32 R12, RZ, RZ, RZ ;  /* 0x000000ffff0c7224 */ /* 0x000fe200078e00ff */
[----:B--2---:R-:W-:-:S05]  /*1380*/  IADD3 R10, P0, R10, R6, RZ ;  /* 0x000000060a0a7210 */ /* 0x004fca0007f1e0ff */
[----:B------:R-:W-:Y:S02]  /*1390*/  IMAD.X R13, R11, 0x1, R5, P0 ;  /* 0x000000010b0d7824 */ /* 0x000fe400000e0605 */
[----:B------:R-:W-:Y:S02]  /*13a0*/  IMAD.MOV.U32 R14, RZ, RZ, R10 ;  /* 0x000000ffff0e7224 */ /* 0x000fe400078e000a */
[----:B------:R-:W-:Y:S02]  /*13b0*/  IMAD.MOV.U32 R15, RZ, RZ, R13 ;  /* 0x000000ffff0f7224 */ /* 0x000fe400078e000d */
[----:B------:R-:W-:-:S03]  /*13c0*/  IMAD.MOV.U32 R11, RZ, RZ, RZ ;  /* 0x000000ffff0b7224 */ /* 0x000fc600078e00ff */
[----:B------:R0:W-:Y:S01]  /*13d0*/  STL.64 [R1+0xe0], R14 ;  /* 0x0000e00e01007387 */ /* 0x0001e20000100a00 */
[----:B------:R-:W-:Y:S05]  /*13e0*/  BRA `(.L_x_14) ;  /* 0x0000ab5000007947 */ /* 0x000fea0003800000 */
.L_x_2:
[----:B------:R-:W-:Y:S01]  /*13f0*/  ISETP.NE.U32.AND P0, PT, R63, RZ, PT ;  /* 0x000000ff3f00720c */ /* 0x000fe20003f05070 */
[----:B------:R-:W-:Y:S03]  /*1400*/  BSSY B2, `(.L_x_15) ;  /* 0x000008b000027945 */ /* 0x000fe60003800000 */
[----:B------:R-:W-:-:S13]  /*1410*/  ISETP.NE.AND.EX P0, PT, R62, RZ, PT, P0 ;  /* 0x000000ff3e00720c */ /* 0x000fda0003f05300 */
[----:B------:R-:W-:Y:S05]  /*1420*/  @!P0 BRA `(.L_x_16) ;  /* 0x0000088000008947 */ /* 0x000fea0003800000 */
[----:B------:R-:W-:Y:S01]  /*1430*/  IADD3 R11, P1, -R10, 0x7f, RZ ;  /* 0x0000007f0a0b7810 */ /* 0x000fe20007f3e1ff */
[----:B------:R-:W-:Y:S01]  /*1440*/  BSSY B3, `(.L_x_17) ;  /* 0x0000075000037945 */ /* 0x000fe20003800000 */
[----:B------:R-:W-:Y:S01]  /*1450*/  LOP3.LUT R34, R63, 0x3, RZ, 0xc0, !PT ;  /* 0x000000033f227812 */ /* 0x000fe200078ec0ff */
[----:B------:R-:W-:Y:S01]  /*1460*/  IMAD.MOV.U32 R12, RZ, RZ, RZ ;  /* 0x000000ffff0c7224 */ /* 0x000fe200078e00ff */
[----:B------:R-:W-:Y:S01]  /*1470*/  ISETP.GE.U32.AND P0, PT, R11, 0x3, PT ;  /* 0x000000030b00780c */ /* 0x000fe20003f06070 */
[----:B------:R-:W-:Y:S02]  /*1480*/  IMAD.X R13, RZ, RZ, ~R13, P1 ;  /* 0x000000ffff0d7224 */ /* 0x000fe400008e0e0d */
[----:B------:R-:W-:-:S03]  /*1490*/  IMAD.MOV.U32 R33, RZ, RZ, RZ ;  /* 0x000000ffff217224 */ /* 0x000fc600078e00ff */
        /* <DEDUP_REMOVED lines=16> */
.L_x_23:
        /* <DEDUP_REMOVED lines=42> */
.L_x_22:
[----:B------:R-:W-:Y:S05]  /*1840*/  BSYNC B5 ;  /* 0x0000000000057941 */ /* 0x000fea0003800000 */
.L_x_21:
        /* <DEDUP_REMOVED lines=28> */
.L_x_25:
[----:B------:R-:W-:Y:S05]  /*1a10*/  BSYNC B5 ;  /* 0x0000000000057941 */ /* 0x000fea0003800000 */
.L_x_24:
[----:B------:R-:W-:-:S04]  /*1a20*/  ISETP.NE.U32.AND P1, PT, R31, RZ, PT ;  /* 0x000000ff1f00720c */ /* 0x000fc80003f25070 */
[----:B------:R-:W-:-:S13]  /*1a30*/  ISETP.NE.OR.EX P0, PT, R32, RZ, P0, P1 ;  /* 0x000000ff2000720c */ /* 0x000fda0000705710 */
[----:B------:R-:W-:Y:S01]  /*1a40*/  @!P0 BREAK B4 ;  /* 0x0000000000048942 */ /* 0x000fe20003800000 */
[----:B------:R-:W-:Y:S05]  /*1a50*/  @!P0 BRA `(.L_x_18) ;  /* 0x0000013000008947 */ /* 0x000fea0003800000 */
.L_x_20:
[----:B------:R-:W-:Y:S05]  /*1a60*/  BSYNC B4 ;  /* 0x0000000000047941 */ /* 0x000fea0003800000 */
.L_x_19:
        /* <DEDUP_REMOVED lines=18> */
.L_x_18:
[----:B------:R-:W-:Y:S05]  /*1b90*/  BSYNC B3 ;  /* 0x0000000000037941 */ /* 0x000fea0003800000 */
.L_x_17:
[----:B------:R-:W-:-:S04]  /*1ba0*/  ISETP.NE.U32.AND P0, PT, R34, RZ, PT ;  /* 0x000000ff2200720c */ /* 0x000fc80003f05070 */
        /* <DEDUP_REMOVED lines=16> */
.L_x_16:
[----:B------:R-:W-:Y:S05]  /*1cb0*/  BSYNC B2 ;  /* 0x0000000000027941 */ /* 0x000fea0003800000 */
.L_x_15:
[----:B------:R-:W2:Y:S04]  /*1cc0*/  LDL.128 R40, [R1+0x60] ;  /* 0x0000600001287983 */ /* 0x000ea80000100c00 */
[----:B0-----:R-:W3:Y:S04]  /*1cd0*/  LDL.128 R16, [R1+0x70] ;  /* 0x0000700001107983 */ /* 0x001ee80000100c00 */
[----:B------:R-:W4:Y:S04]  /*1ce0*/  LDL.128 R12, [R1+0x80] ;  /* 0x00008000010c7983 */ /* 0x000f280000100c00 */
[----:B------:R-:W3:Y:S04]  /*1cf0*/  LDL.128 R32, [R1+0x90] ;  /* 0x0000900001207983 */ /* 0x000ee80000100c00 */
[----:B------:R-:W3:Y:S04]  /*1d00*/  LDL.128 R24, [R1+0xa0] ;  /* 0x0000a00001187983 */ /* 0x000ee80000100c00 */
[----:B------:R-:W3:Y:S04]  /*1d10*/  LDL.128 R28, [R1+0xb0] ;  /* 0x0000b000011c7983 */ /* 0x000ee80000100c00 */
[----:B------:R-:W3:Y:S04]  /*1d20*/  LDL.128 R52, [R1+0xd0] ;  /* 0x0000d00001347983 */ /* 0x000ee80000100c00 */
[----:B------:R-:W3:Y:S01]  /*1d30*/  LDL.64 R70, [R1+0x40] ;  /* 0x0000400001467983 */ /* 0x000ee20000100a00 */
[----:B--2---:R-:W-:-:S02]  /*1d40*/  PRMT R37, R42, 0x7732, RZ ;  /* 0x000077322a257816 */ /* 0x004fc400000000ff */
[C---:B------:R-:W-:Y:S02]  /*1d50*/  LOP3.LUT R11, R40.reuse, 0xffff, RZ, 0xc0, !PT ;  /* 0x0000ffff280b7812 */ /* 0x040fe400078ec0ff */
[----:B------:R-:W-:Y:S01]  /*1d60*/  PRMT R20, R40, 0x7732, RZ ;  /* 0x0000773228147816 */ /* 0x000fe200000000ff */
[----:B------:R-:W-:Y:S01]  /*1d70*/  IMAD.MOV.U32 R66, RZ, RZ, R37 ;  /* 0x000000ffff427224 */ /* 0x000fe200078e0025 */
[----:B------:R-:W-:Y:S02]  /*1d80*/  SHF.R.U32.HI R10, RZ, 0x8, R11 ;  /* 0x00000008ff0a7819 */ /* 0x000fe4000001160b */
[----:B------:R-:W-:Y:S02]  /*1d90*/  LOP3.LUT R22, R42, 0xffff, RZ, 0xc0, !PT ;  /* 0x0000ffff2a167812 */ /* 0x000fe400078ec0ff */
[----:B------:R-:W-:Y:S02]  /*1da0*/  SHF.R.U32.HI R37, RZ, 0x8, R20 ;  /* 0x00000008ff257819 */ /* 0x000fe40000011614 */
[----:B------:R-:W-:-:S02]  /*1db0*/  LOP3.LUT R44, R10, 0xff, RZ, 0xc0, !PT ;  /* 0x000000ff0a2c7812 */ /* 0x000fc400078ec0ff */
[C---:B------:R-:W-:Y:S02]  /*1dc0*/  LOP3.LUT R21, R41.reuse, 0xffff, RZ, 0xc0, !PT ;  /* 0x0000ffff29157812 */ /* 0x040fe400078ec0ff */
[----:B------:R-:W-:Y:S02]  /*1dd0*/  PRMT R36, R41, 0x7732, RZ ;  /* 0x0000773229247816 */ /* 0x000fe400000000ff */
[----:B------:R-:W-:Y:S02]  /*1de0*/  SHF.R.U32.HI R10, RZ, 0x8, R66 ;  /* 0x00000008ff0a7819 */ /* 0x000fe40000011642 */
[----:B------:R-:W-:Y:S02]  /*1df0*/  SHF.R.U32.HI R41, RZ, 0x8, R22 ;  /* 0x00000008ff297819 */ /* 0x000fe40000011616 */
[----:B------:R-:W-:Y:S02]  /*1e00*/  LOP3.LUT R40, R20, 0xff, RZ, 0xc0, !PT ;  /* 0x000000ff14287812 */ /* 0x000fe400078ec0ff */
[----:B------:R-:W-:-:S02]  /*1e10*/  LOP3.LUT R37, R37, 0xffff, RZ, 0xc0, !PT ;  /* 0x0000ffff25257812 */ /* 0x000fc400078ec0ff */
[----:B------:R-:W-:Y:S02]  /*1e20*/  LOP3.LUT R66, R66, 0xff, RZ, 0xc0, !PT ;  /* 0x000000ff42427812 */ /* 0x000fe400078ec0ff */
[----:B------:R-:W-:Y:S02]  /*1e30*/  LOP3.LUT R10, R10, 0xffff, RZ, 0xc0, !PT ;  /* 0x0000ffff0a0a7812 */ /* 0x000fe400078ec0ff */
[----:B------:R-:W-:Y:S01]  /*1e40*/  LOP3.LUT R47, R41, 0xff, RZ, 0xc0, !PT ;  /* 0x000000ff292f7812 */ /* 0x000fe200078ec0ff */
[----:B------:R-:W-:Y:S01]  /*1e50*/  IMAD.WIDE.U32 R40, R40, 0x10000, RZ ;  /* 0x0001000028287825 */ /* 0x000fe200078e00ff */
[C---:B------:R-:W-:Y:S02]  /*1e60*/  LOP3.LUT R23, R43.reuse, 0xffff, RZ, 0xc0, !PT ;  /* 0x0000ffff2b177812 */ /* 0x040fe400078ec0ff */
[----:B------:R-:W-:Y:S01]  /*1e70*/  PRMT R39, R43, 0x7732, RZ ;  /* 0x000077322b277816 */ /* 0x000fe200000000ff */
[----:B------:R-:W-:Y:S01]  /*1e80*/  IMAD.WIDE.U32 R42, R37, 0x1000000, RZ ;  /* 0x01000000252a7825 */ /* 0x000fe200078e00ff */
[----:B------:R-:W-:-:S02]  /*1e90*/  SHF.L.U64.HI R37, R44, 0x8, RZ ;  /* 0x000000082c257819 */ /* 0x000fc400000102ff */
[----:B------:R-:W-:Y:S01]  /*1ea0*/  SHF.L.U64.HI R45, R47, 0x8, RZ ;  /* 0x000000082f2d7819 */ /* 0x000fe200000102ff */
[----:B------:R-:W-:-:S04]  /*1eb0*/  IMAD.WIDE.U32 R66, R66, 0x10000, RZ ;  /* 0x0001000042427825 */ /* 0x000fc800078e00ff */
[----:B------:R-:W-:Y:S01]  /*1ec0*/  IMAD.WIDE.U32 R48, R10, 0x1000000, RZ ;  /* 0x010000000a307825 */ /* 0x000fe200078e00ff */
[----:B------:R-:W-:Y:S02]  /*1ed0*/  LOP3.LUT R10, R43, R37, R41, 0xfe, !PT ;  /* 0x000000252b0a7212 */ /* 0x000fe400078efe29 */
[----:B------:R-:W-:Y:S02]  /*1ee0*/  PRMT R37, R22, 0x6540, R47 ;  /* 0x0000654016257816 */ /* 0x000fe4000000002f */
[----:B------:R-:W-:Y:S02]  /*1ef0*/  PRMT R43, R11, 0x6540, R44 ;  /* 0x000065400b2b7816 */ /* 0x000fe4000000002c */
[----:B------:R-:W-:Y:S02]  /*1f00*/  LOP3.LUT R22, R49, R45, R67, 0xfe, !PT ;  /* 0x0000002d31167212 */ /* 0x000fe400078efe43 */
[----:B------:R-:W2:Y:S01]  /*1f10*/  LDL.128 R44, [R1+0xc0] ;  /* 0x0000c000012c7983 */ /* 0x000ea20000100c00 */
[----:B------:R-:W-:-:S02]  /*1f20*/  LOP3.LUT R41, R10, 0xff, R21, 0xf8, !PT ;  /* 0x000000ff0a297812 */ /* 0x000fc400078ef815 */
[----:B------:R-:W-:Y:S02]  /*1f30*/  SHF.R.U32.HI R10, RZ, 0x8, R21 ;  /* 0x00000008ff0a7819 */ /* 0x000fe40000011615 */
[----:B------:R-:W-:Y:S01]  /*1f40*/  SHF.R.U32.HI R11, RZ, 0x8, R23 ;  /* 0x00000008ff0b7819 */ /* 0x000fe20000011617 */
[----:B------:R-:W-:Y:S01]  /*1f50*/  IMAD.MOV.U32 R20, RZ, RZ, R36 ;  /* 0x000000ffff147224 */ /* 0x000fe200078e0024 */
[----:B------:R-:W-:Y:S01]  /*1f60*/  PRMT R10, R10, 0x7104, RZ ;  /* 0x000071040a0a7816 */ /* 0x000fe200000000ff */
[----:B------:R-:W-:Y:S01]  /*1f70*/  IMAD.MOV.U32 R21, RZ, RZ, R39 ;  /* 0x000000ffff157224 */ /* 0x000fe200078e0027 */
[----:B------:R-:W-:Y:S02]  /*1f80*/  LOP3.LUT R22, R22, 0xff, R23, 0xf8, !PT ;  /* 0x000000ff16167812 */ /* 0x000fe400078ef817 */
[----:B------:R-:W-:Y:S02]  /*1f90*/  PRMT R11, R11, 0x7104, RZ ;  /* 0x000071040b0b7816 */ /* 0x000fe400000000ff */
[----:B------:R-:W-:-:S02]  /*1fa0*/  LOP3.LUT R23, R41, R10, RZ, 0xfc, !PT ;  /* 0x0000000a29177212 */ /* 0x000fc400078efcff */
[----:B------:R-:W-:Y:S02]  /*1fb0*/  LOP3.LUT R22, R22, R11, RZ, 0xfc, !PT ;  /* 0x0000000b16167212 */ /* 0x000fe400078efcff */
[----:B------:R-:W-:Y:S02]  /*1fc0*/  SHF.R.U32.HI R10, RZ, 0x8, R20 ;  /* 0x00000008ff0a7819 */ /* 0x000fe40000011614 */
[----:B------:R-:W-:Y:S01]  /*1fd0*/  SHF.R.U32.HI R11, RZ, 0x8, R21 ;  /* 0x00000008ff0b7819 */ /* 0x000fe20000011615 */
[----:B------:R-:W-:Y:S01]  /*1fe0*/  IMAD.U32 R20, R20, 0x10000, RZ ;  /* 0x0001000014147824 */ /* 0x000fe200078e00ff */
[----:B------:R-:W-:Y:S01]  /*1ff0*/  LOP3.LUT R10, R10, 0xffff, RZ, 0xc0, !PT ;  /* 0x0000ffff0a0a7812 */ /* 0x000fe200078ec0ff */
[----:B------:R-:W-:Y:S01]  /*2000*/  IMAD.U32 R21, R21, 0x10000, RZ ;  /* 0x0001000015157824 */ /* 0x000fe200078e00ff */
[----:B------:R-:W-:Y:S02]  /*2010*/  LOP3.LUT R11, R11, 0xffff, RZ, 0xc0, !PT ;  /* 0x0000ffff0b0b7812 */ /* 0x000fe400078ec0ff */
[----:B------:R-:W-:Y:S01]  /*2020*/  LOP3.LUT R23, R23, 0xff0000, R20, 0xf8, !PT ;  /* 0x00ff000017177812 */ /* 0x000fe200078ef814 */
[----:B------:R-:W-:Y:S01]  /*2030*/  IMAD.SHL.U32 R10, R10, 0x1000000, RZ ;  /* 0x010000000a0a7824 */ /* 0x000fe200078e00ff */
[----:B------:R-:W-:Y:S01]  /*2040*/  LOP3.LUT R22, R22, 0xff0000, R21, 0xf8, !PT ;  /* 0x00ff000016167812 */ /* 0x000fe200078ef815 */
[----:B------:R-:W-:Y:S01]  /*2050*/  IMAD.SHL.U32 R11, R11, 0x1000000, RZ ;  /* 0x010000000b0b7824 */ /* 0x000fe200078e00ff */
[----:B------:R-:W-:-:S02]  /*2060*/  LOP3.LUT R67, R42, R43, R40, 0xfe, !PT ;  /* 0x0000002b2a437212 */ /* 0x000fc400078efe28 */
[C---:B---3--:R-:W-:Y:S02]  /*2070*/  LOP3.LUT R21, R16.reuse, 0xffff, RZ, 0xc0, !PT ;  /* 0x0000ffff10157812 */ /* 0x048fe400078ec0ff */
[----:B------:R-:W-:Y:S02]  /*2080*/  PRMT R20, R16, 0x7732, RZ ;  /* 0x0000773210147816 */ /* 0x000fe400000000ff */
[C---:B------:R-:W-:Y:S02]  /*2090*/  LOP3.LUT R16, R17.reuse, 0xffff, RZ, 0xc0, !PT ;  /* 0x0000ffff11107812 */ /* 0x040fe400078ec0ff */
[----:B------:R-:W-:Y:S02]  /*20a0*/  PRMT R42, R17, 0x7732, RZ ;  /* 0x00007732112a7816 */ /* 0x000fe400000000ff */
[----:B------:R-:W-:Y:S02]  /*20b0*/  LOP3.LUT R17, R18, 0xffff, RZ, 0xc0, !PT ;  /* 0x0000ffff12117812 */ /* 0x000fe400078ec0ff */
[----:B------:R-:W-:-:S02]  /*20c0*/  LOP3.LUT R65, R23, R10, RZ, 0xfc, !PT ;  /* 0x0000000a17417212 */ /* 0x000fc400078efcff */
[----:B------:R-:W-:Y:S02]  /*20d0*/  LOP3.LUT R64, R22, R11, RZ, 0xfc, !PT ;  /* 0x0000000b16407212 */ /* 0x000fe400078efcff */
[----:B------:R-:W-:Y:S02]  /*20e0*/  SHF.R.U32.HI R10, RZ, 0x8, R21 ;  /* 0x00000008ff0a7819 */ /* 0x000fe40000011615 */
[----:B------:R-:W-:Y:S02]  /*20f0*/  SHF.R.U32.HI R11, RZ, 0x8, R17 ;  /* 0x00000008ff0b7819 */ /* 0x000fe40000011611 */
[----:B------:R-:W-:Y:S02]  /*2100*/  PRMT R22, R18, 0x7732, RZ ;  /* 0x0000773212167816 */ /* 0x000fe400000000ff */
[----:B------:R-:W-:Y:S02]  /*2110*/  LOP3.LUT R36, R10, 0xff, RZ, 0xc0, !PT ;  /* 0x000000ff0a247812 */ /* 0x000fe400078ec0ff */
[----:B------:R-:W-:-:S02]  /*2120*/  SHF.R.U32.HI R10, RZ, 0x8, R20 ;  /* 0x00000008ff0a7819 */ /* 0x000fc40000011614 */
[----:B------:R-:W-:Y:S02]  /*2130*/  LOP3.LUT R18, R11, 0xff, RZ, 0xc0, !PT ;  /* 0x000000ff0b127812 */ /* 0x000fe400078ec0ff */
[----:B------:R-:W-:Y:S02]  /*2140*/  SHF.R.U32.HI R11, RZ, 0x8, R22 ;  /* 0x00000008ff0b7819 */ /* 0x000fe40000011616 */
[----:B------:R-:W-:Y:S02]  /*2150*/  LOP3.LUT R20, R20, 0xff, RZ, 0xc0, !PT ;  /* 0x000000ff14147812 */ /* 0x000fe400078ec0ff */
[----:B------:R-:W-:Y:S02]  /*2160*/  LOP3.LUT R10, R10, 0xffff, RZ, 0xc0, !PT ;  /* 0x0000ffff0a0a7812 */ /* 0x000fe400078ec0ff */
[----:B------:R-:W-:Y:S02]  /*2170*/  LOP3.LUT R22, R22, 0xff, RZ, 0xc0, !PT ;  /* 0x000000ff16167812 */ /* 0x000fe400078ec0ff */
[----:B------:R-:W-:-:S02]  /*2180*/  LOP3.LUT R11, R11, 0xffff, RZ, 0xc0, !PT ;  /* 0x0000ffff0b0b7812 */ /* 0x000fc400078ec0ff */
[C---:B------:R-:W-:Y:S02]  /*2190*/  LOP3.LUT R39, R19.reuse, 0xffff, RZ, 0xc0, !PT ;  /* 0x0000ffff13277812 */ /* 0x040fe400078ec0ff */
[----:B------:R-:W-:Y:S02]  /*21a0*/  PRMT R43, R19, 0x7732, RZ ;  /* 0x00007732132b7816 */ /* 0x000fe400000000ff */
[----:B------:R-:W-:Y:S02]  /*21b0*/  LOP3.LUT R66, R48, R37, R66, 0xfe, !PT ;  /* 0x0000002530427212 */ /* 0x000fe400078efe42 */
[----:B------:R-:W-:Y:S01]  /*21c0*/  PRMT R77, R21, 0x6540, R36 ;  /* 0x00006540154d7816 */ /* 0x000fe20000000024 */
[----:B------:R-:W-:Y:S01]  /*21d0*/  IMAD.WIDE.U32 R20, R20, 0x10000, RZ ;  /* 0x0001000014147825 */ /* 0x000fe200078e00ff */
[----:B------:R-:W-:-:S03]  /*21e0*/  SHF.L.U64.HI R19, R36, 0x8, RZ ;  /* 0x0000000824137819 */ /* 0x000fc600000102ff */
[----:B------:R-:W-:-:S04]  /*21f0*/  IMAD.WIDE.U32 R36, R10, 0x1000000, RZ ;  /* 0x010000000a247825 */ /* 0x000fc800078e00ff */
[----:B------:R-:W-:-:S04]  /*2200*/  IMAD.WIDE.U32 R22, R22, 0x10000, RZ ;  /* 0x0001000016167825 */ /* 0x000fc800078e00ff */
[----:B------:R-:W-:Y:S01]  /*2210*/  IMAD.WIDE.U32 R40, R11, 0x1000000, RZ ;  /* 0x010000000b287825 */ /* 0x000fe200078e00ff */
[----:B------:R-:W-:Y:S02]  /*2220*/  SHF.L.U64.HI R11, R18, 0x8, RZ ;  /* 0x00000008120b7819 */ /* 0x000fe400000102ff */
[----:B------:R-:W-:Y:S02]  /*2230*/  PRMT R73, R17, 0x6540, R18 ;  /* 0x0000654011497816 */ /* 0x000fe40000000012 */
[----:B------:R-:W-:Y:S02]  /*2240*/  LOP3.LUT R19, R37, R19, R21, 0xfe, !PT ;  /* 0x0000001325137212 */ /* 0x000fe400078efe15 */
[----:B------:R-:W-:Y:S02]  /*2250*/  LOP3.LUT R18, R41, R11, R23, 0xfe, !PT ;  /* 0x0000000b29127212 */ /* 0x000fe400078efe17 */
[----:B------:R-:W-:Y:S02]  /*2260*/  SHF.R.U32.HI R10, RZ, 0x8, R16 ;  /* 0x00000008ff0a7819 */ /* 0x000fe40000011610 */
[----:B------:R-:W-:-:S02]  /*2270*/  SHF.R.U32.HI R11, RZ, 0x8, R39 ;  /* 0x00000008ff0b7819 */ /* 0x000fc40000011627 */
[----:B------:R-:W-:Y:S02]  /*2280*/  LOP3.LUT R19, R19, 0xff, R16, 0xf8, !PT ;  /* 0x000000ff13137812 */ /* 0x000fe400078ef810 */
[----:B------:R-:W-:Y:S01]  /*2290*/  PRMT R16, R10, 0x7104, RZ ;  /* 0x000071040a107816 */ /* 0x000fe200000000ff */
[----:B------:R-:W-:Y:S01]  /*22a0*/  IMAD.MOV.U32 R10, RZ, RZ, R42 ;  /* 0x000000ffff0a7224 */ /* 0x000fe200078e002a */
[----:B------:R-:W-:Y:S01]  /*22b0*/  PRMT R17, R11, 0x7104, RZ ;  /* 0x000071040b117816 */ /* 0x000fe200000000ff */
[----:B------:R-:W-:Y:S01]  /*22c0*/  IMAD.MOV.U32 R11, RZ, RZ, R43 ;  /* 0x000000ffff0b7224 */ /* 0x000fe200078e002b */
[----:B------:R-:W-:Y:S02]  /*22d0*/  LOP3.LUT R18, R18, 0xff, R39, 0xf8, !PT ;  /* 0x000000ff12127812 */ /* 0x000fe400078ef827 */
[----:B------:R-:W-:Y:S02]  /*22e0*/  LOP3.LUT R19, R19, R16, RZ, 0xfc, !PT ;  /* 0x0000001013137212 */ /* 0x000fe400078efcff */
[----:B------:R-:W-:-:S02]  /*22f0*/  LOP3.LUT R18, R18, R17, RZ, 0xfc, !PT ;  /* 0x0000001112127212 */ /* 0x000fc400078efcff */
        /* <DEDUP_REMOVED lines=10> */
[----:B----4-:R-:W-:-:S02]  /*23a0*/  LOP3.LUT R42, R12, 0xffff, RZ, 0xc0, !PT ;  /* 0x0000ffff0c2a7812 */ /* 0x010fc400078ec0ff */
[----:B------:R-:W-:Y:S02]  /*23b0*/  LOP3.LUT R49, R14, 0xffff, RZ, 0xc0, !PT ;  /* 0x0000ffff0e317812 */ /* 0x000fe400078ec0ff */
[----:B------:R-:W-:Y:S02]  /*23c0*/  LOP3.LUT R69, R69, R16, RZ, 0xfc, !PT ;  /* 0x0000001045457212 */ /* 0x000fe400078efcff */
[----:B------:R-:W-:Y:S02]  /*23d0*/  LOP3.LUT R75, R10, R17, RZ, 0xfc, !PT ;  /* 0x000000110a4b7212 */ /* 0x000fe400078efcff */
[----:B------:R-:W-:Y:S01]  /*23e0*/  SHF.R.U32.HI R16, RZ, 0x8, R42 ;  /* 0x00000008ff107819 */ /* 0x000fe2000001162a */
[----:B------:R-:W3:Y:S01]  /*23f0*/  LDL.64 R10, [R1+0x48] ;  /* 0x00004800010a7983 */ /* 0x000ee20000100a00 */
[----:B------:R-:W-:Y:S02]  /*2400*/  PRMT R17, R12, 0x7732, RZ ;  /* 0x000077320c117816 */ /* 0x000fe400000000ff */
[----:B------:R-:W-:-:S02]  /*2410*/  SHF.R.U32.HI R18, RZ, 0x8, R49 ;  /* 0x00000008ff127819 */ /* 0x000fc40000011631 */
[----:B------:R-:W-:Y:S02]  /*2420*/  PRMT R19, R14, 0x7732, RZ ;  /* 0x000077320e137816 */ /* 0x000fe400000000ff */
[----:B------:R-:W-:Y:S02]  /*2430*/  LOP3.LUT R77, R36, R77, R20, 0xfe, !PT ;  /* 0x0000004d244d7212 */ /* 0x000fe400078efe14 */
[----:B------:R-:W-:Y:S02]  /*2440*/  LOP3.LUT R37, R16, 0xff, RZ, 0xc0, !PT ;  /* 0x000000ff10257812 */ /* 0x000fe400078ec0ff */
[----:B------:R-:W-:Y:S02]  /*2450*/  SHF.R.U32.HI R16, RZ, 0x8, R17 ;  /* 0x00000008ff107819 */ /* 0x000fe40000011611 */
[----:B------:R-:W-:Y:S02]  /*2460*/  LOP3.LUT R36, R18, 0xff, RZ, 0xc0, !PT ;  /* 0x000000ff12247812 */ /* 0x000fe400078ec0ff */
[----:B------:R-:W-:-:S02]  /*2470*/  SHF.R.U32.HI R18, RZ, 0x8, R19 ;  /* 0x00000008ff127819 */ /* 0x000fc40000011613 */
[----:B------:R-:W-:Y:S02]  /*2480*/  LOP3.LUT R73, R40, R73, R22, 0xfe, !PT ;  /* 0x0000004928497212 */ /* 0x000fe400078efe16 */
[----:B------:R-:W-:Y:S01]  /*2490*/  LOP3.LUT R17, R17, 0xff, RZ, 0xc0, !PT ;  /* 0x000000ff11117812 */ /* 0x000fe200078ec0ff */
[----:B------:R-:W4:Y:S01]  /*24a0*/  LDL.128 R20, [R1] ;  /* 0x0000000001147983 */ /* 0x000f220000100c00 */
[----:B------:R-:W-:Y:S02]  /*24b0*/  LOP3.LUT R40, R16, 0xffff, RZ, 0xc0, !PT ;  /* 0x0000ffff10287812 */ /* 0x000fe400078ec0ff */
[----:B------:R-:W-:Y:S02]  /*24c0*/  PRMT R79, R42, 0x6540, R37 ;  /* 0x000065402a4f7816 */ /* 0x000fe40000000025 */
[----:B------:R-:W-:Y:S02]  /*24d0*/  LOP3.LUT R19, R19, 0xff, RZ, 0xc0, !PT ;  /* 0x000000ff13137812 */ /* 0x000fe400078ec0ff */
[----:B------:R-:W-:-:S02]  /*24e0*/  LOP3.LUT R42, R18, 0xffff, RZ, 0xc0, !PT ;  /* 0x0000ffff122a7812 */ /* 0x000fc400078ec0ff */
[C---:B------:R-:W-:Y:S02]  /*24f0*/  LOP3.LUT R39, R13.reuse, 0xffff, RZ, 0xc0, !PT ;  /* 0x0000ffff0d277812 */ /* 0x040fe400078ec0ff */
[----:B------:R-:W-:Y:S02]  /*2500*/  PRMT R56, R13, 0x7732, RZ ;  /* 0x000077320d387816 */ /* 0x000fe400000000ff */
[C---:B------:R-:W-:Y:S02]  /*2510*/  LOP3.LUT R48, R15.reuse, 0xffff, RZ, 0xc0, !PT ;  /* 0x0000ffff0f307812 */ /* 0x040fe400078ec0ff */
[----:B------:R-:W-:Y:S01]  /*2520*/  PRMT R58, R15, 0x7732, RZ ;  /* 0x000077320f3a7816 */ /* 0x000fe200000000ff */
[----:B------:R-:W-:Y:S01]  /*2530*/  IMAD.WIDE.U32 R16, R17, 0x10000, RZ ;  /* 0x0001000011107825 */ /* 0x000fe200078e00ff */
[----:B------:R-:W4:Y:S01]  /*2540*/  LDL.128 R12, [R1+0x20] ;  /* 0x00002000010c7983 */ /* 0x000f220000100c00 */
[----:B------:R-:W-:Y:S02]  /*2550*/  SHF.L.U64.HI R57, R37, 0x8, RZ ;  /* 0x0000000825397819 */ /* 0x000fe400000102ff */
[----:B------:R-:W-:Y:S01]  /*2560*/  IMAD.WIDE.U32 R40, R40, 0x1000000, RZ ;  /* 0x0100000028287825 */ /* 0x000fe200078e00ff */
[----:B------:R-:W-:-:S03]  /*2570*/  SHF.L.U64.HI R37, R36, 0x8, RZ ;  /* 0x0000000824257819 */ /* 0x000fc600000102ff */
[----:B------:R-:W-:-:S04]  /*2580*/  IMAD.WIDE.U32 R18, R19, 0x10000, RZ ;  /* 0x0001000013127825 */ /* 0x000fc800078e00ff */
[----:B------:R-:W-:Y:S01]  /*2590*/  IMAD.WIDE.U32 R42, R42, 0x1000000, RZ ;  /* 0x010000002a2a7825 */ /* 0x000fe200078e00ff */
[----:B------:R-:W-:Y:S02]  /*25a0*/  LOP3.LUT R79, R40, R79, R16, 0xfe, !PT ;  /* 0x0000004f284f7212 */ /* 0x000fe400078efe10 */
[----:B------:R-:W-:Y:S02]  /*25b0*/  PRMT R49, R49, 0x6540, R36 ;  /* 0x0000654031317816 */ /* 0x000fe40000000024 */
[----:B------:R-:W-:Y:S02]  /*25c0*/  LOP3.LUT R40, R41, R57, R17, 0xfe, !PT ;  /* 0x0000003929287212 */ /* 0x000fe400078efe11 */
[----:B------:R-:W-:Y:S02]  /*25d0*/  LOP3.LUT R19, R43, R37, R19, 0xfe, !PT ;  /* 0x000000252b137212 */ /* 0x000fe400078efe13 */
[----:B------:R-:W-:Y:S02]  /*25e0*/  SHF.R.U32.HI R16, RZ, 0x8, R39 ;  /* 0x00000008ff107819 */ /* 0x000fe40000011627 */
[----:B------:R-:W-:-:S02]  /*25f0*/  SHF.R.U32.HI R17, RZ, 0x8, R48 ;  /* 0x00000008ff117819 */ /* 0x000fc40000011630 */
[----:B------:R-:W-:Y:S01]  /*2600*/  LOP3.LUT R78, R42, R49, R18, 0xfe, !PT ;  /* 0x000000312a4e7212 */ /* 0x000fe200078efe12 */
[----:B------:R-:W-:Y:S01]  /*2610*/  IMAD.MOV.U32 R18, RZ, RZ, R56 ;  /* 0x000000ffff127224 */ /* 0x000fe200078e0038 */
[----:B------:R-:W-:Y:S01]  /*2620*/  LOP3.LUT R36, R19, 0xff, R48, 0xf8, !PT ;  /* 0x000000ff13247812 */ /* 0x000fe200078ef830 */
[----:B------:R-:W-:Y:S01]  /*2630*/  IMAD.MOV.U32 R19, RZ, RZ, R58 ;  /* 0x000000ffff137224 */ /* 0x000fe200078e003a */
[----:B------:R-:W-:Y:S02]  /*2640*/  LOP3.LUT R37, R40, 0xff, R39, 0xf8, !PT ;  /* 0x000000ff28257812 */ /* 0x000fe400078ef827 */
[----:B------:R-:W-:Y:S01]  /*2650*/  PRMT R16, R16, 0x7104, RZ ;  /* 0x0000710410107816 */ /* 0x000fe200000000ff */
[----:B------:R-:W3:Y:S01]  /*2660*/  LDL.128 R40, [R1+0x30] ;  /* 0x0000300001287983 */ /* 0x000ee20000100c00 */
        /* <DEDUP_REMOVED lines=12> */
[----:B------:R-:W-:-:S02]  /*2730*/  IMAD.SHL.U32 R36, R17, 0x1000000, RZ ;  /* 0x0100000011247824 */ /* 0x000fc400078e00ff */
[----:B------:R-:W3:Y:S01]  /*2740*/  LDL.128 R16, [R1+0x10] ;  /* 0x0000100001107983 */ /* 0x000ee20000100c00 */
[----:B------:R-:W-:Y:S02]  /*2750*/  LOP3.LUT R37, R48, R37, RZ, 0xfc, !PT ;  /* 0x0000002530257212 */ /* 0x000fe400078efcff */
[C---:B------:R-:W-:Y:S02]  /*2760*/  LOP3.LUT R57, R32.reuse, 0xffff, RZ, 0xc0, !PT ;  /* 0x0000ffff20397812 */ /* 0x040fe400078ec0ff */
[----:B------:R-:W-:Y:S02]  /*2770*/  PRMT R48, R32, 0x7732, RZ ;  /* 0x0000773220307816 */ /* 0x000fe400000000ff */
[C---:B------:R-:W-:Y:S02]  /*2780*/  LOP3.LUT R58, R33.reuse, 0xffff, RZ, 0xc0, !PT ;  /* 0x0000ffff213a7812 */ /* 0x040fe400078ec0ff */
[----:B------:R-:W-:Y:S02]  /*2790*/  PRMT R74, R33, 0x7732, RZ ;  /* 0x00007732214a7816 */ /* 0x000fe400000000ff */
[----:B------:R-:W-:-:S02]  /*27a0*/  LOP3.LUT R59, R34, 0xffff, RZ, 0xc0, !PT ;  /* 0x0000ffff223b7812 */ /* 0x000fc400078ec0ff */
[----:B------:R-:W-:Y:S02]  /*27b0*/  PRMT R60, R34, 0x7732, RZ ;  /* 0x00007732223c7816 */ /* 0x000fe400000000ff */
[C---:B------:R-:W-:Y:S02]  /*27c0*/  LOP3.LUT R61, R35.reuse, 0xffff, RZ, 0xc0, !PT ;  /* 0x0000ffff233d7812 */ /* 0x040fe400078ec0ff */
[----:B------:R-:W-:Y:S02]  /*27d0*/  PRMT R76, R35, 0x7732, RZ ;  /* 0x00007732234c7816 */ /* 0x000fe400000000ff */
[----:B------:R-:W3:Y:S01]  /*27e0*/  LDL.128 R32, [R1+0x50] ;  /* 0x0000500001207983 */ /* 0x000ee20000100c00 */
[----:B------:R-:W-:Y:S02]  /*27f0*/  LOP3.LUT R36, R39, R36, RZ, 0xfc, !PT ;  /* 0x0000002427247212 */ /* 0x000fe400078efcff */
[----:B------:R-:W-:Y:S02]  /*2800*/  SHF.R.U32.HI R39, RZ, 0x8, R57 ;  /* 0x00000008ff277819 */ /* 0x000fe40000011639 */
[----:B------:R-:W-:-:S02]  /*2810*/  SHF.R.U32.HI R49, RZ, 0x8, R59 ;  /* 0x00000008ff317819 */ /* 0x000fc4000001163b */
[----:B------:R-:W-:Y:S02]  /*2820*/  LOP3.LUT R72, R39, 0xff, RZ, 0xc0, !PT ;  /* 0x000000ff27487812 */ /* 0x000fe400078ec0ff */
[----:B------:R-:W-:Y:S02]  /*2830*/  SHF.R.U32.HI R39, RZ, 0x8, R48 ;  /* 0x00000008ff277819 */ /* 0x000fe40000011630 */
[----:B------:R-:W-:Y:S02]  /*2840*/  SHF.R.U32.HI R56, RZ, 0x8, R60 ;  /* 0x00000008ff387819 */ /* 0x000fe4000001163c */
[----:B------:R-:W-:Y:S02]  /*2850*/  LOP3.LUT R48, R48, 0xff, RZ, 0xc0, !PT ;  /* 0x000000ff30307812 */ /* 0x000fe400078ec0ff */
[----:B------:R-:W-:Y:S02]  /*2860*/  LOP3.LUT R68, R49, 0xff, RZ, 0xc0, !PT ;  /* 0x000000ff31447812 */ /* 0x000fe400078ec0ff */
[----:B------:R-:W-:-:S02]  /*2870*/  LOP3.LUT R49, R60, 0xff, RZ, 0xc0, !PT ;  /* 0x000000ff3c317812 */ /* 0x000fc400078ec0ff */
[----:B------:R-:W-:Y:S02]  /*2880*/  LOP3.LUT R39, R39, 0xffff, RZ, 0xc0, !PT ;  /* 0x0000ffff27277812 */ /* 0x000fe400078ec0ff */
[----:B------:R-:W-:Y:S01]  /*2890*/  LOP3.LUT R56, R56, 0xffff, RZ, 0xc0, !PT ;  /* 0x0000ffff38387812 */ /* 0x000fe200078ec0ff */
[----:B------:R-:W-:Y:S01]  /*28a0*/  IMAD.WIDE.U32 R80, R48, 0x10000, RZ ;  /* 0x0001000030507825 */ /* 0x000fe200078e00ff */
[----:B------:R-:W-:-:S03]  /*28b0*/  SHF.L.U64.HI R89, R72, 0x8, RZ ;  /* 0x0000000848597819 */ /* 0x000fc600000102ff */
[----:B------:R-:W-:-:S04]  /*28c0*/  IMAD.WIDE.U32 R48, R49, 0x10000, RZ ;  /* 0x0001000031307825 */ /* 0x000fc800078e00ff */
[----:B------:R-:W-:Y:S01]  /*28d0*/  IMAD.WIDE.U32 R84, R39, 0x1000000, RZ ;  /* 0x0100000027547825 */ /* 0x000fe200078e00ff */
[----:B------:R-:W-:-:S03]  /*28e0*/  SHF.L.U64.HI R39, R68, 0x8, RZ ;  /* 0x0000000844277819 */ /* 0x000fc600000102ff */
[----:B------:R-:W-:Y:S01]  /*28f0*/  IMAD.WIDE.U32 R82, R56, 0x1000000, RZ ;  /* 0x0100000038527825 */ /* 0x000fe200078e00ff */
[----:B------:R-:W-:Y:S02]  /*2900*/  PRMT R87, R57, 0x6540, R72 ;  /* 0x0000654039577816 */ /* 0x000fe40000000048 */
[----:B------:R-:W-:Y:S02]  /*2910*/  LOP3.LUT R57, R85, R89, R81, 0xfe, !PT ;  /* 0x0000005955397212 */ /* 0x000fe400078efe51 */
[----:B------:R-:W-:Y:S02]  /*2920*/  LOP3.LUT R56, R83, R39, R49, 0xfe, !PT ;  /* 0x0000002753387212 */ /* 0x000fe400078efe31 */
[--C-:B------:R-:W-:Y:S02]  /*2930*/  SHF.R.U32.HI R39, RZ, 0x8, R58.reuse ;  /* 0x00000008ff277819 */ /* 0x100fe4000001163a */
[----:B------:R-:W-:Y:S02]  /*2940*/  LOP3.LUT R58, R57, 0xff, R58, 0xf8, !PT ;  /* 0x000000ff393a7812 */ /* 0x000fe400078ef83a */
[----:B------:R-:W-:-:S02]  /*2950*/  PRMT R39, R39, 0x7104, RZ ;  /* 0x0000710427277816 */ /* 0x000fc400000000ff */
[--C-:B------:R-:W-:Y:S02]  /*2960*/  SHF.R.U32.HI R49, RZ, 0x8, R61.reuse ;  /* 0x00000008ff317819 */ /* 0x100fe4000001163d */
[----:B------:R-:W-:Y:S02]  /*2970*/  LOP3.LUT R56, R56, 0xff, R61, 0xf8, !PT ;  /* 0x000000ff38387812 */ /* 0x000fe400078ef83d */
[----:B------:R-:W-:Y:S02]  /*2980*/  LOP3.LUT R61, R58, R39, RZ, 0xfc, !PT ;  /* 0x000000273a3d7212 */ /* 0x000fe400078efcff */
[----:B------:R-:W-:Y:S02]  /*2990*/  SHF.R.U32.HI R39, RZ, 0x8, R74 ;  /* 0x00000008ff277819 */ /* 0x000fe4000001164a */
[----:B------:R-:W-:Y:S01]  /*29a0*/  PRMT R49, R49, 0x7104, RZ ;  /* 0x0000710431317816 */ /* 0x000fe200000000ff */
[----:B------:R-:W-:Y:S01]  /*29b0*/  IMAD.U32 R74, R74, 0x10000, RZ ;  /* 0x000100004a4a7824 */ /* 0x000fe200078e00ff */
[----:B------:R-:W-:-:S02]  /*29c0*/  LOP3.LUT R39, R39, 0xffff, RZ, 0xc0, !PT ;  /* 0x0000ffff27277812 */ /* 0x000fc400078ec0ff */
[----:B------:R-:W-:Y:S02]  /*29d0*/  LOP3.LUT R57, R56, R49, RZ, 0xfc, !PT ;  /* 0x0000003138397212 */ /* 0x000fe400078efcff */
[----:B------:R-:W-:Y:S01]  /*29e0*/  SHF.R.U32.HI R49, RZ, 0x8, R76 ;  /* 0x00000008ff317819 */ /* 0x000fe2000001164c */
[----:B------:R-:W-:Y:S01]  /*29f0*/  IMAD.SHL.U32 R39, R39, 0x1000000, RZ ;  /* 0x0100000027277824 */ /* 0x000fe200078e00ff */
[----:B------:R-:W-:Y:S02]  /*2a00*/  PRMT R59, R59, 0x6540, R68 ;  /* 0x000065403b3b7816 */ /* 0x000fe40000000044 */
[----:B------:R-:W-:Y:S01]  /*2a10*/  LOP3.LUT R74, R61, 0xff0000, R74, 0xf8, !PT ;  /* 0x00ff00003d4a7812 */ /* 0x000fe200078ef84a */
[----:B------:R-:W-:Y:S01]  /*2a20*/  IMAD.U32 R76, R76, 0x10000, RZ ;  /* 0x000100004c4c7824 */ /* 0x000fe200078e00ff */
[----:B------:R-:W-:Y:S02]  /*2a30*/  LOP3.LUT R49, R49, 0xffff, RZ, 0xc0, !PT ;  /* 0x0000ffff31317812 */ /* 0x000fe400078ec0ff */
[----:B------:R-:W-:-:S02]  /*2a40*/  LOP3.LUT R48, R82, R59, R48, 0xfe, !PT ;  /* 0x0000003b52307212 */ /* 0x000fc400078efe30 */
[----:B------:R-:W-:Y:S02]  /*2a50*/  LOP3.LUT R58, R26, 0xffff, RZ, 0xc0, !PT ;  /* 0x0000ffff1a3a7812 */ /* 0x000fe400078ec0ff */
[----:B------:R-:W-:Y:S02]  /*2a60*/  LOP3.LUT R59, R74, R39, RZ, 0xfc, !PT ;  /* 0x000000274a3b7212 */ /* 0x000fe400078efcff */
[----:B------:R-:W-:Y:S01]  /*2a70*/  PRMT R26, R26, 0x7732, RZ ;  /* 0x000077321a1a7816 */ /* 0x000fe200000000ff */
[----:B------:R-:W-:Y:S01]  /*2a80*/  IMAD.SHL.U32 R49, R49, 0x1000000, RZ ;  /* 0x0100000031317824 */ /* 0x000fe200078e00ff */
[C---:B------:R-:W-:Y:S02]  /*2a90*/  LOP3.LUT R39, R24.reuse, 0xffff, RZ, 0xc0, !PT ;  /* 0x0000ffff18277812 */ /* 0x040fe400078ec0ff */
[----:B------:R-:W-:Y:S02]  /*2aa0*/  LOP3.LUT R56, R57, 0xff0000, R76, 0xf8, !PT ;  /* 0x00ff000039387812 */ /* 0x000fe400078ef84c */
[----:B------:R-:W-:-:S02]  /*2ab0*/  PRMT R60, R24, 0x7732, RZ ;  /* 0x00007732183c7816 */ /* 0x000fc400000000ff */
[C---:B------:R-:W-:Y:S02]  /*2ac0*/  LOP3.LUT R68, R27.reuse, 0xffff, RZ, 0xc0, !PT ;  /* 0x0000ffff1b447812 */ /* 0x040fe400078ec0ff */
[----:B------:R-:W-:Y:S01]  /*2ad0*/  PRMT R76, R27, 0x7732, RZ ;  /* 0x000077321b4c7816 */ /* 0x000fe200000000ff */
[----:B------:R-:W-:Y:S01]  /*2ae0*/  IMAD.MOV.U32 R27, RZ, RZ, R26 ;  /* 0x000000ffff1b7224 */ /* 0x000fe200078e001a */
[----:B------:R-:W-:Y:S02]  /*2af0*/  SHF.R.U32.HI R24, RZ, 0x8, R39 ;  /* 0x00000008ff187819 */ /* 0x000fe40000011627 */
[----:B------:R-:W-:Y:S02]  /*2b00*/  LOP3.LUT R56, R56, R49, RZ, 0xfc, !PT ;  /* 0x0000003138387212 */ /* 0x000fe400078efcff */
[C---:B------:R-:W-:Y:S02]  /*2b10*/  LOP3.LUT R49, R25.reuse, 0xffff, RZ, 0xc0, !PT ;  /* 0x0000ffff19317812 */ /* 0x040fe400078ec0ff */
[----:B------:R-:W-:-:S02]  /*2b20*/  PRMT R74, R25, 0x7732, RZ ;  /* 0x00007732194a7816 */ /* 0x000fc400000000ff */
[----:B------:R-:W-:Y:S02]  /*2b30*/  SHF.R.U32.HI R25, RZ, 0x8, R58 ;  /* 0x00000008ff197819 */ /* 0x000fe4000001163a */
[----:B------:R-:W-:Y:S02]  /*2b40*/  LOP3.LUT R72, R24, 0xff, RZ, 0xc0, !PT ;  /* 0x000000ff18487812 */ /* 0x000fe400078ec0ff */
[----:B------:R-:W-:Y:S02]  /*2b50*/  SHF.R.U32.HI R24, RZ, 0x8, R60 ;  /* 0x00000008ff187819 */ /* 0x000fe4000001163c */
[----:B------:R-:W-:Y:S02]  /*2b60*/  SHF.R.U32.HI R26, RZ, 0x8, R27 ;  /* 0x00000008ff1a7819 */ /* 0x000fe4000001161b */
[----:B------:R-:W-:Y:S02]  /*2b70*/  LOP3.LUT R57, R84, R87, R80, 0xfe, !PT ;  /* 0x0000005754397212 */ /* 0x000fe400078efe50 */
[----:B------:R-:W-:-:S02]  /*2b80*/  LOP3.LUT R83, R25, 0xff, RZ, 0xc0, !PT ;  /* 0x000000ff19537812 */ /* 0x000fc400078ec0ff */
[----:B------:R-:W-:Y:S02]  /*2b90*/  LOP3.LUT R60, R60, 0xff, RZ, 0xc0, !PT ;  /* 0x000000ff3c3c7812 */ /* 0x000fe400078ec0ff */
[----:B------:R-:W-:Y:S02]  /*2ba0*/  LOP3.LUT R25, R27, 0xff, RZ, 0xc0, !PT ;  /* 0x000000ff1b197812 */ /* 0x000fe400078ec0ff */
[----:B------:R-:W-:Y:S02]  /*2bb0*/  LOP3.LUT R80, R24, 0xffff, RZ, 0xc0, !PT ;  /* 0x0000ffff18507812 */ /* 0x000fe400078ec0ff */
[----:B------:R-:W-:Y:S01]  /*2bc0*/  LOP3.LUT R26, R26, 0xffff, RZ, 0xc0, !PT ;  /* 0x0000ffff1a1a7812 */ /* 0x000fe200078ec0ff */
[----:B------:R-:W-:Y:S01]  /*2bd0*/  IMAD.WIDE.U32 R60, R60, 0x10000, RZ ;  /* 0x000100003c3c7825 */ /* 0x000fe200078e00ff */
[----:B------:R-:W-:Y:S02]  /*2be0*/  SHF.L.U64.HI R89, R72, 0x8, RZ ;  /* 0x0000000848597819 */ /* 0x000fe400000102ff */
[----:B------:R-:W-:Y:S01]  /*2bf0*/  SHF.L.U64.HI R85, R83, 0x8, RZ ;  /* 0x0000000853557819 */ /* 0x000fe200000102ff */
[----:B------:R-:W-:-:S04]  /*2c00*/  IMAD.WIDE.U32 R24, R25, 0x10000, RZ ;  /* 0x0001000019187825 */ /* 0x000fc800078e00ff */
[----:B------:R-:W-:-:S04]  /*2c10*/  IMAD.WIDE.U32 R80, R80, 0x1000000, RZ ;  /* 0x0100000050507825 */ /* 0x000fc800078e00ff */
[----:B------:R-:W-:Y:S01]  /*2c20*/  IMAD.WIDE.U32 R26, R26, 0x1000000, RZ ;  /* 0x010000001a1a7825 */ /* 0x000fe200078e00ff */
[----:B------:R-:W-:Y:S02]  /*2c30*/  PRMT R87, R39, 0x6540, R72 ;  /* 0x0000654027577816 */ /* 0x000fe40000000048 */
[----:B------:R-:W-:Y:S02]  /*2c40*/  PRMT R83, R58, 0x6540, R83 ;  /* 0x000065403a537816 */ /* 0x000fe40000000053 */
[----:B------:R-:W-:Y:S02]  /*2c50*/  LOP3.LUT R58, R81, R89, R61, 0xfe, !PT ;  /* 0x00000059513a7212 */ /* 0x000fe400078efe3d */
[----:B------:R-:W-:Y:S02]  /*2c60*/  LOP3.LUT R39, R27, R85, R25, 0xfe, !PT ;  /* 0x000000551b277212 */ /* 0x000fe400078efe19 */
[----:B------:R-:W-:Y:S02]  /*2c70*/  SHF.R.U32.HI R27, RZ, 0x8, R68 ;  /* 0x00000008ff1b7819 */ /* 0x000fe40000011644 */
[----:B------:R-:W-:-:S02]  /*2c80*/  SHF.R.U32.HI R25, RZ, 0x8, R49 ;  /* 0x00000008ff197819 */ /* 0x000fc40000011631 */
[----:B------:R-:W-:Y:S01]  /*2c90*/  LOP3.LUT R58, R58, 0xff, R49, 0xf8, !PT ;  /* 0x000000ff3a3a7812 */ /* 0x000fe200078ef831 */
[----:B------:R-:W-:Y:S01]  /*2ca0*/  IMAD.MOV.U32 R49, RZ, RZ, R76 ;  /* 0x000000ffff317224 */ /* 0x000fe200078e004c */
[----:B------:R-:W-:Y:S02]  /*2cb0*/  LOP3.LUT R72, R39, 0xff, R68, 0xf8, !PT ;  /* 0x000000ff27487812 */ /* 0x000fe400078ef844 */
[----:B------:R-:W-:Y:S01]  /*2cc0*/  PRMT R27, R27, 0x7104, RZ ;  /* 0x000071041b1b7816 */ /* 0x000fe200000000ff */
[----:B------:R-:W-:Y:S01]  /*2cd0*/  IMAD.MOV.U32 R39, RZ, RZ, R74 ;  /* 0x000000ffff277224 */ /* 0x000fe200078e004a */
[----:B------:R-:W-:Y:S02]  /*2ce0*/  PRMT R25, R25, 0x7104, RZ ;  /* 0x0000710419197816 */ /* 0x000fe400000000ff */
[----:B------:R-:W-:Y:S02]  /*2cf0*/  LOP3.LUT R72, R72, R27, RZ, 0xfc, !PT ;  /* 0x0000001b48487212 */ /* 0x000fe400078efcff */
[----:B------:R-:W-:-:S02]  /*2d00*/  SHF.R.U32.HI R27, RZ, 0x8, R49 ;  /* 0x00000008ff1b7819 */ /* 0x000fc40000011631 */
[----:B------:R-:W-:Y:S01]  /*2d10*/  LOP3.LUT R58, R58, R25, RZ, 0xfc, !PT ;  /* 0x000000193a3a7212 */ /* 0x000fe200078efcff */
[----:B------:R-:W-:Y:S01]  /*2d20*/  IMAD.U32 R49, R49, 0x10000, RZ ;  /* 0x0001000031317824 */ /* 0x000fe200078e00ff */
[----:B------:R-:W-:Y:S02]  /*2d30*/  SHF.R.U32.HI R25, RZ, 0x8, R39 ;  /* 0x00000008ff197819 */ /* 0x000fe40000011627 */
[----:B------:R-:W-:Y:S01]  /*2d40*/  LOP3.LUT R27, R27, 0xffff, RZ, 0xc0, !PT ;  /* 0x0000ffff1b1b7812 */ /* 0x000fe200078ec0ff */
[----:B------:R-:W-:Y:S01]  /*2d50*/  IMAD.U32 R39, R39, 0x10000, RZ ;  /* 0x0001000027277824 */ /* 0x000fe200078e00ff */
[----:B------:R-:W-:Y:S02]  /*2d60*/  LOP3.LUT R25, R25, 0xffff, RZ, 0xc0, !PT ;  /* 0x0000ffff19197812 */ /* 0x000fe400078ec0ff */
[----:B------:R-:W-:Y:S01]  /*2d70*/  LOP3.LUT R72, R72, 0xff0000, R49, 0xf8, !PT ;  /* 0x00ff000048487812 */ /* 0x000fe200078ef831 */
[----:B------:R-:W-:Y:S01]  /*2d80*/  IMAD.SHL.U32 R27, R27, 0x1000000, RZ ;  /* 0x010000001b1b7824 */ /* 0x000fe200078e00ff */
[----:B------:R-:W-:Y:S01]  /*2d90*/  LOP3.LUT R58, R58, 0xff0000, R39, 0xf8, !PT ;  /* 0x00ff00003a3a7812 */ /* 0x000fe200078ef827 */
[----:B------:R-:W-:Y:S01]  /*2da0*/  IMAD.SHL.U32 R25, R25, 0x1000000, RZ ;  /* 0x0100000019197824 */ /* 0x000fe200078e00ff */
[----:B------:R-:W-:-:S02]  /*2db0*/  LOP3.LUT R39, R28, 0xffff, RZ, 0xc0, !PT ;  /* 0x0000ffff1c277812 */ /* 0x000fc400078ec0ff */
[----:B------:R-:W-:Y:S02]  /*2dc0*/  LOP3.LUT R61, R72, R27, RZ, 0xfc, !PT ;  /* 0x0000001b483d7212 */ /* 0x000fe400078efcff */
[----:B------:R-:W-:Y:S02]  /*2dd0*/  LOP3.LUT R68, R26, R83, R24, 0xfe, !PT ;  /* 0x000000531a447212 */ /* 0x000fe400078efe18 */
[----:B------:R-:W-:Y:S02]  /*2de0*/  LOP3.LUT R72, R30, 0xffff, RZ, 0xc0, !PT ;  /* 0x0000ffff1e487812 */ /* 0x000fe400078ec0ff */
[----:B------:R-:W-:Y:S02]  /*2df0*/  SHF.R.U32.HI R24, RZ, 0x8, R39 ;  /* 0x00000008ff187819 */ /* 0x000fe40000011627 */
[----:B------:R-:W-:Y:S02]  /*2e00*/  PRMT R26, R28, 0x7732, RZ ;  /* 0x000077321c1a7816 */ /* 0x000fe400000000ff */
[----:B------:R-:W-:-:S02]  /*2e10*/  LOP3.LUT R58, R58, R25, RZ, 0xfc, !PT ;  /* 0x000000193a3a7212 */ /* 0x000fc400078efcff */
[----:B------:R-:W-:Y:S02]  /*2e20*/  PRMT R28, R30, 0x7732, RZ ;  /* 0x000077321e1c7816 */ /* 0x000fe400000000ff */
[----:B------:R-:W-:Y:S02]  /*2e30*/  SHF.R.U32.HI R25, RZ, 0x8, R72 ;  /* 0x00000008ff197819 */ /* 0x000fe40000011648 */
[----:B------:R-:W-:Y:S02]  /*2e40*/  LOP3.LUT R76, R24, 0xff, RZ, 0xc0, !PT ;  /* 0x000000ff184c7812 */ /* 0x000fe400078ec0ff */
[----:B------:R-:W-:Y:S02]  /*2e50*/  SHF.R.U32.HI R24, RZ, 0x8, R26 ;  /* 0x00000008ff187819 */ /* 0x000fe4000001161a */
[----:B------:R-:W-:Y:S02]  /*2e60*/  SHF.R.U32.HI R27, RZ, 0x8, R28 ;  /* 0x00000008ff1b7819 */ /* 0x000fe4000001161c */
[----:B------:R-:W-:-:S02]  /*2e70*/  LOP3.LUT R83, R25, 0xff, RZ, 0xc0, !PT ;  /* 0x000000ff19537812 */ /* 0x000fc400078ec0ff */
[----:B------:R-:W-:Y:S02]  /*2e80*/  LOP3.LUT R25, R28, 0xff, RZ, 0xc0, !PT ;  /* 0x000000ff1c197812 */ /* 0x000fe400078ec0ff */
[----:B------:R-:W-:Y:S02]  /*2e90*/  LOP3.LUT R26, R26, 0xff, RZ, 0xc0, !PT ;  /* 0x000000ff1a1a7812 */ /* 0x000fe400078ec0ff */
[----:B------:R-:W-:Y:S02]  /*2ea0*/  LOP3.LUT R28, R24, 0xffff, RZ, 0xc0, !PT ;  /* 0x0000ffff181c7812 */ /* 0x000fe400078ec0ff */
[----:B------:R-:W-:Y:S01]  /*2eb0*/  LOP3.LUT R30, R27, 0xffff, RZ, 0xc0, !PT ;  /* 0x0000ffff1b1e7812 */ /* 0x000fe200078ec0ff */
[----:B------:R-:W-:Y:S01]  /*2ec0*/  IMAD.WIDE.U32 R26, R26, 0x10000, RZ ;  /* 0x000100001a1a7825 */ /* 0x000fe200078e00ff */
[C---:B------:R-:W-:Y:S02]  /*2ed0*/  LOP3.LUT R49, R29.reuse, 0xffff, RZ, 0xc0, !PT ;  /* 0x0000ffff1d317812 */ /* 0x040fe400078ec0ff */
[----:B------:R-:W-:Y:S01]  /*2ee0*/  PRMT R82, R29, 0x7732, RZ ;  /* 0x000077321d527816 */ /* 0x000fe200000000ff */
[----:B------:R-:W-:Y:S01]  /*2ef0*/  IMAD.WIDE.U32 R28, R28, 0x1000000, RZ ;  /* 0x010000001c1c7825 */ /* 0x000fe200078e00ff */
[----:B------:R-:W-:-:S02]  /*2f00*/  LOP3.LUT R60, R80, R87, R60, 0xfe, !PT ;  /* 0x00000057503c7212 */ /* 0x000fc400078efe3c */
[----:B------:R-:W-:Y:S01]  /*2f10*/  LOP3.LUT R74, R31, 0xffff, RZ, 0xc0, !PT ;  /* 0x0000ffff1f4a7812 */ /* 0x000fe200078ec0ff */
[----:B------:R-:W-:Y:S01]  /*2f20*/  IMAD.WIDE.U32 R24, R25, 0x10000, RZ ;  /* 0x0001000019187825 */ /* 0x000fe200078e00ff */
[----:B------:R-:W-:Y:S02]  /*2f30*/  PRMT R84, R31, 0x7732, RZ ;  /* 0x000077321f547816 */ /* 0x000fe400000000ff */
[----:B------:R-:W-:Y:S01]  /*2f40*/  SHF.L.U64.HI R87, R76, 0x8, RZ ;  /* 0x000000084c577819 */ /* 0x000fe200000102ff */
[----:B------:R-:W-:Y:S01]  /*2f50*/  IMAD.WIDE.U32 R30, R30, 0x1000000, RZ ;  /* 0x010000001e1e7825 */ /* 0x000fe200078e00ff */
[----:B------:R-:W-:Y:S02]  /*2f60*/  SHF.L.U64.HI R81, R83, 0x8, RZ ;  /* 0x0000000853517819 */ /* 0x000fe400000102ff */
[----:B------:R-:W-:Y:S02]  /*2f70*/  LOP3.LUT R80, R29, R87, R27, 0xfe, !PT ;  /* 0x000000571d507212 */ /* 0x000fe400078efe1b */
[----:B------:R-:W-:-:S02]  /*2f80*/  LOP3.LUT R29, R31, R81, R25, 0xfe, !PT ;  /* 0x000000511f1d7212 */ /* 0x000fc400078efe19 */
[----:B------:R-:W-:Y:S01]  /*2f90*/  SHF.R.U32.HI R27, RZ, 0x8, R74 ;  /* 0x00000008ff1b7819 */ /* 0x000fe2000001164a */
[----:B------:R-:W-:Y:S01]  /*2fa0*/  IMAD.MOV.U32 R31, RZ, RZ, R84 ;  /* 0x000000ffff1f7224 */ /* 0x000fe200078e0054 */
[--C-:B------:R-:W-:Y:S02]  /*2fb0*/  SHF.R.U32.HI R25, RZ, 0x8, R49.reuse ;  /* 0x00000008ff197819 */ /* 0x100fe40000011631 */
[----:B------:R-:W-:Y:S02]  /*2fc0*/  LOP3.LUT R74, R29, 0xff, R74, 0xf8, !PT ;  /* 0x000000ff1d4a7812 */ /* 0x000fe400078ef84a */
[----:B------:R-:W-:Y:S01]  /*2fd0*/  PRMT R27, R27, 0x7104, RZ ;  /* 0x000071041b1b7816 */ /* 0x000fe200000000ff */
[----:B------:R-:W-:Y:S01]  /*2fe0*/  IMAD.MOV.U32 R29, RZ, RZ, R82 ;  /* 0x000000ffff1d7224 */ /* 0x000fe200078e0052 */
[----:B------:R-:W-:Y:S02]  /*2ff0*/  LOP3.LUT R80, R80, 0xff, R49, 0xf8, !PT ;  /* 0x000000ff50507812 */ /* 0x000fe400078ef831 */
[----:B------:R-:W-:-:S02]  /*3000*/  PRMT R25, R25, 0x7104, RZ ;  /* 0x0000710419197816 */ /* 0x000fc400000000ff */
[----:B------:R-:W-:Y:S02]  /*3010*/  LOP3.LUT R74, R74, R27, RZ, 0xfc, !PT ;  /* 0x0000001b4a4a7212 */ /* 0x000fe400078efcff */
[----:B------:R-:W-:Y:S02]  /*3020*/  SHF.R.U32.HI R27, RZ, 0x8, R31 ;  /* 0x00000008ff1b7819 */ /* 0x000fe4000001161f */
[----:B------:R-:W-:Y:S02]  /*3030*/  LOP3.LUT R80, R80, R25, RZ, 0xfc, !PT ;  /* 0x0000001950507212 */ /* 0x000fe400078efcff */
[----:B------:R-:W-:Y:S02]  /*3040*/  PRMT R85, R39, 0x6540, R76 ;  /* 0x0000654027557816 */ /* 0x000fe4000000004c */
[----:B------:R-:W-:Y:S01]  /*3050*/  SHF.R.U32.HI R25, RZ, 0x8, R29 ;  /* 0x00000008ff197819 */ /* 0x000fe2000001161d */
[----:B------:R-:W-:Y:S01]  /*3060*/  IMAD.U32 R31, R31, 0x10000, RZ ;  /* 0x000100001f1f7824 */ /* 0x000fe200078e00ff */
[----:B------:R-:W-:-:S02]  /*3070*/  PRMT R39, R72, 0x6540, R83 ;  /* 0x0000654048277816 */ /* 0x000fc40000000053 */
[----:B------:R-:W-:Y:S01]  /*3080*/  LOP3.LUT R27, R27, 0xffff, RZ, 0xc0, !PT ;  /* 0x0000ffff1b1b7812 */ /* 0x000fe200078ec0ff */
[----:B------:R-:W-:Y:S01]  /*3090*/  IMAD.U32 R29, R29, 0x10000, RZ ;  /* 0x000100001d1d7824 */ /* 0x000fe200078e00ff */
[----:B------:R-:W-:Y:S02]  /*30a0*/  LOP3.LUT R25, R25, 0xffff, RZ, 0xc0, !PT ;  /* 0x0000ffff19197812 */ /* 0x000fe400078ec0ff */
[----:B------:R-:W-:Y:S01]  /*30b0*/  LOP3.LUT R76, R30, R39, R24, 0xfe, !PT ;  /* 0x000000271e4c7212 */ /* 0x000fe200078efe18 */
[----:B------:R-:W-:Y:S01]  /*30c0*/  IMAD.SHL.U32 R27, R27, 0x1000000, RZ ;  /* 0x010000001b1b7824 */ /* 0x000fe200078e00ff */
[----:B--2---:R-:W-:Y:S02]  /*30d0*/  LOP3.LUT R30, R44, 0xffff, RZ, 0xc0, !PT ;  /* 0x0000ffff2c1e7812 */ /* 0x004fe400078ec0ff */
[----:B------:R-:W-:Y:S01]  /*30e0*/  LOP3.LUT R74, R74, 0xff0000, R31, 0xf8, !PT ;  /* 0x00ff00004a4a7812 */ /* 0x000fe200078ef81f */
[----:B------:R-:W-:Y:S01]  /*30f0*/  IMAD.SHL.U32 R25, R25, 0x1000000, RZ ;  /* 0x0100000019197824 */ /* 0x000fe200078e00ff */
[----:B------:R-:W-:-:S02]  /*3100*/  LOP3.LUT R80, R80, 0xff0000, R29, 0xf8, !PT ;  /* 0x00ff000050507812 */ /* 0x000fc400078ef81d */
[----:B------:R-:W-:Y:S02]  /*3110*/  SHF.R.U32.HI R24, RZ, 0x8, R30 ;  /* 0x00000008ff187819 */ /* 0x000fe4000001161e */
[----:B------:R-:W-:Y:S02]  /*3120*/  LOP3.LUT R74, R74, R27, RZ, 0xfc, !PT ;  /* 0x0000001b4a4a7212 */ /* 0x000fe400078efcff */
[----:B------:R-:W-:Y:S02]  /*3130*/  PRMT R82, R44, 0x7732, RZ ;  /* 0x000077322c527816 */ /* 0x000fe400000000ff */
[C---:B------:R-:W-:Y:S02]  /*3140*/  LOP3.LUT R39, R46.reuse, 0xffff, RZ, 0xc0, !PT ;  /* 0x0000ffff2e277812 */ /* 0x040fe400078ec0ff */
[----:B------:R-:W-:Y:S02]  /*3150*/  PRMT R27, R46, 0x7732, RZ ;  /* 0x000077322e1b7816 */ /* 0x000fe400000000ff */
[----:B------:R-:W-:-:S02]  /*3160*/  LOP3.LUT R44, R47, 0xffff, RZ, 0xc0, !PT ;  /* 0x0000ffff2f2c7812 */ /* 0x000fc400078ec0ff */
[----:B------:R-:W-:Y:S02]  /*3170*/  PRMT R84, R47, 0x7732, RZ ;  /* 0x000077322f547816 */ /* 0x000fe400000000ff */
[----:B------:R-:W-:Y:S02]  /*3180*/  LOP3.LUT R81, R80, R25, RZ, 0xfc, !PT ;  /* 0x0000001950517212 */ /* 0x000fe400078efcff */
[----:B------:R-:W-:Y:S02]  /*3190*/  LOP3.LUT R47, R24, 0xff, RZ, 0xc0, !PT ;  /* 0x000000ff182f7812 */ /* 0x000fe400078ec0ff */
[----:B------:R-:W-:Y:S02]  /*31a0*/  LOP3.LUT R72, R28, R85, R26, 0xfe, !PT ;  /* 0x000000551c487212 */ /* 0x000fe400078efe1a */
[----:B------:R-:W-:Y:S02]  /*31b0*/  SHF.R.U32.HI R25, RZ, 0x8, R39 ;  /* 0x00000008ff197819 */ /* 0x000fe40000011627 */
[----:B------:R-:W-:-:S02]  /*31c0*/  SHF.R.U32.HI R24, RZ, 0x8, R82 ;  /* 0x00000008ff187819 */ /* 0x000fc40000011652 */
[----:B------:R-:W-:Y:S02]  /*31d0*/  SHF.R.U32.HI R26, RZ, 0x8, R27 ;  /* 0x00000008ff1a7819 */ /* 0x000fe4000001161b */
[----:B------:R-:W-:Y:S02]  /*31e0*/  LOP3.LUT R82, R82, 0xff, RZ, 0xc0, !PT ;  /* 0x000000ff52527812 */ /* 0x000fe400078ec0ff */
[----:B------:R-:W-:Y:S02]  /*31f0*/  LOP3.LUT R46, R25, 0xff, RZ, 0xc0, !PT ;  /* 0x000000ff192e7812 */ /* 0x000fe400078ec0ff */
[----:B------:R-:W-:Y:S02]  /*3200*/  LOP3.LUT R28, R24, 0xffff, RZ, 0xc0, !PT ;  /* 0x0000ffff181c7812 */ /* 0x000fe400078ec0ff */
[----:B------:R-:W-:Y:S02]  /*3210*/  LOP3.LUT R25, R27, 0xff, RZ, 0xc0, !PT ;  /* 0x000000ff1b197812 */ /* 0x000fe400078ec0ff */
[----:B------:R-:W-:Y:S01]  /*3220*/  LOP3.LUT R26, R26, 0xffff, RZ, 0xc0, !PT ;  /* 0x0000ffff1a1a7812 */ /* 0x000fe200078ec0ff */
[----:B------:R-:W-:Y:S01]  /*3230*/  IMAD.WIDE.U32 R82, R82, 0x10000, RZ ;  /* 0x0001000052527825 */ /* 0x000fe200078e00ff */
[----:B------:R-:W-:-:S02]  /*3240*/  LOP3.LUT R31, R45, 0xffff, RZ, 0xc0, !PT ;  /* 0x0000ffff2d1f7812 */ /* 0x000fc400078ec0ff */
[----:B------:R-:W-:Y:S01]  /*3250*/  PRMT R80, R45, 0x7732, RZ ;  /* 0x000077322d507816 */ /* 0x000fe200000000ff */
[----:B------:R-:W-:Y:S01]  /*3260*/  IMAD.WIDE.U32 R28, R28, 0x1000000, RZ ;  /* 0x010000001c1c7825 */ /* 0x000fe200078e00ff */
[----:B------:R-:W-:Y:S02]  /*3270*/  SHF.L.U64.HI R49, R47, 0x8, RZ ;  /* 0x000000082f317819 */ /* 0x000fe400000102ff */
[----:B------:R-:W-:Y:S01]  /*3280*/  SHF.L.U64.HI R45, R46, 0x8, RZ ;  /* 0x000000082e2d7819 */ /* 0x000fe200000102ff */
[----:B------:R-:W-:Y:S01]  /*3290*/  IMAD.WIDE.U32 R24, R25, 0x10000, RZ ;  /* 0x0001000019187825 */ /* 0x000fe200078e00ff */
[----:B------:R-:W-:-:S03]  /*32a0*/  PRMT R39, R39, 0x6540, R46 ;  /* 0x0000654027277816 */ /* 0x000fc6000000002e */
[----:B------:R-:W-:Y:S01]  /*32b0*/  IMAD.WIDE.U32 R26, R26, 0x1000000, RZ ;  /* 0x010000001a1a7825 */ /* 0x000fe200078e00ff */
[----:B------:R-:W-:-:S04]  /*32c0*/  LOP3.LUT R46, R29, R49, R83, 0xfe, !PT ;  /* 0x000000311d2e7212 */ /* 0x000fc800078efe53 */
[----:B------:R-:W-:Y:S02]  /*32d0*/  LOP3.LUT R29, R27, R45, R25, 0xfe, !PT ;  /* 0x0000002d1b1d7212 */ /* 0x000fe400078efe19 */
[--C-:B------:R-:W-:Y:S02]  /*32e0*/  SHF.R.U32.HI R25, RZ, 0x8, R31.reuse ;  /* 0x00000008ff197819 */ /* 0x100fe4000001161f */
[--C-:B------:R-:W-:Y:S02]  /*32f0*/  SHF.R.U32.HI R27, RZ, 0x8, R44.reuse ;  /* 0x00000008ff1b7819 */ /* 0x100fe4000001162c */
[----:B------:R-:W-:Y:S01]  /*3300*/  LOP3.LUT R44, R29, 0xff, R44, 0xf8, !PT ;  /* 0x000000ff1d2c7812 */ /* 0x000fe200078ef82c */
[----:B------:R-:W-:Y:S01]  /*3310*/  IMAD.MOV.U32 R29, RZ, RZ, R80 ;  /* 0x000000ffff1d7224 */ /* 0x000fe200078e0050 */
[----:B------:R-:W-:Y:S02]  /*3320*/  LOP3.LUT R46, R46, 0xff, R31, 0xf8, !PT ;  /* 0x000000ff2e2e7812 */ /* 0x000fe400078ef81f */
[----:B------:R-:W-:-:S04]  /*3330*/  PRMT R25, R25, 0x7104, RZ ;  /* 0x0000710419197816 */ /* 0x000fc800000000ff */
[----:B------:R-:W-:Y:S02]  /*3340*/  LOP3.LUT R46, R46, R25, RZ, 0xfc, !PT ;  /* 0x000000192e2e7212 */ /* 0x000fe400078efcff */
[----:B------:R-:W-:Y:S01]  /*3350*/  SHF.R.U32.HI R25, RZ, 0x8, R29 ;  /* 0x00000008ff197819 */ /* 0x000fe2000001161d */
[----:B------:R-:W-:-:S03]  /*3360*/  IMAD.U32 R29, R29, 0x10000, RZ ;  /* 0x000100001d1d7824 */ /* 0x000fc600078e00ff */
[----:B------:R-:W-:Y:S02]  /*3370*/  LOP3.LUT R25, R25, 0xffff, RZ, 0xc0, !PT ;  /* 0x0000ffff19197812 */ /* 0x000fe400078ec0ff */
[----:B------:R-:W-:-:S03]  /*3380*/  LOP3.LUT R46, R46, 0xff0000, R29, 0xf8, !PT ;  /* 0x00ff00002e2e7812 */ /* 0x000fc600078ef81d */
[----:B------:R-:W-:Y:S01]  /*3390*/  IMAD.SHL.U32 R25, R25, 0x1000000, RZ ;  /* 0x0100000019197824 */ /* 0x000fe200078e00ff */
[----:B------:R-:W-:Y:S02]  /*33a0*/  LOP3.LUT R83, R26, R39, R24, 0xfe, !PT ;  /* 0x000000271a537212 */ /* 0x000fe400078efe18 */
[----:B------:R-:W-:Y:S01]  /*33b0*/  PRMT R47, R30, 0x6540, R47 ;  /* 0x000065401e2f7816 */ /* 0x000fe2000000002f */
[----:B------:R-:W-:Y:S01]  /*33c0*/  IMAD.MOV.U32 R30, RZ, RZ, R84 ;  /* 0x000000ffff1e7224 */ /* 0x000fe200078e0054 */
[----:B------:R-:W-:Y:S02]  /*33d0*/  LOP3.LUT R26, R52, 0xffff, RZ, 0xc0, !PT ;  /* 0x0000ffff341a7812 */ /* 0x000fe400078ec0ff */
[----:B------:R-:W-:Y:S02]  /*33e0*/  PRMT R27, R27, 0x7104, RZ ;  /* 0x000071041b1b7816 */ /* 0x000fe400000000ff */
[----:B------:R-:W-:Y:S02]  /*33f0*/  LOP3.LUT R46, R46, R25, RZ, 0xfc, !PT ;  /* 0x000000192e2e7212 */ /* 0x000fe400078efcff */
[----:B------:R-:W-:-:S02]  /*3400*/  PRMT R52, R52, 0x7732, RZ ;  /* 0x0000773234347816 */ /* 0x000fc400000000ff */
[C---:B------:R-:W-:Y:S02]  /*3410*/  PRMT R25, R54.reuse, 0x7732, RZ ;  /* 0x0000773236197816 */ /* 0x040fe400000000ff */
[----:B------:R-:W-:Y:S01]  /*3420*/  LOP3.LUT R29, R54, 0xffff, RZ, 0xc0, !PT ;  /* 0x0000ffff361d7812 */ /* 0x000fe200078ec0ff */
[----:B------:R-:W-:Y:S01]  /*3430*/  IMAD.MOV.U32 R54, RZ, RZ, R52 ;  /* 0x000000ffff367224 */ /* 0x000fe200078e0034 */
[----:B------:R-:W-:Y:S01]  /*3440*/  LOP3.LUT R31, R44, R27, RZ, 0xfc, !PT ;  /* 0x0000001b2c1f7212 */ /* 0x000fe200078efcff */
[----:B------:R-:W-:Y:S01]  /*3450*/  IMAD.MOV.U32 R52, RZ, RZ, R25 ;  /* 0x000000ffff347224 */ /* 0x000fe200078e0019 */
[----:B------:R-:W-:Y:S02]  /*3460*/  SHF.R.U32.HI R27, RZ, 0x8, R30 ;  /* 0x00000008ff1b7819 */ /* 0x000fe4000001161e */
[----:B------:R-:W-:Y:S02]  /*3470*/  SHF.R.U32.HI R24, RZ, 0x8, R26 ;  /* 0x00000008ff187819 */ /* 0x000fe4000001161a */
[----:B------:R-:W-:Y:S01]  /*3480*/  SHF.R.U32.HI R25, RZ, 0x8, R29 ;  /* 0x00000008ff197819 */ /* 0x000fe2000001161d */
[----:B------:R-:W-:Y:S01]  /*3490*/  IMAD.U32 R30, R30, 0x10000, RZ ;  /* 0x000100001e1e7824 */ /* 0x000fe200078e00ff */
[----:B------:R-:W-:-:S02]  /*34a0*/  LOP3.LUT R27, R27, 0xffff, RZ, 0xc0, !PT ;  /* 0x0000ffff1b1b7812 */ /* 0x000fc400078ec0ff */
[----:B------:R-:W-:Y:S02]  /*34b0*/  LOP3.LUT R82, R28, R47, R82, 0xfe, !PT ;  /* 0x0000002f1c527212 */ /* 0x000fe400078efe52 */
[----:B------:R-:W-:Y:S02]  /*34c0*/  LOP3.LUT R47, R24, 0xff, RZ, 0xc0, !PT ;  /* 0x000000ff182f7812 */ /* 0x000fe400078ec0ff */
[----:B------:R-:W-:Y:S02]  /*34d0*/  SHF.R.U32.HI R24, RZ, 0x8, R54 ;  /* 0x00000008ff187819 */ /* 0x000fe40000011636 */
[----:B------:R-:W-:Y:S02]  /*34e0*/  LOP3.LUT R44, R25, 0xff, RZ, 0xc0, !PT ;  /* 0x000000ff192c7812 */ /* 0x000fe400078ec0ff */
[----:B------:R-:W-:Y:S01]  /*34f0*/  SHF.R.U32.HI R25, RZ, 0x8, R52 ;  /* 0x00000008ff197819 */ /* 0x000fe20000011634 */
[----:B------:R-:W-:Y:S01]  /*3500*/  IMAD.SHL.U32 R27, R27, 0x1000000, RZ ;  /* 0x010000001b1b7824 */ /* 0x000fe200078e00ff */
[----:B------:R-:W-:-:S02]  /*3510*/  LOP3.LUT R30, R31, 0xff0000, R30, 0xf8, !PT ;  /* 0x00ff00001f1e7812 */ /* 0x000fc400078ef81e */
[----:B------:R-:W-:Y:S02]  /*3520*/  LOP3.LUT R24, R24, 0xffff, RZ, 0xc0, !PT ;  /* 0x0000ffff18187812 */ /* 0x000fe400078ec0ff */
[----:B------:R-:W-:Y:S02]  /*3530*/  LOP3.LUT R52, R52, 0xff, RZ, 0xc0, !PT ;  /* 0x000000ff34347812 */ /* 0x000fe400078ec0ff */
[----:B------:R-:W-:Y:S02]  /*3540*/  LOP3.LUT R25, R25, 0xffff, RZ, 0xc0, !PT ;  /* 0x0000ffff19197812 */ /* 0x000fe400078ec0ff */
[----:B------:R-:W-:Y:S02]  /*3550*/  LOP3.LUT R54, R54, 0xff, RZ, 0xc0, !PT ;  /* 0x000000ff36367812 */ /* 0x000fe400078ec0ff */
[----:B------:R-:W-:Y:S02]  /*3560*/  LOP3.LUT R80, R30, R27, RZ, 0xfc, !PT ;  /* 0x0000001b1e507212 */ /* 0x000fe400078efcff */
[----:B------:R-:W-:Y:S01]  /*3570*/  PRMT R45, R26, 0x6540, R47 ;  /* 0x000065401a2d7816 */ /* 0x000fe2000000002f */
[----:B------:R-:W-:Y:S01]  /*3580*/  IMAD.WIDE.U32 R26, R24, 0x1000000, RZ ;  /* 0x01000000181a7825 */ /* 0x000fe200078e00ff */
[----:B------:R-:W-:-:S02]  /*3590*/  LOP3.LUT R28, R53, 0xffff, RZ, 0xc0, !PT ;  /* 0x0000ffff351c7812 */ /* 0x000fc400078ec0ff */
[----:B------:R-:W-:Y:S01]  /*35a0*/  PRMT R49, R53, 0x7732, RZ ;  /* 0x0000773235317816 */ /* 0x000fe200000000ff */
[----:B------:R-:W-:Y:S01]  /*35b0*/  IMAD.WIDE.U32 R52, R52, 0x10000, RZ ;  /* 0x0001000034347825 */ /* 0x000fe200078e00ff */
[C---:B------:R-:W-:Y:S02]  /*35c0*/  LOP3.LUT R30, R55.reuse, 0xffff, RZ, 0xc0, !PT ;  /* 0x0000ffff371e7812 */ /* 0x040fe400078ec0ff */
[----:B------:R-:W-:Y:S01]  /*35d0*/  PRMT R84, R55, 0x7732, RZ ;  /* 0x0000773237547816 */ /* 0x000fe200000000ff */
[----:B------:R-:W-:Y:S01]  /*35e0*/  IMAD.WIDE.U32 R24, R25, 0x1000000, RZ ;  /* 0x0100000019187825 */ /* 0x000fe200078e00ff */
[----:B------:R-:W-:Y:S02]  /*35f0*/  SHF.L.U64.HI R39, R44, 0x8, RZ ;  /* 0x000000082c277819 */ /* 0x000fe400000102ff */
[----:B------:R-:W-:Y:S01]  /*3600*/  SHF.L.U64.HI R47, R47, 0x8, RZ ;  /* 0x000000082f2f7819 */ /* 0x000fe200000102ff */
[----:B------:R-:W-:Y:S01]  /*3610*/  IMAD.WIDE.U32 R54, R54, 0x10000, RZ ;  /* 0x0001000036367825 */ /* 0x000fe200078e00ff */
[----:B------:R-:W-:-:S02]  /*3620*/  PRMT R31, R29, 0x6540, R44 ;  /* 0x000065401d1f7816 */ /* 0x000fc4000000002c */
[----:B------:R-:W-:Y:S02]  /*3630*/  LOP3.LUT R29, R25, R39, R53, 0xfe, !PT ;  /* 0x00000027191d7212 */ /* 0x000fe400078efe35 */
[----:B------:R-:W-:Y:S02]  /*3640*/  LOP3.LUT R27, R27, R47, R55, 0xfe, !PT ;  /* 0x0000002f1b1b7212 */ /* 0x000fe400078efe37 */
[--C-:B------:R-:W-:Y:S02]  /*3650*/  SHF.R.U32.HI R25, RZ, 0x8, R28.reuse ;  /* 0x00000008ff197819 */ /* 0x100fe4000001161c */
[----:B------:R-:W-:Y:S02]  /*3660*/  ISETP.GE.U32.AND P0, PT, R70, -0x80, PT ;  /* 0xffffff804600780c */ /* 0x000fe40003f06070 */
[----:B------:R-:W-:Y:S01]  /*3670*/  LOP3.LUT R44, R27, 0xff, R28, 0xf8, !PT ;  /* 0x000000ff1b2c7812 */ /* 0x000fe200078ef81c */
[----:B------:R-:W-:Y:S01]  /*3680*/  IMAD.MOV.U32 R27, RZ, RZ, R49 ;  /* 0x000000ffff1b7224 */ /* 0x000fe200078e0031 */
[----:B------:R-:W-:-:S02]  /*3690*/  PRMT R25, R25, 0x7104, RZ ;  /* 0x0000710419197816 */ /* 0x000fc400000000ff */
[----:B------:R-:W-:Y:S02]  /*36a0*/  LOP3.LUT R54, R26, R45, R54, 0xfe, !PT ;  /* 0x0000002d1a367212 */ /* 0x000fe400078efe36 */
[----:B------:R-:W-:Y:S02]  /*36b0*/  ISETP.GE.U32.AND.EX P0, PT, R71, -0x1, PT, P0 ;  /* 0xffffffff4700780c */ /* 0x000fe40003f06100 */
[--C-:B------:R-:W-:Y:S02]  /*36c0*/  LOP3.LUT R29, R29, 0xff, R30.reuse, 0xf8, !PT ;  /* 0x000000ff1d1d7812 */ /* 0x100fe400078ef81e */
[----:B------:R-:W-:Y:S02]  /*36d0*/  SHF.R.U32.HI R26, RZ, 0x8, R30 ;  /* 0x00000008ff1a7819 */ /* 0x000fe4000001161e */
[----:B------:R-:W-:Y:S01]  /*36e0*/  LOP3.LUT R30, R44, R25, RZ, 0xfc, !PT ;  /* 0x000000192c1e7212 */ /* 0x000fe200078efcff */
[----:B------:R-:W-:-:S05]  /*36f0*/  IMAD.U32 R25, R27, 0x10000, RZ ;  /* 0x000100001b197824 */ /* 0x000fca00078e00ff */
[----:B------:R-:W-:Y:S02]  /*3700*/  LOP3.LUT R30, R30, 0xff0000, R25, 0xf8, !PT ;  /* 0x00ff00001e1e7812 */ /* 0x000fe400078ef819 */
[----:B------:R-:W-:Y:S02]  /*3710*/  SHF.R.U32.HI R25, RZ, 0x8, R27 ;  /* 0x00000008ff197819 */ /* 0x000fe4000001161b */
[----:B---3--:R-:W-:Y:S02]  /*3720*/  @P0 IADD3 R10, P2, R10, 0x1, RZ ;  /* 0x000000010a0a0810 */ /* 0x008fe40007f5e0ff */
[----:B------:R-:W-:Y:S02]  /*3730*/  LOP3.LUT R25, R25, 0xffff, RZ, 0xc0, !PT ;  /* 0x0000ffff19197812 */ /* 0x000fe400078ec0ff */
[----:B------:R-:W-:Y:S01]  /*3740*/  PRMT R28, R26, 0x7104, RZ ;  /* 0x000071041a1c7816 */ /* 0x000fe200000000ff */
[----:B------:R-:W-:Y:S01]  /*3750*/  IMAD.MOV.U32 R26, RZ, RZ, R84 ;  /* 0x000000ffff1a7224 */ /* 0x000fe200078e0054 */
[----:B----4-:R-:W-:Y:S01]  /*3760*/  IADD3 R39, P3, P4, R77, R14, R22 ;  /* 0x0000000e4d277210 */ /* 0x010fe20007c7e016 */
[----:B------:R-:W-:Y:S01]  /*3770*/  IMAD.SHL.U32 R25, R25, 0x1000000, RZ ;  /* 0x0100000019197824 */ /* 0x000fe200078e00ff */
[----:B------:R-:W-:Y:S01]  /*3780*/  LOP3.LUT R29, R29, R28, RZ, 0xfc, !PT ;  /* 0x0000001c1d1d7212 */ /* 0x000fe200078efcff */
[----:B------:R-:W-:Y:S01]  /*3790*/  @P0 IMAD.X R11, RZ, RZ, R11, P2 ;  /* 0x000000ffff0b0224 */ /* 0x000fe200010e060b */
[----:B------:R-:W-:Y:S01]  /*37a0*/  LOP3.LUT R52, R24, R31, R52, 0xfe, !PT ;  /* 0x0000001f18347212 */ /* 0x000fe200078efe34 */
[----:B------:R-:W-:Y:S01]  /*37b0*/  IMAD.U32 R28, R26, 0x10000, RZ ;  /* 0x000100001a1c7824 */ /* 0x000fe200078e00ff */
[----:B------:R-:W-:-:S02]  /*37c0*/  IADD3 R24, P1, R70, 0x80, RZ ;  /* 0x0000008046187810 */ /* 0x000fc40007f3e0ff */
[----:B------:R-:W-:Y:S02]  /*37d0*/  IADD3.X R86, R69, R15, R23, P3, P4 ;  /* 0x0000000f45567210 */ /* 0x000fe40001fe8417 */
[----:B------:R-:W-:Y:S02]  /*37e0*/  SHF.R.U32.HI R26, RZ, 0x8, R26 ;  /* 0x00000008ff1a7819 */ /* 0x000fe4000001161a */
[----:B------:R-:W-:Y:S01]  /*37f0*/  LOP3.LUT R55, R30, R25, RZ, 0xfc, !PT ;  /* 0x000000191e377212 */ /* 0x000fe200078efcff */
[----:B------:R-:W-:Y:S01]  /*3800*/  IMAD.X R25, RZ, RZ, R71, P1 ;  /* 0x000000ffff197224 */ /* 0x000fe200008e0647 */
[----:B------:R-:W-:Y:S02]  /*3810*/  LOP3.LUT R84, R11, 0x9b05688c, R86, 0x96, !PT ;  /* 0x9b05688c0b547812 */ /* 0x000fe400078e9656 */
[----:B------:R-:W-:Y:S02]  /*3820*/  LOP3.LUT R26, R26, 0xffff, RZ, 0xc0, !PT ;  /* 0x0000ffff1a1a7812 */ /* 0x000fe400078ec0ff */
[----:B------:R-:W-:-:S02]  /*3830*/  IADD3 R89, P1, P2, R67, R12, R20 ;  /* 0x0000000c43597210 */ /* 0x000fc40007a3e014 */
[----:B------:R-:W-:Y:S02]  /*3840*/  LOP3.LUT R85, R10, 0x2b3e6c1f, R39, 0x96, !PT ;  /* 0x2b3e6c1f0a557812 */ /* 0x000fe400078e9627 */
[----:B------:R-:W-:Y:S01]  /*3850*/  IADD3 R87, P3, R84, -0x7b3558c5, RZ ;  /* 0x84caa73b54577810 */ /* 0x000fe20007f7e0ff */
[----:B------:R-:W-:Y:S01]  /*3860*/  IMAD.SHL.U32 R26, R26, 0x1000000, RZ ;  /* 0x010000001a1a7824 */ /* 0x000fe200078e00ff */
[----:B------:R-:W-:Y:S02]  /*3870*/  IADD3.X R93, R65, R13, R21, P1, P2 ;  /* 0x0000000d415d7210 */ /* 0x000fe40000fe4415 */
[----:B------:R-:W-:Y:S02]  /*3880*/  LOP3.LUT R27, R29, 0xff0000, R28, 0xf8, !PT ;  /* 0x00ff00001d1b7812 */ /* 0x000fe400078ef81c */
[----:B------:R-:W-:Y:S02]  /*3890*/  IADD3.X R31, R85, -0x4498517b, RZ, P3, !PT ;  /* 0xbb67ae85551f7810 */ /* 0x000fe40001ffe4ff */
[----:B------:R-:W-:-:S02]  /*38a0*/  LOP3.LUT R45, R25, 0x510e527f, R93, 0x96, !PT ;  /* 0x510e527f192d7812 */ /* 0x000fc400078e965d */
[----:B------:R-:W-:Y:S02]  /*38b0*/  LOP3.LUT R70, R27, R26, RZ, 0xfc, !PT ;  /* 0x0000001a1b467212 */ /* 0x000fe400078efcff */
[----:B------:R-:W-:Y:S02]  /*38c0*/  LOP3.LUT R26, R14, R87, RZ, 0x3c, !PT ;  /* 0x000000570e1a7212 */ /* 0x000fe400078e3cff */
[----:B------:R-:W-:Y:S02]  /*38d0*/  LOP3.LUT R29, R15, R31, RZ, 0x3c, !PT ;  /* 0x0000001f0f1d7212 */ /* 0x000fe400078e3cff */
[----:B------:R-:W-:Y:S02]  /*38e0*/  LOP3.LUT R44, R24, 0xade682d1, R89, 0x96, !PT ;  /* 0xade682d1182c7812 */ /* 0x000fe400078e9659 */
[----:B------:R-:W-:Y:S02]  /*38f0*/  IADD3 R27, P1, R45, -0xc4336f8, RZ ;  /* 0xf3bcc9082d1b7810 */ /* 0x000fe40007f3e0ff */
[----:B------:R-:W-:Y:S01]  /*3900*/  SHF.L.W.U32.HI R28, R26, 0x8, R29 ;  /* 0x000000081a1c7819 */ /* 0x000fe20000010e1d */
[----:B------:R-:W-:Y:S01]  /*3910*/  @P0 STL.64 [R1+0x48], R10 ;  /* 0x0000480a01000387 */ /* 0x000fe20000100a00 */
[----:B------:R-:W-:-:S02]  /*3920*/  SHF.L.W.U32.HI R26, R29, 0x8, R26 ;  /* 0x000000081d1a7819 */ /* 0x000fc40000010e1a */
[----:B------:R-:W-:Y:S02]  /*3930*/  IADD3.X R29, R44, 0x6a09e667, RZ, P1, !PT ;  /* 0x6a09e6672c1d7810 */ /* 0x000fe40000ffe4ff */
[----:B------:R-:W-:Y:S01]  /*3940*/  IADD3 R49, P0, P1, R79, R40, R16 ;  /* 0x000000284f317210 */ /* 0x000fe2000791e010 */
[----:B------:R0:W-:Y:S01]  /*3950*/  STL.64 [R1+0x40], R24 ;  /* 0x0000401801007387 */ /* 0x0001e20000100a00 */
[----:B------:R-:W-:Y:S02]  /*3960*/  IADD3 R47, P2, P3, R57, R42, R18 ;  /* 0x0000002a392f7210 */ /* 0x000fe40007b5e012 */
[----:B------:R-:W-:Y:S02]  /*3970*/  IADD3.X R53, R37, R41, R17, P0, P1 ;  /* 0x0000002925357210 */ /* 0x000fe400007e2411 */
[----:B------:R-:W-:Y:S02]  /*3980*/  LOP3.LUT R30, R12, R27, RZ, 0x3c, !PT ;  /* 0x0000001b0c1e7212 */ /* 0x000fe400078e3cff */
[----:B------:R-:W-:-:S02]  /*3990*/  IADD3.X R103, R59, R43, R19, P2, P3 ;  /* 0x0000002b3b677210 */ /* 0x000fc400017e6413 */
[----:B------:R-:W-:Y:S02]  /*39a0*/  LOP3.LUT R101, R33, 0x1f83d9ab, R53, 0x96, !PT ;  /* 0x1f83d9ab21657812 */ /* 0x000fe400078e9635 */
[----:B0-----:R-:W-:Y:S02]  /*39b0*/  IADD3 R25, P4, P5, R73, R39, R28 ;  /* 0x0000002749197210 */ /* 0x001fe40007d9e01c */
[----:B------:R-:W-:Y:S02]  /*39c0*/  LOP3.LUT R39, R13, R29, RZ, 0x3c, !PT ;  /* 0x0000001d0d277212 */ /* 0x000fe400078e3cff */
[----:B------:R-:W-:Y:S02]  /*39d0*/  LOP3.LUT R90, R35, 0x5be0cd19, R103, 0x96, !PT ;  /* 0x5be0cd19235a7812 */ /* 0x000fe400078e9667 */
[----:B------:R-:W-:Y:S02]  /*39e0*/  SHF.L.W.U32.HI R91, R30, 0x8, R39 ;  /* 0x000000081e5b7819 */ /* 0x000fe40000010e27 */
[----:B------:R-:W-:-:S02]  /*39f0*/  LOP3.LUT R98, R32, 0xfb41bd6b, R49, 0x96, !PT ;  /* 0xfb41bd6b20627812 */ /* 0x000fc400078e9631 */
[----:B------:R-:W-:Y:S02]  /*3a00*/  IADD3 R99, P2, R101, -0x16b07d5, RZ ;  /* 0xfe94f82b65637810 */ /* 0x000fe40007f5e0ff */
[----:B------:R-:W-:Y:S02]  /*3a10*/  IADD3.X R24, R75, R86, R26, P4, P5 ;  /* 0x000000564b187210 */ /* 0x000fe400027ea41a */
[----:B------:R-:W-:Y:S02]  /*3a20*/  LOP3.LUT R10, R84, R25, RZ, 0x3c, !PT ;  /* 0x00000019540a7212 */ /* 0x000fe400078e3cff */
[----:B------:R-:W-:Y:S02]  /*3a30*/  SHF.L.W.U32.HI R71, R39, 0x8, R30 ;  /* 0x0000000827477819 */ /* 0x000fe40000010e1e */
[----:B------:R-:W-:Y:S02]  /*3a40*/  IADD3 R84, P0, P1, R66, R89, R91 ;  /* 0x0000005942547210 */ /* 0x000fe4000791e05b */
[----:B------:R-:W-:-:S02]  /*3a50*/  LOP3.LUT R35, R34, 0x137e2179, R47, 0x96, !PT ;  /* 0x137e217922237812 */ /* 0x000fc400078e962f */
[----:B------:R-:W-:Y:S02]  /*3a60*/  IADD3 R33, P3, R90, 0x5f1d36f1, RZ ;  /* 0x5f1d36f15a217810 */ /* 0x000fe40007f7e0ff */
[----:B------:R-:W-:Y:S02]  /*3a70*/  IADD3.X R92, R98, 0x3c6ef372, RZ, P2, !PT ;  /* 0x3c6ef372625c7810 */ /* 0x000fe400017fe4ff */
[----:B------:R-:W-:Y:S02]  /*3a80*/  LOP3.LUT R11, R85, R24, RZ, 0x3c, !PT ;  /* 0x00000018550b7212 */ /* 0x000fe400078e3cff */
[----:B------:R-:W-:Y:S02]  /*3a90*/  IADD3.X R39, R64, R93, R71, P0, P1 ;  /* 0x0000005d40277210 */ /* 0x000fe400007e2447 */
[----:B------:R-:W-:Y:S02]  /*3aa0*/  IADD3.X R93, R35, -0x5ab00ac6, RZ, P3, !PT ;  /* 0xa54ff53a235d7810 */ /* 0x000fe40001ffe4ff */
[----:B------:R-:W-:-:S02]  /*3ab0*/  LOP3.LUT R94, R40, R99, RZ, 0x3c, !PT ;  /* 0x00000063285e7212 */ /* 0x000fc400078e3cff */
[----:B------:R-:W-:Y:S02]  /*3ac0*/  LOP3.LUT R85, R41, R92, RZ, 0x3c, !PT ;  /* 0x0000005c29557212 */ /* 0x000fe400078e3cff */
[----:B------:R-:W-:Y:S02]  /*3ad0*/  SHF.L.W.U32.HI R30, R11, 0x10, R10 ;  /* 0x000000100b1e7819 */ /* 0x000fe40000010e0a */
[----:B------:R-:W-:Y:S02]  /*3ae0*/  SHF.L.W.U32.HI R10, R10, 0x10, R11 ;  /* 0x000000100a0a7819 */ /* 0x000fe40000010e0b */
[----:B------:R-:W-:Y:S02]  /*3af0*/  LOP3.LUT R11, R42, R33, RZ, 0x3c, !PT ;  /* 0x000000212a0b7212 */ /* 0x000fe400078e3cff */
[----:B------:R-:W-:Y:S02]  /*3b00*/  LOP3.LUT R86, R43, R93, RZ, 0x3c, !PT ;  /* 0x0000005d2b567212 */ /* 0x000fe400078e3cff */
[----:B------:R-:W-:-:S02]  /*3b10*/  SHF.L.W.U32.HI R96, R94, 0x8, R85 ;  /* 0x000000085e607819 */ /* 0x000fc40000010e55 */
[----:B------:R-:W-:Y:S02]  /*3b20*/  SHF.L.W.U32.HI R94, R85, 0x8, R94 ;  /* 0x00000008555e7819 */ /* 0x000fe40000010e5e */
[----:B------:R-:W-:Y:S02]  /*3b30*/  IADD3 R85, P0, R10, R87, RZ ;  /* 0x000000570a557210 */ /* 0x000fe40007f1e0ff */
[----:B------:R-:W-:Y:S02]  /*3b40*/  LOP3.LUT R32, R45, R84, RZ, 0x3c, !PT ;  /* 0x000000542d207212 */ /* 0x000fe400078e3cff */
[----:B------:R-:W-:Y:S02]  /*3b50*/  SHF.L.W.U32.HI R97, R11, 0x8, R86 ;  /* 0x000000080b617819 */ /* 0x000fe40000010e56 */
[----:B------:R-:W-:Y:S02]  /*3b60*/  LOP3.LUT R45, R44, R39, RZ, 0x3c, !PT ;  /* 0x000000272c2d7212 */ /* 0x000fe400078e3cff */
[----:B------:R-:W-:Y:S01]  /*3b70*/  IADD3 R44, P1, P2, R78, R49, R96 ;  /* 0x000000314e2c7210 */ /* 0x000fe20007a3e060 */
[----:B------:R-:W-:Y:S01]  /*3b80*/  IMAD.X R87, R30, 0x1, R31, P0 ;  /* 0x000000011e577824 */ /* 0x000fe200000e061f */
[----:B------:R-:W-:-:S02]  /*3b90*/  SHF.L.W.U32.HI R49, R86, 0x8, R11 ;  /* 0x0000000856317819 */ /* 0x000fc40000010e0b */
[----:B------:R-:W-:Y:S02]  /*3ba0*/  IADD3 R89, P3, P4, R48, R47, R97 ;  /* 0x0000002f30597210 */ /* 0x000fe40007c7e061 */
[----:B------:R-:W-:Y:S02]  /*3bb0*/  IADD3.X R95, R36, R53, R94, P1, P2 ;  /* 0x00000035245f7210 */ /* 0x000fe40000fe445e */
[----:B------:R-:W-:Y:S02]  /*3bc0*/  IADD3.X R88, R56, R103, R49, P3, P4 ;  /* 0x0000006738587210 */ /* 0x000fe40001fe8431 */
[----:B------:R-:W-:Y:S02]  /*3bd0*/  LOP3.LUT R28, R28, R85, RZ, 0x3c, !PT ;  /* 0x000000551c1c7212 */ /* 0x000fe400078e3cff */
[----:B------:R-:W-:Y:S02]  /*3be0*/  LOP3.LUT R11, R26, R87, RZ, 0x3c, !PT ;  /* 0x000000571a0b7212 */ /* 0x000fe400078e3cff */
        /* <DEDUP_REMOVED lines=8> */
[----:B------:R-:W-:Y:S02]  /*3c70*/  SHF.L.W.U32.HI R11, R26, 0x10, R47 ;  /* 0x000000101a0b7819 */ /* 0x000fe40000010e2f */
[----:B------:R-:W-:Y:S02]  /*3c80*/  SHF.L.W.U32.HI R26, R47, 0x10, R26 ;  /* 0x000000102f1a7819 */ /* 0x000fe40000010e1a */
[----:B------:R-:W-:Y:S02]  /*3c90*/  SHF.L.W.U32.HI R28, R86, 0x10, R31 ;  /* 0x00000010561c7819 */ /* 0x000fe40000010e1f */
[----:B------:R-:W-:Y:S02]  /*3ca0*/  IADD3 R99, P1, R26, R99, RZ ;  /* 0x000000631a637210 */ /* 0x000fe40007f3e0ff */
[----:B------:R-:W-:-:S02]  /*3cb0*/  SHF.L.W.U32.HI R86, R31, 0x10, R86 ;  /* 0x000000101f567819 */ /* 0x000fc40000010e56 */
[----:B------:R-:W-:Y:S02]  /*3cc0*/  IADD3 R98, P2, R28, R33, RZ ;  /* 0x000000211c627210 */ /* 0x000fe40007f5e0ff */
[----:B------:R-:W-:Y:S01]  /*3cd0*/  IADD3 R90, P0, R32, R27, RZ ;  /* 0x0000001b205a7210 */ /* 0x000fe20007f1e0ff */
[----:B------:R-:W-:Y:S01]  /*3ce0*/  IMAD.X R101, R11, 0x1, R92, P1 ;  /* 0x000000010b657824 */ /* 0x000fe200008e065c */
[----:B------:R-:W-:Y:S01]  /*3cf0*/  LOP3.LUT R27, R96, R99, RZ, 0x3c, !PT ;  /* 0x00000063601b7212 */ /* 0x000fe200078e3cff */
[----:B------:R-:W-:Y:S02]  /*3d00*/  IMAD.X R96, R86, 0x1, R93, P2 ;  /* 0x0000000156607824 */ /* 0x000fe400010e065d */
[----:B------:R-:W-:Y:S01]  /*3d10*/  IMAD.X R33, R34, 0x1, R29, P0 ;  /* 0x0000000122217824 */ /* 0x000fe200000e061d */
[----:B------:R-:W-:Y:S02]  /*3d20*/  LOP3.LUT R100, R94, R101, RZ, 0x3c, !PT ;  /* 0x000000655e647212 */ /* 0x000fe400078e3cff */
[----:B------:R-:W-:-:S02]  /*3d30*/  LOP3.LUT R97, R97, R98, RZ, 0x3c, !PT ;  /* 0x0000006261617212 */ /* 0x000fc400078e3cff */
[----:B------:R-:W-:Y:S02]  /*3d40*/  LOP3.LUT R94, R49, R96, RZ, 0x3c, !PT ;  /* 0x00000060315e7212 */ /* 0x000fe400078e3cff */
[----:B------:R-:W-:Y:S02]  /*3d50*/  LOP3.LUT R92, R71, R33, RZ, 0x3c, !PT ;  /* 0x00000021475c7212 */ /* 0x000fe400078e3cff */
[----:B------:R-:W-:Y:S02]  /*3d60*/  LOP3.LUT R91, R91, R90, RZ, 0x3c, !PT ;  /* 0x0000005a5b5b7212 */ /* 0x000fe400078e3cff */
[----:B------:R-:W-:Y:S02]  /*3d70*/  SHF.L.W.U32.HI R71, R100, 0x1, R27 ;  /* 0x0000000164477819 */ /* 0x000fe40000010e1b */
[----:B------:R-:W-:Y:S02]  /*3d80*/  SHF.L.W.U32.HI R49, R94, 0x1, R97 ;  /* 0x000000015e317819 */ /* 0x000fe40000010e61 */
[----:B------:R-:W-:-:S02]  /*3d90*/  SHF.L.W.U32.HI R47, R92, 0x1, R91 ;  /* 0x000000015c2f7819 */ /* 0x000fc40000010e5b */
[----:B------:R-:W-:Y:S02]  /*3da0*/  IADD3 R53, P4, P5, R72, R71, R25 ;  /* 0x0000004748357210 */ /* 0x000fe40007d9e019 */
[----:B------:R-:W-:Y:S02]  /*3db0*/  SHF.L.W.U32.HI R92, R91, 0x1, R92 ;  /* 0x000000015b5c7819 */ /* 0x000fe40000010e5c */
[----:B------:R-:W-:Y:S02]  /*3dc0*/  SHF.L.W.U32.HI R94, R97, 0x1, R94 ;  /* 0x00000001615e7819 */ /* 0x000fe40000010e5e */
[----:B------:R-:W-:Y:S02]  /*3dd0*/  IADD3 R25, P1, P0, R82, R49, R44 ;  /* 0x0000003152197210 */ /* 0x000fe4000783e02c */
[----:B------:R-:W-:Y:S02]  /*3de0*/  IADD3 R91, P2, P3, R60, R45, R84 ;  /* 0x0000002d3c5b7210 */ /* 0x000fe40007b5e054 */
[----:B------:R-:W-:-:S02]  /*3df0*/  SHF.L.W.U32.HI R93, R27, 0x1, R100 ;  /* 0x000000011b5d7819 */ /* 0x000fc40000010e64 */
[----:B------:R-:W-:Y:S02]  /*3e00*/  IADD3.X R95, R46, R94, R95, P1, P0 ;  /* 0x0000005e2e5f7210 */ /* 0x000fe40000fe045f */
[----:B------:R-:W-:Y:S02]  /*3e10*/  IADD3.X R31, R58, R35, R39, P2, P3 ;  /* 0x000000233a1f7210 */ /* 0x000fe400017e6427 */
[----:B------:R-:W-:Y:S02]  /*3e20*/  IADD3.X R39, R81, R93, R24, P4, P5 ;  /* 0x0000005d51277210 */ /* 0x000fe400027ea418 */
[----:B------:R-:W-:Y:S02]  /*3e30*/  IADD3 R27, P2, P3, R54, R47, R89 ;  /* 0x0000002f361b7210 */ /* 0x000fe40007b5e059 */
[----:B------:R-:W-:Y:S02]  /*3e40*/  LOP3.LUT R29, R30, R95, RZ, 0x3c, !PT ;  /* 0x0000005f1e1d7212 */ /* 0x000fe400078e3cff */
[----:B------:R-:W-:-:S02]  /*3e50*/  LOP3.LUT R24, R86, R31, RZ, 0x3c, !PT ;  /* 0x0000001f56187212 */ /* 0x000fc400078e3cff */
[----:B------:R-:W-:Y:S02]  /*3e60*/  LOP3.LUT R84, R34, R39, RZ, 0x3c, !PT ;  /* 0x0000002722547212 */ /* 0x000fe400078e3cff */
[----:B------:R-:W-:Y:S02]  /*3e70*/  IADD3.X R88, R55, R92, R88, P2, P3 ;  /* 0x0000005c37587210 */ /* 0x000fe400017e6458 */
[----:B------:R-:W-:Y:S02]  /*3e80*/  IADD3 R90, P2, R29, R90, RZ ;  /* 0x0000005a1d5a7210 */ /* 0x000fe40007f5e0ff */
[----:B------:R-:W-:Y:S02]  /*3e90*/  IADD3 R24, P0, R24, R99, RZ ;  /* 0x0000006318187210 */ /* 0x000fe40007f1e0ff */
[----:B------:R-:W-:Y:S02]  /*3ea0*/  LOP3.LUT R29, R28, R91, RZ, 0x3c, !PT ;  /* 0x0000005b1c1d7212 */ /* 0x000fe400078e3cff */
[----:B------:R-:W-:-:S02]  /*3eb0*/  IADD3 R84, P1, R84, R98, RZ ;  /* 0x0000006254547210 */ /* 0x000fc40007f3e0ff */
[----:B------:R-:W-:Y:S02]  /*3ec0*/  LOP3.LUT R44, R11, R88, RZ, 0x3c, !PT ;  /* 0x000000580b2c7212 */ /* 0x000fe400078e3cff */
[----:B------:R-:W-:Y:S02]  /*3ed0*/  LOP3.LUT R89, R32, R53, RZ, 0x3c, !PT ;  /* 0x0000003520597212 */ /* 0x000fe400078e3cff */
[----:B------:R-:W-:Y:S01]  /*3ee0*/  LOP3.LUT R98, R10, R25, RZ, 0x3c, !PT ;  /* 0x000000190a627212 */ /* 0x000fe200078e3cff */
[----:B------:R-:W-:Y:S01]  /*3ef0*/  IMAD.X R29, R29, 0x1, R101, P0 ;  /* 0x000000011d1d7824 */ /* 0x000fe200000e0665 */
[----:B------:R-:W-:Y:S01]  /*3f00*/  IADD3 R85, P3, R44, R85, RZ ;  /* 0x000000552c557210 */ /* 0x000fe20007f7e0ff */
[----:B------:R-:W-:Y:S01]  /*3f10*/  IMAD.X R44, R89, 0x1, R96, P1 ;  /* 0x00000001592c7824 */ /* 0x000fe200008e0660 */
[----:B------:R-:W-:Y:S01]  /*3f20*/  LOP3.LUT R96, R26, R27, RZ, 0x3c, !PT ;  /* 0x0000001b1a607212 */ /* 0x000fe200078e3cff */
[----:B------:R-:W-:Y:S01]  /*3f30*/  IMAD.X R33, R98, 0x1, R33, P2 ;  /* 0x0000000162217824 */ /* 0x000fe200010e0621 */
[----:B------:R-:W-:-:S02]  /*3f40*/  LOP3.LUT R97, R45, R24, RZ, 0x3c, !PT ;  /* 0x000000182d617212 */ /* 0x000fc400078e3cff */
[----:B------:R-:W-:Y:S02]  /*3f50*/  LOP3.LUT R100, R35, R29, RZ, 0x3c, !PT ;  /* 0x0000001d23647212 */ /* 0x000fe400078e3cff */
[----:B------:R-:W-:Y:S02]  /*3f60*/  LOP3.LUT R45, R71, R84, RZ, 0x3c, !PT ;  /* 0x00000054472d7212 */ /* 0x000fe400078e3cff */
[----:B------:R-:W-:Y:S01]  /*3f70*/  LOP3.LUT R98, R93, R44, RZ, 0x3c, !PT ;  /* 0x0000002c5d627212 */ /* 0x000fe200078e3cff */
[----:B------:R-:W-:Y:S01]  /*3f80*/  IMAD.X R87, R96, 0x1, R87, P3 ;  /* 0x0000000160577824 */ /* 0x000fe200018e0657 */
[----:B------:R-:W-:Y:S02]  /*3f90*/  LOP3.LUT R35, R49, R90, RZ, 0x3c, !PT ;  /* 0x0000005a31237212 */ /* 0x000fe400078e3cff */
[----:B------:R-:W-:Y:S02]  /*3fa0*/  LOP3.LUT R94, R94, R33, RZ, 0x3c, !PT ;  /* 0x000000215e5e7212 */ /* 0x000fe400078e3cff */
[----:B------:R-:W-:-:S02]  /*3fb0*/  SHF.L.W.U32.HI R96, R100, 0x8, R97 ;  /* 0x0000000864607819 */ /* 0x000fc40000010e61 */
[----:B------:R-:W-:Y:S02]  /*3fc0*/  SHF.L.W.U32.HI R97, R97, 0x8, R100 ;  /* 0x0000000861617819 */ /* 0x000fe40000010e64 */
[----:B------:R-:W-:Y:S02]  /*3fd0*/  SHF.L.W.U32.HI R71, R98, 0x8, R45 ;  /* 0x0000000862477819 */ /* 0x000fe40000010e2d */
[----:B------:R-:W-:Y:S02]  /*3fe0*/  SHF.L.W.U32.HI R45, R45, 0x8, R98 ;  /* 0x000000082d2d7819 */ /* 0x000fe40000010e62 */
[----:B------:R-:W-:Y:S02]  /*3ff0*/  SHF.L.W.U32.HI R89, R94, 0x8, R35 ;  /* 0x000000085e597819 */ /* 0x000fe40000010e23 */
[----:B------:R-:W-:Y:S02]  /*4000*/  LOP3.LUT R98, R47, R85, RZ, 0x3c, !PT ;  /* 0x000000552f627212 */ /* 0x000fe400078e3cff */
[----:B------:R-:W-:-:S02]  /*4010*/  LOP3.LUT R49, R92, R87, RZ, 0x3c, !PT ;  /* 0x000000575c317212 */ /* 0x000fc400078e3cff */
[----:B------:R-:W-:Y:S02]  /*4020*/  SHF.L.W.U32.HI R94, R35, 0x8, R94 ;  /* 0x00000008235e7819 */ /* 0x000fe40000010e5e */
[----:B------:R-:W-:Y:S02]  /*4030*/  IADD3 R35, P0, P1, R68, R91, R97 ;  /* 0x0000005b44237210 */ /* 0x000fe4000791e061 */
[----:B------:R-:W-:Y:S02]  /*4040*/  IADD3 R47, P2, P3, R76, R53, R45 ;  /* 0x000000354c2f7210 */ /* 0x000fe40007b5e02d */
[----:B------:R-:W-:Y:S02]  /*4050*/  SHF.L.W.U32.HI R93, R49, 0x8, R98 ;  /* 0x00000008315d7819 */ /* 0x000fe40000010e62 */
[----:B------:R-:W-:Y:S02]  /*4060*/  SHF.L.W.U32.HI R98, R98, 0x8, R49 ;  /* 0x0000000862627819 */ /* 0x000fe40000010e31 */
[----:B------:R-:W-:-:S02]  /*4070*/  LOP3.LUT R86, R35, R86, R31, 0x96, !PT ;  /* 0x0000005623567212 */ /* 0x000fc400078e961f */
[----:B------:R-:W-:Y:S02]  /*4080*/  IADD3.X R31, R61, R31, R96, P0, P1 ;  /* 0x0000001f3d1f7210 */ /* 0x000fe400007e2460 */
[----:B------:R-:W-:Y:S02]  /*4090*/  LOP3.LUT R99, R47, R34, R39, 0x96, !PT ;  /* 0x000000222f637212 */ /* 0x000fe400078e9627 */
[----:B------:R-:W-:Y:S02]  /*40a0*/  IADD3.X R39, R74, R39, R71, P2, P3 ;  /* 0x000000274a277210 */ /* 0x000fe400017e6447 */
[----:B------:R-:W-:Y:S02]  /*40b0*/  IADD3 R49, P0, P1, R83, R25, R94 ;  /* 0x0000001953317210 */ /* 0x000fe4000791e05e */
[----:B------:R-:W-:Y:S02]  /*40c0*/  IADD3 R92, P2, P3, R52, R27, R98 ;  /* 0x0000001b345c7210 */ /* 0x000fe40007b5e062 */
[----:B------:R-:W-:-:S02]  /*40d0*/  LOP3.LUT R101, R31, R28, R91, 0x96, !PT ;  /* 0x0000001c1f657212 */ /* 0x000fc400078e965b */
[----:B------:R-:W-:Y:S02]  /*40e0*/  LOP3.LUT R100, R39, R32, R53, 0x96, !PT ;  /* 0x0000002027647212 */ /* 0x000fe400078e9635 */
[----:B------:R-:W-:Y:S02]  /*40f0*/  LOP3.LUT R32, R49, R30, R95, 0x96, !PT ;  /* 0x0000001e31207212 */ /* 0x000fe400078e965f */
[----:B------:R-:W-:Y:S02]  /*4100*/  IADD3.X R91, R80, R95, R89, P0, P1 ;  /* 0x0000005f505b7210 */ /* 0x000fe400007e2459 */
[----:B------:R-:W-:Y:S02]  /*4110*/  LOP3.LUT R30, R92, R11, R88, 0x96, !PT ;  /* 0x0000000b5c1e7212 */ /* 0x000fe400078e9658 */
[----:B------:R-:W-:Y:S02]  /*4120*/  SHF.L.W.U32.HI R11, R86, 0x10, R101 ;  /* 0x00000010560b7819 */ /* 0x000fe40000010e65 */
[----:B------:R-:W-:-:S02]  /*4130*/  IADD3.X R53, R70, R88, R93, P2, P3 ;  /* 0x0000005846357210 */ /* 0x000fc400017e645d */
[----:B------:R-:W-:Y:S02]  /*4140*/  LOP3.LUT R25, R91, R10, R25, 0x96, !PT ;  /* 0x0000000a5b197212 */ /* 0x000fe400078e9619 */
[----:B------:R-:W-:Y:S02]  /*4150*/  SHF.L.W.U32.HI R10, R101, 0x10, R86 ;  /* 0x00000010650a7819 */ /* 0x000fe40000010e56 */
[----:B------:R-:W-:Y:S02]  /*4160*/  IADD3 R34, P0, R11, R24, RZ ;  /* 0x000000180b227210 */ /* 0x000fe40007f1e0ff */
[----:B------:R-:W-:-:S03]  /*4170*/  LOP3.LUT R27, R53, R26, R27, 0x96, !PT ;  /* 0x0000001a351b7212 */ /* 0x000fc600078e961b */
[----:B------:R-:W-:Y:S01]  /*4180*/  IMAD.X R86, R10, 0x1, R29, P0 ;  /* 0x000000010a567824 */ /* 0x000fe200000e061d */
[----:B------:R-:W-:Y:S02]  /*4190*/  SHF.L.W.U32.HI R28, R25, 0x10, R32 ;  /* 0x00000010191c7819 */ /* 0x000fe40000010e20 */
[----:B------:R-:W-:Y:S02]  /*41a0*/  SHF.L.W.U32.HI R26, R27, 0x10, R30 ;  /* 0x000000101b1a7819 */ /* 0x000fe40000010e1e */
[----:B------:R-:W-:Y:S02]  /*41b0*/  SHF.L.W.U32.HI R24, R30, 0x10, R27 ;  /* 0x000000101e187819 */ /* 0x000fe40000010e1b */
[----:B------:R-:W-:Y:S02]  /*41c0*/  SHF.L.W.U32.HI R25, R32, 0x10, R25 ;  /* 0x0000001020197819 */ /* 0x000fe40000010e19 */
[----:B------:R-:W-:Y:S02]  /*41d0*/  SHF.L.W.U32.HI R27, R99, 0x10, R100 ;  /* 0x00000010631b7819 */ /* 0x000fe40000010e64 */
[----:B------:R-:W-:-:S02]  /*41e0*/  LOP3.LUT R32, R97, R34, RZ, 0x3c, !PT ;  /* 0x0000002261207212 */ /* 0x000fc400078e3cff */
[----:B------:R-:W-:Y:S02]  /*41f0*/  LOP3.LUT R97, R96, R86, RZ, 0x3c, !PT ;  /* 0x0000005660617212 */ /* 0x000fe400078e3cff */
[----:B------:R-:W-:Y:S02]  /*4200*/  SHF.L.W.U32.HI R29, R100, 0x10, R99 ;  /* 0x00000010641d7819 */ /* 0x000fe40000010e63 */
[----:B------:R-:W-:Y:S02]  /*4210*/  IADD3 R95, P2, R24, R85, RZ ;  /* 0x00000055185f7210 */ /* 0x000fe40007f5e0ff */
[----:B------:R-:W-:Y:S02]  /*4220*/  IADD3 R30, P0, R27, R84, RZ ;  /* 0x000000541b1e7210 */ /* 0x000fe40007f1e0ff */
[----:B------:R-:W-:Y:S02]  /*4230*/  SHF.L.W.U32.HI R88, R97, 0x1, R32 ;  /* 0x0000000161587819 */ /* 0x000fe40000010e20 */
[----:B------:R-:W-:Y:S01]  /*4240*/  SHF.L.W.U32.HI R32, R32, 0x1, R97 ;  /* 0x0000000120207819 */ /* 0x000fe20000010e61 */
[----:B------:R-:W-:Y:S01]  /*4250*/  IMAD.X R96, R26, 0x1, R87, P2 ;  /* 0x000000011a607824 */ /* 0x000fe200010e0657 */
[----:B------:R-:W-:Y:S01]  /*4260*/  IADD3 R97, P1, R25, R90, RZ ;  /* 0x0000005a19617210 */ /* 0x000fe20007f3e0ff */
[----:B------:R-:W-:Y:S01]  /*4270*/  IMAD.X R90, R29, 0x1, R44, P0 ;  /* 0x000000011d5a7824 */ /* 0x000fe200000e062c */
[----:B------:R-:W-:-:S02]  /*4280*/  LOP3.LUT R104, R98, R95, RZ, 0x3c, !PT ;  /* 0x0000005f62687212 */ /* 0x000fc400078e3cff */
[----:B------:R-:W-:Y:S01]  /*4290*/  LOP3.LUT R93, R93, R96, RZ, 0x3c, !PT ;  /* 0x000000605d5d7212 */ /* 0x000fe200078e3cff */
[----:B------:R-:W-:Y:S01]  /*42a0*/  IMAD.X R98, R28, 0x1, R33, P1 ;  /* 0x000000011c627824 */ /* 0x000fe200008e0621 */
[----:B------:R-:W-:Y:S02]  /*42b0*/  LOP3.LUT R45, R45, R30, RZ, 0x3c, !PT ;  /* 0x0000001e2d2d7212 */ /* 0x000fe400078e3cff */
[----:B------:R-:W-:Y:S02]  /*42c0*/  LOP3.LUT R84, R71, R90, RZ, 0x3c, !PT ;  /* 0x0000005a47547212 */ /* 0x000fe400078e3cff */
[----:B------:R-:W-:Y:S02]  /*42d0*/  SHF.L.W.U32.HI R102, R93, 0x1, R104 ;  /* 0x000000015d667819 */ /* 0x000fe40000010e68 */
[----:B------:R-:W-:Y:S02]  /*42e0*/  SHF.L.W.U32.HI R87, R84, 0x1, R45 ;  /* 0x0000000154577819 */ /* 0x000fe40000010e2d */
[----:B------:R-:W-:-:S02]  /*42f0*/  LOP3.LUT R33, R94, R97, RZ, 0x3c, !PT ;  /* 0x000000615e217212 */ /* 0x000fc400078e3cff */
[----:B------:R-:W-:Y:S02]  /*4300*/  LOP3.LUT R100, R89, R98, RZ, 0x3c, !PT ;  /* 0x0000006259647212 */ /* 0x000fe400078e3cff */
[----:B------:R-:W-:Y:S02]  /*4310*/  IADD3 R44, P4, P5, R79, R88, R47 ;  /* 0x000000584f2c7210 */ /* 0x000fe40007d9e02f */
[----:B------:R-:W-:Y:S02]  /*4320*/  SHF.L.W.U32.HI R104, R104, 0x1, R93 ;  /* 0x0000000168687819 */ /* 0x000fe40000010e5d */
[----:B------:R-:W-:Y:S02]  /*4330*/  SHF.L.W.U32.HI R84, R45, 0x1, R84 ;  /* 0x000000012d547819 */ /* 0x000fe40000010e54 */
[----:B------:R-:W-:Y:S02]  /*4340*/  IADD3 R94, P2, P3, R54, R102, R35 ;  /* 0x00000066365e7210 */ /* 0x000fe40007b5e023 */
[----:B------:R-:W-:-:S02]  /*4350*/  IADD3 R47, P1, P0, R68, R87, R49 ;  /* 0x00000057442f7210 */ /* 0x000fc4000783e031 */
[----:B------:R-:W-:Y:S02]  /*4360*/  SHF.L.W.U32.HI R45, R100, 0x1, R33 ;  /* 0x00000001642d7819 */ /* 0x000fe40000010e21 */
[----:B------:R-:W-:Y:S02]  /*4370*/  SHF.L.W.U32.HI R71, R33, 0x1, R100 ;  /* 0x0000000121477819 */ /* 0x000fe40000010e64 */
[----:B------:R-:W-:Y:S02]  /*4380*/  IADD3.X R35, R37, R32, R39, P4, P5 ;  /* 0x0000002025237210 */ /* 0x000fe400027ea427 */
[----:B------:R-:W-:Y:S02]  /*4390*/  IADD3.X R100, R55, R104, R31, P2, P3 ;  /* 0x0000006837647210 */ /* 0x000fe400017e641f */
[----:B------:R-:W-:Y:S02]  /*43a0*/  IADD3.X R91, R61, R84, R91, P1, P0 ;  /* 0x000000543d5b7210 */ /* 0x000fe40000fe045b */
[----:B------:R-:W-:-:S02]  /*43b0*/  IADD3 R92, P2, P3, R83, R45, R92 ;  /* 0x0000002d535c7210 */ /* 0x000fc40007b5e05c */
[----:B------:R-:W-:Y:S02]  /*43c0*/  LOP3.LUT R85, R28, R35, RZ, 0x3c, !PT ;  /* 0x000000231c557212 */ /* 0x000fe400078e3cff */
[----:B------:R-:W-:Y:S02]  /*43d0*/  LOP3.LUT R39, R26, R91, RZ, 0x3c, !PT ;  /* 0x0000005b1a277212 */ /* 0x000fe400078e3cff */
[----:B------:R-:W-:Y:S02]  /*43e0*/  LOP3.LUT R31, R29, R100, RZ, 0x3c, !PT ;  /* 0x000000641d1f7212 */ /* 0x000fe400078e3cff */
[----:B------:R-:W-:Y:S02]  /*43f0*/  IADD3.X R53, R80, R71, R53, P2, P3 ;  /* 0x0000004750357210 */ /* 0x000fe400017e6435 */
[----:B------:R-:W-:Y:S02]  /*4400*/  IADD3 R85, P1, R85, R95, RZ ;  /* 0x0000005f55557210 */ /* 0x000fe40007f3e0ff */
[----:B------:R-:W-:-:S02]  /*4410*/  IADD3 R34, P2, R39, R34, RZ ;  /* 0x0000002227227210 */ /* 0x000fc40007f5e0ff */
[----:B------:R-:W-:Y:S02]  /*4420*/  LOP3.LUT R49, R25, R44, RZ, 0x3c, !PT ;  /* 0x0000002c19317212 */ /* 0x000fe400078e3cff */
[----:B------:R-:W-:Y:S02]  /*4430*/  IADD3 R31, P0, R31, R97, RZ ;  /* 0x000000611f1f7210 */ /* 0x000fe40007f1e0ff */
[----:B------:R-:W-:Y:S02]  /*4440*/  LOP3.LUT R33, R10, R53, RZ, 0x3c, !PT ;  /* 0x000000350a217212 */ /* 0x000fe400078e3cff */
[----:B------:R-:W-:Y:S01]  /*4450*/  LOP3.LUT R39, R27, R94, RZ, 0x3c, !PT ;  /* 0x0000005e1b277212 */ /* 0x000fe200078e3cff */
[----:B------:R-:W-:Y:S01]  /*4460*/  IMAD.X R49, R49, 0x1, R96, P1 ;  /* 0x0000000131317824 */ /* 0x000fe200008e0660 */
[----:B------:R-:W-:Y:S02]  /*4470*/  LOP3.LUT R89, R24, R47, RZ, 0x3c, !PT ;  /* 0x0000002f18597212 */ /* 0x000fe400078e3cff */
[----:B------:R-:W-:Y:S01]  /*4480*/  IADD3 R30, P3, R33, R30, RZ ;  /* 0x0000001e211e7210 */ /* 0x000fe20007f7e0ff */
[----:B------:R-:W-:Y:S01]  /*4490*/  IMAD.X R33, R39, 0x1, R98, P0 ;  /* 0x0000000127217824 */ /* 0x000fe200000e0662 */
[----:B------:R-:W-:Y:S01]  /*44a0*/  LOP3.LUT R39, R11, R92, RZ, 0x3c, !PT ;  /* 0x0000005c0b277212 */ /* 0x000fe200078e3cff */
[----:B------:R-:W-:Y:S01]  /*44b0*/  IMAD.X R86, R89, 0x1, R86, P2 ;  /* 0x0000000159567824 */ /* 0x000fe200010e0656 */
[----:B------:R-:W-:-:S02]  /*44c0*/  LOP3.LUT R97, R88, R85, RZ, 0x3c, !PT ;  /* 0x0000005558617212 */ /* 0x000fc400078e3cff */
[----:B------:R-:W-:Y:S01]  /*44d0*/  LOP3.LUT R32, R32, R49, RZ, 0x3c, !PT ;  /* 0x0000003120207212 */ /* 0x000fe200078e3cff */
[----:B------:R-:W-:Y:S01]  /*44e0*/  IMAD.X R90, R39, 0x1, R90, P3 ;  /* 0x00000001275a7824 */ /* 0x000fe200018e065a */
[----:B------:R-:W-:Y:S02]  /*44f0*/  LOP3.LUT R102, R102, R31, RZ, 0x3c, !PT ;  /* 0x0000001f66667212 */ /* 0x000fe400078e3cff */
[----:B------:R-:W-:Y:S02]  /*4500*/  LOP3.LUT R89, R104, R33, RZ, 0x3c, !PT ;  /* 0x0000002168597212 */ /* 0x000fe400078e3cff */
[----:B------:R-:W-:Y:S02]  /*4510*/  LOP3.LUT R87, R87, R34, RZ, 0x3c, !PT ;  /* 0x0000002257577212 */ /* 0x000fe400078e3cff */
[----:B------:R-:W-:Y:S02]  /*4520*/  LOP3.LUT R84, R84, R86, RZ, 0x3c, !PT ;  /* 0x0000005654547212 */ /* 0x000fe400078e3cff */
[----:B------:R-:W-:-:S02]  /*4530*/  SHF.L.W.U32.HI R95, R32, 0x8, R97 ;  /* 0x00000008205f7819 */ /* 0x000fc40000010e61 */
[----:B------:R-:W-:Y:S02]  /*4540*/  SHF.L.W.U32.HI R39, R102, 0x8, R89 ;  /* 0x0000000866277819 */ /* 0x000fe40000010e59 */
[----:B------:R-:W-:Y:S02]  /*4550*/  SHF.L.W.U32.HI R97, R97, 0x8, R32 ;  /* 0x0000000861617819 */ /* 0x000fe40000010e20 */
[----:B------:R-:W-:Y:S02]  /*4560*/  LOP3.LUT R32, R71, R90, RZ, 0x3c, !PT ;  /* 0x0000005a47207212 */ /* 0x000fe400078e3cff */
[----:B------:R-:W-:Y:S02]  /*4570*/  LOP3.LUT R45, R45, R30, RZ, 0x3c, !PT ;  /* 0x0000001e2d2d7212 */ /* 0x000fe400078e3cff */
[----:B------:R-:W-:Y:S02]  /*4580*/  SHF.L.W.U32.HI R71, R84, 0x8, R87 ;  /* 0x0000000854477819 */ /* 0x000fe40000010e57 */
[----:B------:R-:W-:-:S02]  /*4590*/  SHF.L.W.U32.HI R93, R87, 0x8, R84 ;  /* 0x00000008575d7819 */ /* 0x000fc40000010e54 */
[----:B------:R-:W-:Y:S02]  /*45a0*/  IADD3 R84, P0, P1, R72, R94, R39 ;  /* 0x0000005e48547210 */ /* 0x000fe4000791e027 */
[----:B------:R-:W-:Y:S02]  /*45b0*/  IADD3 R87, P2, P3, R60, R44, R97 ;  /* 0x0000002c3c577210 */ /* 0x000fe40007b5e061 */
[----:B------:R-:W-:Y:S02]  /*45c0*/  SHF.L.W.U32.HI R88, R89, 0x8, R102 ;  /* 0x0000000859587819 */ /* 0x000fe40000010e66 */
[----:B------:R-:W-:Y:S02]  /*45d0*/  SHF.L.W.U32.HI R96, R32, 0x8, R45 ;  /* 0x0000000820607819 */ /* 0x000fe40000010e2d */
[----:B------:R-:W-:Y:S02]  /*45e0*/  SHF.L.W.U32.HI R89, R45, 0x8, R32 ;  /* 0x000000082d597819 */ /* 0x000fe40000010e20 */
[----:B------:R-:W-:-:S02]  /*45f0*/  LOP3.LUT R98, R84, R29, R100, 0x96, !PT ;  /* 0x0000001d54627212 */ /* 0x000fc400078e9664 */
[----:B------:R-:W-:Y:S02]  /*4600*/  IADD3.X R32, R58, R35, R95, P2, P3 ;  /* 0x000000233a207210 */ /* 0x000fe400017e645f */
[----:B------:R-:W-:Y:S02]  /*4610*/  IADD3.X R100, R81, R100, R88, P0, P1 ;  /* 0x0000006451647210 */ /* 0x000fe400007e2458 */
[----:B------:R-:W-:Y:S02]  /*4620*/  LOP3.LUT R28, R87, R28, R35, 0x96, !PT ;  /* 0x0000001c571c7212 */ /* 0x000fe400078e9623 */
        /* <DEDUP_REMOVED lines=8> */
[----:B------:R-:W-:-:S02]  /*46b0*/  LOP3.LUT R47, R91, R24, R47, 0x96, !PT ;  /* 0x000000185b2f7212 */ /* 0x000fc400078e962f */
[----:B------:R-:W-:Y:S02]  /*46c0*/  IADD3.X R53, R59, R53, R96, P2, P3 ;  /* 0x000000353b357210 */ /* 0x000fe400017e6460 */
        /* <DEDUP_REMOVED lines=8> */
[----:B------:R-:W-:Y:S02]  /*4750*/  LOP3.LUT R47, R97, R44, RZ, 0x3c, !PT ;  /* 0x0000002c612f7212 */ /* 0x000fe400078e3cff */
[----:B------:R-:W-:-:S02]  /*4760*/  LOP3.LUT R92, R95, R94, RZ, 0x3c, !PT ;  /* 0x0000005e5f5c7212 */ /* 0x000fc400078e3cff */
[----:B------:R-:W-:Y:S02]  /*4770*/  SHF.L.W.U32.HI R28, R99, 0x10, R98 ;  /* 0x00000010631c7819 */ /* 0x000fe40000010e62 */
[----:B------:R-:W-:Y:S02]  /*4780*/  SHF.L.W.U32.HI R26, R98, 0x10, R99 ;  /* 0x00000010621a7819 */ /* 0x000fe40000010e63 */
[----:B------:R-:W-:Y:S02]  /*4790*/  IADD3 R98, P1, R11, R34, RZ ;  /* 0x000000220b627210 */ /* 0x000fe40007f3e0ff */
[----:B------:R-:W-:Y:S02]  /*47a0*/  SHF.L.W.U32.HI R49, R92, 0x1, R47 ;  /* 0x000000015c317819 */ /* 0x000fe40000010e2f */
[----:B------:R-:W-:Y:S02]  /*47b0*/  IADD3 R97, P2, R27, R30, RZ ;  /* 0x0000001e1b617210 */ /* 0x000fe40007f5e0ff */
[----:B------:R-:W-:Y:S01]  /*47c0*/  SHF.L.W.U32.HI R47, R47, 0x1, R92 ;  /* 0x000000012f2f7819 */ /* 0x000fe20000010e5c */
[----:B------:R-:W-:Y:S01]  /*47d0*/  IMAD.X R92, R25, 0x1, R86, P1 ;  /* 0x00000001195c7824 */ /* 0x000fe200008e0656 */
[----:B------:R-:W-:-:S02]  /*47e0*/  IADD3 R102, P0, R26, R31, RZ ;  /* 0x0000001f1a667210 */ /* 0x000fc40007f1e0ff */
[----:B------:R-:W-:Y:S01]  /*47f0*/  LOP3.LUT R95, R93, R98, RZ, 0x3c, !PT ;  /* 0x000000625d5f7212 */ /* 0x000fe200078e3cff */
[----:B------:R-:W-:Y:S01]  /*4800*/  IMAD.X R93, R29, 0x1, R90, P2 ;  /* 0x000000011d5d7824 */ /* 0x000fe200010e065a */
[----:B------:R-:W-:Y:S01]  /*4810*/  LOP3.LUT R90, R89, R97, RZ, 0x3c, !PT ;  /* 0x00000061595a7212 */ /* 0x000fe200078e3cff */
[----:B------:R-:W-:Y:S01]  /*4820*/  IMAD.X R89, R28, 0x1, R33, P0 ;  /* 0x000000011c597824 */ /* 0x000fe200000e0621 */
[----:B------:R-:W-:Y:S02]  /*4830*/  LOP3.LUT R30, R71, R92, RZ, 0x3c, !PT ;  /* 0x0000005c471e7212 */ /* 0x000fe400078e3cff */
[----:B------:R-:W-:Y:S02]  /*4840*/  LOP3.LUT R31, R96, R93, RZ, 0x3c, !PT ;  /* 0x0000005d601f7212 */ /* 0x000fe400078e3cff */
[----:B------:R-:W-:Y:S02]  /*4850*/  SHF.L.W.U32.HI R96, R30, 0x1, R95 ;  /* 0x000000011e607819 */ /* 0x000fe40000010e5f */
[----:B------:R-:W-:-:S02]  /*4860*/  LOP3.LUT R39, R39, R102, RZ, 0x3c, !PT ;  /* 0x0000006627277212 */ /* 0x000fc400078e3cff */
[----:B------:R-:W-:Y:S02]  /*4870*/  LOP3.LUT R88, R88, R89, RZ, 0x3c, !PT ;  /* 0x0000005958587212 */ /* 0x000fe400078e3cff */
[----:B------:R-:W-:Y:S02]  /*4880*/  IADD3 R84, P2, P3, R66, R49, R84 ;  /* 0x0000003142547210 */ /* 0x000fe40007b5e054 */
[----:B------:R-:W-:Y:S02]  /*4890*/  SHF.L.W.U32.HI R86, R31, 0x1, R90 ;  /* 0x000000011f567819 */ /* 0x000fe40000010e5a */
[----:B------:R-:W-:Y:S02]  /*48a0*/  SHF.L.W.U32.HI R95, R95, 0x1, R30 ;  /* 0x000000015f5f7819 */ /* 0x000fe40000010e1e */
[----:B------:R-:W-:Y:S02]  /*48b0*/  IADD3 R87, P4, P5, R67, R96, R87 ;  /* 0x0000006043577210 */ /* 0x000fe40007d9e057 */
[----:B------:R-:W-:-:S02]  /*48c0*/  SHF.L.W.U32.HI R33, R88, 0x1, R39 ;  /* 0x0000000158217819 */ /* 0x000fc40000010e27 */
[----:B------:R-:W-:Y:S02]  /*48d0*/  IADD3.X R100, R64, R47, R100, P2, P3 ;  /* 0x0000002f40647210 */ /* 0x000fe400017e6464 */
[----:B------:R-:W-:Y:S02]  /*48e0*/  SHF.L.W.U32.HI R90, R90, 0x1, R31 ;  /* 0x000000015a5a7819 */ /* 0x000fe40000010e1f */
[----:B------:R-:W-:Y:S02]  /*48f0*/  SHF.L.W.U32.HI R71, R39, 0x1, R88 ;  /* 0x0000000127477819 */ /* 0x000fe40000010e58 */
[----:B------:R-:W-:Y:S02]  /*4900*/  IADD3 R45, P1, P0, R76, R86, R45 ;  /* 0x000000564c2d7210 */ /* 0x000fe4000783e02d */
[----:B------:R-:W-:Y:S02]  /*4910*/  IADD3.X R39, R65, R95, R32, P4, P5 ;  /* 0x0000005f41277210 */ /* 0x000fe400027ea420 */
[----:B------:R-:W-:-:S02]  /*4920*/  IADD3 R34, P2, P3, R78, R33, R35 ;  /* 0x000000214e227210 */ /* 0x000fc40007b5e023 */
[----:B------:R-:W-:Y:S02]  /*4930*/  LOP3.LUT R85, R29, R100, RZ, 0x3c, !PT ;  /* 0x000000641d557212 */ /* 0x000fe400078e3cff */
[----:B------:R-:W-:Y:S02]  /*4940*/  IADD3.X R91, R74, R90, R91, P1, P0 ;  /* 0x0000005a4a5b7210 */ /* 0x000fe40000fe045b */
[----:B------:R-:W-:Y:S02]  /*4950*/  LOP3.LUT R30, R28, R39, RZ, 0x3c, !PT ;  /* 0x000000271c1e7212 */ /* 0x000fe400078e3cff */
[----:B------:R-:W-:Y:S02]  /*4960*/  IADD3.X R88, R36, R71, R53, P2, P3 ;  /* 0x0000004724587210 */ /* 0x000fe400017e6435 */
[----:B------:R-:W-:Y:S02]  /*4970*/  IADD3 R85, P0, R85, R98, RZ ;  /* 0x0000006255557210 */ /* 0x000fe40007f1e0ff */
[----:B------:R-:W-:-:S02]  /*4980*/  LOP3.LUT R53, R27, R84, RZ, 0x3c, !PT ;  /* 0x000000541b357212 */ /* 0x000fc400078e3cff */
[----:B------:R-:W-:Y:S02]  /*4990*/  LOP3.LUT R31, R24, R91, RZ, 0x3c, !PT ;  /* 0x0000005b181f7212 */ /* 0x000fe400078e3cff */
[----:B------:R-:W-:Y:S02]  /*49a0*/  IADD3 R30, P1, R30, R97, RZ ;  /* 0x000000611e1e7210 */ /* 0x000fe40007f3e0ff */
[----:B------:R-:W-:Y:S01]  /*49b0*/  LOP3.LUT R32, R26, R87, RZ, 0x3c, !PT ;  /* 0x000000571a207212 */ /* 0x000fe200078e3cff */
[----:B------:R-:W-:Y:S01]  /*49c0*/  IMAD.X R53, R53, 0x1, R92, P0 ;  /* 0x0000000135357824 */ /* 0x000fe200000e065c */
[----:B------:R-:W-:Y:S02]  /*49d0*/  LOP3.LUT R35, R25, R88, RZ, 0x3c, !PT ;  /* 0x0000005819237212 */ /* 0x000fe400078e3cff */
[----:B------:R-:W-:Y:S02]  /*49e0*/  IADD3 R31, P2, R31, R102, RZ ;  /* 0x000000661f1f7210 */ /* 0x000fe40007f5e0ff */
[----:B------:R-:W-:Y:S01]  /*49f0*/  LOP3.LUT R98, R10, R45, RZ, 0x3c, !PT ;  /* 0x0000002d0a627212 */ /* 0x000fe200078e3cff */
[----:B------:R-:W-:Y:S01]  /*4a00*/  IMAD.X R32, R32, 0x1, R93, P1 ;  /* 0x0000000120207824 */ /* 0x000fe200008e065d */
[----:B------:R-:W-:-:S02]  /*4a10*/  IADD3 R44, P3, R35, R44, RZ ;  /* 0x0000002c232c7210 */ /* 0x000fc40007f7e0ff */
[----:B------:R-:W-:Y:S01]  /*4a20*/  LOP3.LUT R93, R11, R34, RZ, 0x3c, !PT ;  /* 0x000000220b5d7212 */ /* 0x000fe200078e3cff */
[----:B------:R-:W-:Y:S01]  /*4a30*/  IMAD.X R35, R98, 0x1, R89, P2 ;  /* 0x0000000162237824 */ /* 0x000fe200010e0659 */
[----:B------:R-:W-:Y:S02]  /*4a40*/  LOP3.LUT R49, R49, R85, RZ, 0x3c, !PT ;  /* 0x0000005531317212 */ /* 0x000fe400078e3cff */
[----:B------:R-:W-:Y:S01]  /*4a50*/  LOP3.LUT R92, R47, R53, RZ, 0x3c, !PT ;  /* 0x000000352f5c7212 */ /* 0x000fe200078e3cff */
[----:B------:R-:W-:Y:S01]  /*4a60*/  IMAD.X R94, R93, 0x1, R94, P3 ;  /* 0x000000015d5e7824 */ /* 0x000fe200018e065e */
[----:B------:R-:W-:Y:S02]  /*4a70*/  LOP3.LUT R47, R95, R32, RZ, 0x3c, !PT ;  /* 0x000000205f2f7212 */ /* 0x000fe400078e3cff */
[----:B------:R-:W-:Y:S02]  /*4a80*/  SHF.L.W.U32.HI R93, R92, 0x8, R49 ;  /* 0x000000085c5d7819 */ /* 0x000fe40000010e31 */
[----:B------:R-:W-:-:S02]  /*4a90*/  SHF.L.W.U32.HI R95, R49, 0x8, R92 ;  /* 0x00000008315f7819 */ /* 0x000fc40000010e5c */
[----:B------:R-:W-:Y:S02]  /*4aa0*/  LOP3.LUT R89, R86, R31, RZ, 0x3c, !PT ;  /* 0x0000001f56597212 */ /* 0x000fe400078e3cff */
[----:B------:R-:W-:Y:S02]  /*4ab0*/  LOP3.LUT R92, R90, R35, RZ, 0x3c, !PT ;  /* 0x000000235a5c7212 */ /* 0x000fe400078e3cff */
[----:B------:R-:W-:Y:S02]  /*4ac0*/  LOP3.LUT R96, R96, R30, RZ, 0x3c, !PT ;  /* 0x0000001e60607212 */ /* 0x000fe400078e3cff */
[----:B------:R-:W-:Y:S02]  /*4ad0*/  LOP3.LUT R98, R71, R94, RZ, 0x3c, !PT ;  /* 0x0000005e47627212 */ /* 0x000fe400078e3cff */
[----:B------:R-:W-:Y:S02]  /*4ae0*/  LOP3.LUT R33, R33, R44, RZ, 0x3c, !PT ;  /* 0x0000002c21217212 */ /* 0x000fe400078e3cff */
[----:B------:R-:W-:-:S02]  /*4af0*/  SHF.L.W.U32.HI R71, R92, 0x8, R89 ;  /* 0x000000085c477819 */ /* 0x000fc40000010e59 */
[----:B------:R-:W-:Y:S02]  /*4b00*/  SHF.L.W.U32.HI R90, R96, 0x8, R47 ;  /* 0x00000008605a7819 */ /* 0x000fe40000010e2f */
[----:B------:R-:W-:Y:S02]  /*4b10*/  SHF.L.W.U32.HI R89, R89, 0x8, R92 ;  /* 0x0000000859597819 */ /* 0x000fe40000010e5c */
[----:B------:R-:W-:Y:S02]  /*4b20*/  IADD3 R92, P0, P1, R82, R84, R95 ;  /* 0x00000054525c7210 */ /* 0x000fe4000791e05f */
[----:B------:R-:W-:Y:S02]  /*4b30*/  SHF.L.W.U32.HI R86, R47, 0x8, R96 ;  /* 0x000000082f567819 */ /* 0x000fe40000010e60 */
[----:B------:R-:W-:Y:S02]  /*4b40*/  SHF.L.W.U32.HI R96, R98, 0x8, R33 ;  /* 0x0000000862607819 */ /* 0x000fe40000010e21 */
[----:B------:R-:W-:-:S02]  /*4b50*/  IADD3 R49, P2, P3, R77, R87, R90 ;  /* 0x000000574d317210 */ /* 0x000fc40007b5e05a */
[----:B------:R-:W-:Y:S02]  /*4b60*/  SHF.L.W.U32.HI R98, R33, 0x8, R98 ;  /* 0x0000000821627819 */ /* 0x000fe40000010e62 */
[----:B------:R-:W-:Y:S02]  /*4b70*/  IADD3.X R33, R46, R100, R93, P0, P1 ;  /* 0x000000642e217210 */ /* 0x000fe400007e245d */
[----:B------:R-:W-:Y:S02]  /*4b80*/  LOP3.LUT R97, R49, R28, R39, 0x96, !PT ;  /* 0x0000001c31617212 */ /* 0x000fe400078e9627 */
[----:B------:R-:W-:Y:S02]  /*4b90*/  IADD3.X R39, R69, R39, R86, P2, P3 ;  /* 0x0000002745277210 */ /* 0x000fe400017e6456 */
[----:B------:R-:W-:Y:S02]  /*4ba0*/  LOP3.LUT R28, R33, R27, R84, 0x96, !PT ;  /* 0x0000001b211c7212 */ /* 0x000fe400078e9654 */
[----:B------:R-:W-:-:S02]  /*4bb0*/  IADD3 R84, P2, P3, R73, R34, R98 ;  /* 0x0000002249547210 */ /* 0x000fc40007b5e062 */
[----:B------:R-:W-:Y:S02]  /*4bc0*/  IADD3 R47, P0, P1, R48, R45, R89 ;  /* 0x0000002d302f7210 */ /* 0x000fe4000791e059 */
[----:B------:R-:W-:Y:S02]  /*4bd0*/  LOP3.LUT R29, R92, R29, R100, 0x96, !PT ;  /* 0x0000001d5c1d7212 */ /* 0x000fe400078e9664 */
[----:B------:R-:W-:Y:S02]  /*4be0*/  LOP3.LUT R27, R84, R25, R88, 0x96, !PT ;  /* 0x00000019541b7212 */ /* 0x000fe400078e9658 */
[----:B------:R-:W-:Y:S02]  /*4bf0*/  LOP3.LUT R102, R39, R26, R87, 0x96, !PT ;  /* 0x0000001a27667212 */ /* 0x000fe400078e9657 */
[----:B------:R-:W-:Y:S02]  /*4c00*/  IADD3.X R88, R75, R88, R96, P2, P3 ;  /* 0x000000584b587210 */ /* 0x000fe400017e6460 */
[----:B------:R-:W-:-:S02]  /*4c10*/  IADD3.X R87, R56, R91, R71, P0, P1 ;  /* 0x0000005b38577210 */ /* 0x000fc400007e2447 */
[----:B------:R-:W-:Y:S02]  /*4c20*/  LOP3.LUT R26, R47, R24, R91, 0x96, !PT ;  /* 0x000000182f1a7212 */ /* 0x000fe400078e965b */
[----:B------:R-:W-:Y:S02]  /*4c30*/  SHF.L.W.U32.HI R24, R29, 0x10, R28 ;  /* 0x000000101d187819 */ /* 0x000fe40000010e1c */
[----:B------:R-:W-:Y:S02]  /*4c40*/  LOP3.LUT R100, R88, R11, R34, 0x96, !PT ;  /* 0x0000000b58647212 */ /* 0x000fe400078e9622 */
[----:B------:R-:W-:Y:S02]  /*4c50*/  LOP3.LUT R25, R87, R10, R45, 0x96, !PT ;  /* 0x0000000a57197212 */ /* 0x000fe400078e962d */
[----:B------:R-:W-:Y:S02]  /*4c60*/  SHF.L.W.U32.HI R10, R28, 0x10, R29 ;  /* 0x000000101c0a7819 */ /* 0x000fe40000010e1d */
[----:B------:R-:W-:-:S02]  /*4c70*/  IADD3 R45, P0, R24, R85, RZ ;  /* 0x00000055182d7210 */ /* 0x000fc40007f1e0ff */
[----:B------:R-:W-:Y:S02]  /*4c80*/  SHF.L.W.U32.HI R11, R27, 0x10, R100 ;  /* 0x000000101b0b7819 */ /* 0x000fe40000010e64 */
[----:B------:R-:W-:Y:S02]  /*4c90*/  SHF.L.W.U32.HI R28, R25, 0x10, R26 ;  /* 0x00000010191c7819 */ /* 0x000fe40000010e1a */
[----:B------:R-:W-:Y:S01]  /*4ca0*/  SHF.L.W.U32.HI R26, R26, 0x10, R25 ;  /* 0x000000101a1a7819 */ /* 0x000fe20000010e19 */
[----:B------:R-:W-:Y:S01]  /*4cb0*/  IMAD.X R34, R10, 0x1, R53, P0 ;  /* 0x000000010a227824 */ /* 0x000fe200000e0635 */
[----:B------:R-:W-:Y:S02]  /*4cc0*/  SHF.L.W.U32.HI R25, R100, 0x10, R27 ;  /* 0x0000001064197819 */ /* 0x000fe40000010e1b */
[----:B------:R-:W-:Y:S02]  /*4cd0*/  SHF.L.W.U32.HI R27, R97, 0x10, R102 ;  /* 0x00000010611b7819 */ /* 0x000fe40000010e66 */
[----:B------:R-:W-:-:S02]  /*4ce0*/  IADD3 R101, P2, R11, R44, RZ ;  /* 0x0000002c0b657210 */ /* 0x000fc40007f5e0ff */
[----:B------:R-:W-:Y:S02]  /*4cf0*/  SHF.L.W.U32.HI R29, R102, 0x10, R97 ;  /* 0x00000010661d7819 */ /* 0x000fe40000010e61 */
[----:B------:R-:W-:Y:S01]  /*4d00*/  LOP3.LUT R53, R95, R45, RZ, 0x3c, !PT ;  /* 0x0000002d5f357212 */ /* 0x000fe200078e3cff */
[----:B------:R-:W-:Y:S01]  /*4d10*/  IMAD.X R95, R25, 0x1, R94, P2 ;  /* 0x00000001195f7824 */ /* 0x000fe200010e065e */
[----:B------:R-:W-:Y:S02]  /*4d20*/  IADD3 R97, P0, R27, R30, RZ ;  /* 0x0000001e1b617210 */ /* 0x000fe40007f1e0ff */
[----:B------:R-:W-:Y:S02]  /*4d30*/  LOP3.LUT R100, R93, R34, RZ, 0x3c, !PT ;  /* 0x000000225d647212 */ /* 0x000fe400078e3cff */
[----:B------:R-:W-:Y:S01]  /*4d40*/  IADD3 R102, P1, R26, R31, RZ ;  /* 0x0000001f1a667210 */ /* 0x000fe20007f3e0ff */
[----:B------:R-:W-:Y:S01]  /*4d50*/  IMAD.X R85, R29, 0x1, R32, P0 ;  /* 0x000000011d557824 */ /* 0x000fe200000e0620 */
[----:B------:R-:W-:-:S02]  /*4d60*/  SHF.L.W.U32.HI R44, R100, 0x1, R53 ;  /* 0x00000001642c7819 */ /* 0x000fc40000010e35 */
[----:B------:R-:W-:Y:S01]  /*4d70*/  SHF.L.W.U32.HI R53, R53, 0x1, R100 ;  /* 0x0000000135357819 */ /* 0x000fe20000010e64 */
[----:B------:R-:W-:Y:S01]  /*4d80*/  IMAD.X R100, R28, 0x1, R35, P1 ;  /* 0x000000011c647824 */ /* 0x000fe200008e0623 */
[----:B------:R-:W-:Y:S02]  /*4d90*/  LOP3.LUT R98, R98, R101, RZ, 0x3c, !PT ;  /* 0x0000006562627212 */ /* 0x000fe400078e3cff */
[----:B------:R-:W-:Y:S02]  /*4da0*/  LOP3.LUT R31, R96, R95, RZ, 0x3c, !PT ;  /* 0x0000005f601f7212 */ /* 0x000fe400078e3cff */
[----:B------:R-:W-:Y:S02]  /*4db0*/  LOP3.LUT R90, R90, R97, RZ, 0x3c, !PT ;  /* 0x000000615a5a7212 */ /* 0x000fe400078e3cff */
[----:B------:R-:W-:Y:S02]  /*4dc0*/  LOP3.LUT R91, R86, R85, RZ, 0x3c, !PT ;  /* 0x00000055565b7212 */ /* 0x000fe400078e3cff */
[----:B------:R-:W-:-:S02]  /*4dd0*/  SHF.L.W.U32.HI R99, R31, 0x1, R98 ;  /* 0x000000011f637819 */ /* 0x000fc40000010e62 */
[----:B------:R-:W-:Y:S02]  /*4de0*/  LOP3.LUT R89, R89, R102, RZ, 0x3c, !PT ;  /* 0x0000006659597212 */ /* 0x000fe400078e3cff */
[----:B------:R-:W-:Y:S02]  /*4df0*/  LOP3.LUT R30, R71, R100, RZ, 0x3c, !PT ;  /* 0x00000064471e7212 */ /* 0x000fe400078e3cff */
[----:B------:R-:W-:Y:S02]  /*4e00*/  IADD3 R49, P4, P5, R82, R44, R49 ;  /* 0x0000002c52317210 */ /* 0x000fe40007d9e031 */
[----:B------:R-:W-:Y:S02]  /*4e10*/  SHF.L.W.U32.HI R96, R98, 0x1, R31 ;  /* 0x0000000162607819 */ /* 0x000fe40000010e1f */
[----:B------:R-:W-:Y:S02]  /*4e20*/  SHF.L.W.U32.HI R32, R91, 0x1, R90 ;  /* 0x000000015b207819 */ /* 0x000fe40000010e5a */
[----:B------:R-:W-:-:S02]  /*4e30*/  IADD3 R92, P2, P3, R76, R99, R92 ;  /* 0x000000634c5c7210 */ /* 0x000fc40007b5e05c */
[----:B------:R-:W-:Y:S02]  /*4e40*/  SHF.L.W.U32.HI R71, R30, 0x1, R89 ;  /* 0x000000011e477819 */ /* 0x000fe40000010e59 */
[----:B------:R-:W-:Y:S02]  /*4e50*/  IADD3.X R39, R46, R53, R39, P4, P5 ;  /* 0x000000352e277210 */ /* 0x000fe400027ea427 */
[----:B------:R-:W-:Y:S02]  /*4e60*/  SHF.L.W.U32.HI R91, R90, 0x1, R91 ;  /* 0x000000015a5b7819 */ /* 0x000fe40000010e5b */
[----:B------:R-:W-:Y:S02]  /*4e70*/  IADD3 R86, P1, P0, R78, R32, R47 ;  /* 0x000000204e567210 */ /* 0x000fe4000783e02f */
[----:B------:R-:W-:Y:S02]  /*4e80*/  IADD3.X R94, R74, R96, R33, P2, P3 ;  /* 0x000000604a5e7210 */ /* 0x000fe400017e6421 */
[----:B------:R-:W-:-:S02]  /*4e90*/  SHF.L.W.U32.HI R89, R89, 0x1, R30 ;  /* 0x0000000159597819 */ /* 0x000fc40000010e1e */
[----:B------:R-:W-:Y:S02]  /*4ea0*/  IADD3 R47, P2, P3, R52, R71, R84 ;  /* 0x00000047342f7210 */ /* 0x000fe40007b5e054 */
[----:B------:R-:W-:Y:S02]  /*4eb0*/  LOP3.LUT R35, R28, R39, RZ, 0x3c, !PT ;  /* 0x000000271c237212 */ /* 0x000fe400078e3cff */
[----:B------:R-:W-:Y:S02]  /*4ec0*/  IADD3.X R98, R36, R91, R87, P1, P0 ;  /* 0x0000005b24627210 */ /* 0x000fe40000fe0457 */
[----:B------:R-:W-:Y:S02]  /*4ed0*/  LOP3.LUT R31, R29, R94, RZ, 0x3c, !PT ;  /* 0x0000005e1d1f7212 */ /* 0x000fe400078e3cff */
[----:B------:R-:W-:Y:S02]  /*4ee0*/  IADD3.X R93, R70, R89, R88, P2, P3 ;  /* 0x00000059465d7210 */ /* 0x000fe400017e6458 */
[----:B------:R-:W-:-:S02]  /*4ef0*/  IADD3 R35, P1, R35, R101, RZ ;  /* 0x0000006523237210 */ /* 0x000fc40007f3e0ff */
[----:B------:R-:W-:Y:S02]  /*4f00*/  LOP3.LUT R90, R26, R49, RZ, 0x3c, !PT ;  /* 0x000000311a5a7212 */ /* 0x000fe400078e3cff */
[----:B------:R-:W-:Y:S02]  /*4f10*/  LOP3.LUT R84, R25, R98, RZ, 0x3c, !PT ;  /* 0x0000006219547212 */ /* 0x000fe400078e3cff */
[----:B------:R-:W-:Y:S02]  /*4f20*/  IADD3 R31, P0, R31, R102, RZ ;  /* 0x000000661f1f7210 */ /* 0x000fe40007f1e0ff */
[----:B------:R-:W-:Y:S02]  /*4f30*/  LOP3.LUT R33, R27, R92, RZ, 0x3c, !PT ;  /* 0x0000005c1b217212 */ /* 0x000fe400078e3cff */
[----:B------:R-:W-:Y:S01]  /*4f40*/  LOP3.LUT R30, R10, R93, RZ, 0x3c, !PT ;  /* 0x0000005d0a1e7212 */ /* 0x000fe200078e3cff */
[----:B------:R-:W-:Y:S01]  /*4f50*/  IMAD.X R90, R90, 0x1, R95, P1 ;  /* 0x000000015a5a7824 */ /* 0x000fe200008e065f */
[----:B------:R-:W-:Y:S01]  /*4f60*/  IADD3 R45, P2, R84, R45, RZ ;  /* 0x0000002d542d7210 */ /* 0x000fe20007f5e0ff */
[----:B------:R-:W-:Y:S01]  /*4f70*/  IMAD.X R33, R33, 0x1, R100, P0 ;  /* 0x0000000121217824 */ /* 0x000fe200000e0664 */
[----:B------:R-:W-:-:S02]  /*4f80*/  LOP3.LUT R87, R11, R86, RZ, 0x3c, !PT ;  /* 0x000000560b577212 */ /* 0x000fc400078e3cff */
[----:B------:R-:W-:Y:S02]  /*4f90*/  IADD3 R30, P3, R30, R97, RZ ;  /* 0x000000611e1e7210 */ /* 0x000fe40007f7e0ff */
[----:B------:R-:W-:Y:S01]  /*4fa0*/  LOP3.LUT R84, R24, R47, RZ, 0x3c, !PT ;  /* 0x0000002f18547212 */ /* 0x000fe200078e3cff */
[----:B------:R-:W-:Y:S01]  /*4fb0*/  IMAD.X R34, R87, 0x1, R34, P2 ;  /* 0x0000000157227824 */ /* 0x000fe200010e0622 */
[----:B------:R-:W-:Y:S02]  /*4fc0*/  LOP3.LUT R44, R44, R35, RZ, 0x3c, !PT ;  /* 0x000000232c2c7212 */ /* 0x000fe400078e3cff */
[----:B------:R-:W-:Y:S01]  /*4fd0*/  LOP3.LUT R53, R53, R90, RZ, 0x3c, !PT ;  /* 0x0000005a35357212 */ /* 0x000fe200078e3cff */
[----:B------:R-:W-:Y:S01]  /*4fe0*/  IMAD.X R84, R84, 0x1, R85, P3 ;  /* 0x0000000154547824 */ /* 0x000fe200018e0655 */
[----:B------:R-:W-:Y:S02]  /*4ff0*/  LOP3.LUT R87, R99, R31, RZ, 0x3c, !PT ;  /* 0x0000001f63577212 */ /* 0x000fe400078e3cff */
[----:B------:R-:W-:-:S02]  /*5000*/  LOP3.LUT R96, R96, R33, RZ, 0x3c, !PT ;  /* 0x0000002160607212 */ /* 0x000fc400078e3cff */
[----:B------:R-:W-:Y:S02]  /*5010*/  SHF.L.W.U32.HI R102, R44, 0x8, R53 ;  /* 0x000000082c667819 */ /* 0x000fe40000010e35 */
[----:B------:R-:W-:Y:S02]  /*5020*/  SHF.L.W.U32.HI R85, R96, 0x8, R87 ;  /* 0x0000000860557819 */ /* 0x000fe40000010e57 */
[----:B------:R-:W-:Y:S02]  /*5030*/  SHF.L.W.U32.HI R87, R87, 0x8, R96 ;  /* 0x0000000857577819 */ /* 0x000fe40000010e60 */
        /* <DEDUP_REMOVED lines=10> */
[----:B------:R-:W-:Y:S02]  /*50e0*/  SHF.L.W.U32.HI R96, R71, 0x8, R96 ;  /* 0x0000000847607819 */ /* 0x000fe40000010e60 */
[----:B------:R-:W-:Y:S02]  /*50f0*/  LOP3.LUT R97, R53, R28, R39, 0x96, !PT ;  /* 0x0000001c35617212 */ /* 0x000fe400078e9627 */
[----:B------:R-:W-:Y:S02]  /*5100*/  IADD3.X R39, R65, R39, R100, P2, P3 ;  /* 0x0000002741277210 */ /* 0x000fe400017e6464 */
[----:B------:R-:W-:Y:S02]  /*5110*/  LOP3.LUT R99, R44, R29, R94, 0x96, !PT ;  /* 0x0000001d2c637212 */ /* 0x000fe400078e965e */
[----:B------:R-:W-:-:S02]  /*5120*/  IADD3.X R94, R58, R94, R85, P0, P1 ;  /* 0x0000005e3a5e7210 */ /* 0x000fc400007e2455 */
[----:B------:R-:W-:Y:S02]  /*5130*/  IADD3 R32, P0, P1, R77, R86, R95 ;  /* 0x000000564d207210 */ /* 0x000fe4000791e05f */
[----:B------:R-:W-:Y:S02]  /*5140*/  IADD3 R71, P2, P3, R83, R47, R96 ;  /* 0x0000002f53477210 */ /* 0x000fe40007b5e060 */
[----:B------:R-:W-:Y:S02]  /*5150*/  LOP3.LUT R26, R39, R26, R49, 0x96, !PT ;  /* 0x0000001a271a7212 */ /* 0x000fe400078e9631 */
[----:B------:R-:W-:Y:S02]  /*5160*/  LOP3.LUT R104, R94, R27, R92, 0x96, !PT ;  /* 0x0000001b5e687212 */ /* 0x000fe400078e965c */
[----:B------:R-:W-:Y:S02]  /*5170*/  IADD3.X R89, R69, R98, R88, P0, P1 ;  /* 0x0000006245597210 */ /* 0x000fe400007e2458 */
[----:B------:R-:W-:-:S02]  /*5180*/  LOP3.LUT R27, R71, R10, R93, 0x96, !PT ;  /* 0x0000000a471b7212 */ /* 0x000fc400078e965d */
[----:B------:R-:W-:Y:S02]  /*5190*/  SHF.L.W.U32.HI R10, R97, 0x10, R26 ;  /* 0x00000010610a7819 */ /* 0x000fe40000010e1a */
[----:B------:R-:W-:Y:S02]  /*51a0*/  IADD3.X R92, R80, R93, R91, P2, P3 ;  /* 0x0000005d505c7210 */ /* 0x000fe400017e645b */
[----:B------:R-:W-:Y:S02]  /*51b0*/  LOP3.LUT R29, R89, R11, R86, 0x96, !PT ;  /* 0x0000000b591d7212 */ /* 0x000fe400078e9656 */
[----:B------:R-:W-:Y:S02]  /*51c0*/  SHF.L.W.U32.HI R11, R26, 0x10, R97 ;  /* 0x000000101a0b7819 */ /* 0x000fe40000010e61 */
[----:B------:R-:W-:Y:S02]  /*51d0*/  IADD3 R35, P0, R10, R35, RZ ;  /* 0x000000230a237210 */ /* 0x000fe40007f1e0ff */
[----:B------:R-:W-:-:S02]  /*51e0*/  LOP3.LUT R28, R32, R25, R98, 0x96, !PT ;  /* 0x00000019201c7212 */ /* 0x000fc400078e9662 */
[----:B------:R-:W-:Y:S01]  /*51f0*/  LOP3.LUT R26, R92, R24, R47, 0x96, !PT ;  /* 0x000000185c1a7212 */ /* 0x000fe200078e962f */
[----:B------:R-:W-:Y:S01]  /*5200*/  IMAD.X R49, R11, 0x1, R90, P0 ;  /* 0x000000010b317824 */ /* 0x000fe200000e065a */
[----:B------:R-:W-:Y:S02]  /*5210*/  SHF.L.W.U32.HI R25, R29, 0x10, R28 ;  /* 0x000000101d197819 */ /* 0x000fe40000010e1c */
[----:B------:R-:W-:Y:S02]  /*5220*/  SHF.L.W.U32.HI R24, R28, 0x10, R29 ;  /* 0x000000101c187819 */ /* 0x000fe40000010e1d */
[----:B------:R-:W-:Y:S02]  /*5230*/  SHF.L.W.U32.HI R29, R26, 0x10, R27 ;  /* 0x000000101a1d7819 */ /* 0x000fe40000010e1b */
[----:B------:R-:W-:Y:S02]  /*5240*/  SHF.L.W.U32.HI R27, R27, 0x10, R26 ;  /* 0x000000101b1b7819 */ /* 0x000fe40000010e1a */
[----:B------:R-:W-:-:S02]  /*5250*/  LOP3.LUT R86, R102, R35, RZ, 0x3c, !PT ;  /* 0x0000002366567212 */ /* 0x000fc400078e3cff */
[----:B------:R-:W-:Y:S02]  /*5260*/  LOP3.LUT R93, R100, R49, RZ, 0x3c, !PT ;  /* 0x00000031645d7212 */ /* 0x000fe400078e3cff */
[----:B------:R-:W-:Y:S02]  /*5270*/  SHF.L.W.U32.HI R28, R104, 0x10, R99 ;  /* 0x00000010681c7819 */ /* 0x000fe40000010e63 */
[----:B------:R-:W-:Y:S02]  /*5280*/  SHF.L.W.U32.HI R26, R99, 0x10, R104 ;  /* 0x00000010631a7819 */ /* 0x000fe40000010e68 */
[----:B------:R-:W-:Y:S02]  /*5290*/  IADD3 R99, P1, R24, R45, RZ ;  /* 0x0000002d18637210 */ /* 0x000fe40007f3e0ff */
[----:B------:R-:W-:Y:S02]  /*52a0*/  IADD3 R97, P2, R27, R30, RZ ;  /* 0x0000001e1b617210 */ /* 0x000fe40007f5e0ff */
[----:B------:R-:W-:-:S02]  /*52b0*/  SHF.L.W.U32.HI R47, R93, 0x1, R86 ;  /* 0x000000015d2f7819 */ /* 0x000fc40000010e56 */
[----:B------:R-:W-:Y:S01]  /*52c0*/  SHF.L.W.U32.HI R86, R86, 0x1, R93 ;  /* 0x0000000156567819 */ /* 0x000fe20000010e5d */
[----:B------:R-:W-:Y:S01]  /*52d0*/  IMAD.X R93, R25, 0x1, R34, P1 ;  /* 0x00000001195d7824 */ /* 0x000fe200008e0622 */
[----:B------:R-:W-:Y:S01]  /*52e0*/  IADD3 R101, P0, R26, R31, RZ ;  /* 0x0000001f1a657210 */ /* 0x000fe20007f1e0ff */
[----:B------:R-:W-:Y:S01]  /*52f0*/  IMAD.X R34, R29, 0x1, R84, P2 ;  /* 0x000000011d227824 */ /* 0x000fe200010e0654 */
[----:B------:R-:W-:Y:S02]  /*5300*/  LOP3.LUT R95, R95, R99, RZ, 0x3c, !PT ;  /* 0x000000635f5f7212 */ /* 0x000fe400078e3cff */
[----:B------:R-:W-:Y:S01]  /*5310*/  LOP3.LUT R88, R88, R93, RZ, 0x3c, !PT ;  /* 0x0000005d58587212 */ /* 0x000fe200078e3cff */
[----:B------:R-:W-:Y:S01]  /*5320*/  IMAD.X R98, R28, 0x1, R33, P0 ;  /* 0x000000011c627824 */ /* 0x000fe200000e0621 */
[----:B------:R-:W-:Y:S02]  /*5330*/  LOP3.LUT R96, R96, R97, RZ, 0x3c, !PT ;  /* 0x0000006160607212 */ /* 0x000fe400078e3cff */
[----:B------:R-:W-:-:S02]  /*5340*/  LOP3.LUT R91, R91, R34, RZ, 0x3c, !PT ;  /* 0x000000225b5b7212 */ /* 0x000fc400078e3cff */
[----:B------:R-:W-:Y:S02]  /*5350*/  LOP3.LUT R87, R87, R101, RZ, 0x3c, !PT ;  /* 0x0000006557577212 */ /* 0x000fe400078e3cff */
[----:B------:R-:W-:Y:S02]  /*5360*/  LOP3.LUT R30, R85, R98, RZ, 0x3c, !PT ;  /* 0x00000062551e7212 */ /* 0x000fe400078e3cff */
[----:B------:R-:W-:Y:S02]  /*5370*/  SHF.L.W.U32.HI R102, R88, 0x1, R95 ;  /* 0x0000000158667819 */ /* 0x000fe40000010e5f */
[----:B------:R-:W-:Y:S02]  /*5380*/  SHF.L.W.U32.HI R85, R91, 0x1, R96 ;  /* 0x000000015b557819 */ /* 0x000fe40000010e60 */
[----:B------:R-:W-:Y:S02]  /*5390*/  IADD3 R44, P2, P3, R72, R47, R44 ;  /* 0x0000002f482c7210 */ /* 0x000fe40007b5e02c */
[----:B------:R-:W-:-:S02]  /*53a0*/  SHF.L.W.U32.HI R104, R95, 0x1, R88 ;  /* 0x000000015f687819 */ /* 0x000fc40000010e58 */
[----:B------:R-:W-:Y:S02]  /*53b0*/  SHF.L.W.U32.HI R31, R30, 0x1, R87 ;  /* 0x000000011e1f7819 */ /* 0x000fe40000010e57 */
[----:B------:R-:W-:Y:S02]  /*53c0*/  IADD3 R53, P4, P5, R73, R102, R53 ;  /* 0x0000006649357210 */ /* 0x000fe40007d9e035 */
[----:B------:R-:W-:Y:S02]  /*53d0*/  SHF.L.W.U32.HI R96, R96, 0x1, R91 ;  /* 0x0000000160607819 */ /* 0x000fe40000010e5b */
[----:B------:R-:W-:Y:S02]  /*53e0*/  IADD3 R45, P1, P0, R48, R85, R32 ;  /* 0x00000055302d7210 */ /* 0x000fe4000783e020 */
[----:B------:R-:W-:Y:S02]  /*53f0*/  IADD3.X R94, R81, R86, R94, P2, P3 ;  /* 0x00000056515e7210 */ /* 0x000fe400017e645e */
[----:B------:R-:W-:-:S02]  /*5400*/  SHF.L.W.U32.HI R88, R87, 0x1, R30 ;  /* 0x0000000157587819 */ /* 0x000fc40000010e1e */
[----:B------:R-:W-:Y:S02]  /*5410*/  IADD3.X R39, R75, R104, R39, P4, P5 ;  /* 0x000000684b277210 */ /* 0x000fe400027ea427 */
[----:B------:R-:W-:Y:S02]  /*5420*/  IADD3 R84, P2, P3, R68, R31, R71 ;  /* 0x0000001f44547210 */ /* 0x000fe40007b5e047 */
[----:B------:R-:W-:Y:S02]  /*5430*/  IADD3.X R100, R56, R96, R89, P1, P0 ;  /* 0x0000006038647210 */ /* 0x000fe40000fe0459 */
[----:B------:R-:W-:Y:S02]  /*5440*/  LOP3.LUT R90, R29, R94, RZ, 0x3c, !PT ;  /* 0x0000005e1d5a7212 */ /* 0x000fe400078e3cff */
[----:B------:R-:W-:Y:S02]  /*5450*/  LOP3.LUT R30, R28, R39, RZ, 0x3c, !PT ;  /* 0x000000271c1e7212 */ /* 0x000fe400078e3cff */
[----:B------:R-:W-:-:S02]  /*5460*/  IADD3.X R92, R61, R88, R92, P2, P3 ;  /* 0x000000583d5c7210 */ /* 0x000fc400017e645c */
[----:B------:R-:W-:Y:S02]  /*5470*/  LOP3.LUT R32, R11, R100, RZ, 0x3c, !PT ;  /* 0x000000640b207212 */ /* 0x000fe400078e3cff */
[----:B------:R-:W-:Y:S02]  /*5480*/  IADD3 R90, P0, R90, R99, RZ ;  /* 0x000000635a5a7210 */ /* 0x000fe40007f1e0ff */
[----:B------:R-:W-:Y:S02]  /*5490*/  LOP3.LUT R108, R27, R44, RZ, 0x3c, !PT ;  /* 0x0000002c1b6c7212 */ /* 0x000fe400078e3cff */
[----:B------:R-:W-:Y:S02]  /*54a0*/  IADD3 R30, P1, R30, R97, RZ ;  /* 0x000000611e1e7210 */ /* 0x000fe40007f3e0ff */
[----:B------:R-:W-:Y:S02]  /*54b0*/  LOP3.LUT R106, R25, R92, RZ, 0x3c, !PT ;  /* 0x0000005c196a7212 */ /* 0x000fe400078e3cff */
[----:B------:R-:W-:Y:S01]  /*54c0*/  LOP3.LUT R71, R26, R53, RZ, 0x3c, !PT ;  /* 0x000000351a477212 */ /* 0x000fe200078e3cff */
[----:B------:R-:W-:Y:S01]  /*54d0*/  IMAD.X R87, R108, 0x1, R93, P0 ;  /* 0x000000016c577824 */ /* 0x000fe200000e065d */
[----:B------:R-:W-:-:S02]  /*54e0*/  IADD3 R32, P2, R32, R101, RZ ;  /* 0x0000006520207210 */ /* 0x000fc40007f5e0ff */
[----:B------:R-:W-:Y:S01]  /*54f0*/  LOP3.LUT R33, R10, R45, RZ, 0x3c, !PT ;  /* 0x0000002d0a217212 */ /* 0x000fe200078e3cff */
[----:B------:R-:W-:Y:S01]  /*5500*/  IMAD.X R34, R71, 0x1, R34, P1 ;  /* 0x0000000147227824 */ /* 0x000fe200008e0622 */
[----:B------:R-:W-:Y:S02]  /*5510*/  IADD3 R35, P3, R106, R35, RZ ;  /* 0x000000236a237210 */ /* 0x000fe40007f7e0ff */
[----:B------:R-:W-:Y:S01]  /*5520*/  LOP3.LUT R106, R24, R84, RZ, 0x3c, !PT ;  /* 0x00000054186a7212 */ /* 0x000fe200078e3cff */
[----:B------:R-:W-:Y:S01]  /*5530*/  IMAD.X R33, R33, 0x1, R98, P2 ;  /* 0x0000000121217824 */ /* 0x000fe200010e0662 */
[----:B------:R-:W-:Y:S02]  /*5540*/  LOP3.LUT R91, R47, R90, RZ, 0x3c, !PT ;  /* 0x0000005a2f5b7212 */ /* 0x000fe400078e3cff */
[----:B------:R-:W-:Y:S01]  /*5550*/  LOP3.LUT R98, R86, R87, RZ, 0x3c, !PT ;  /* 0x0000005756627212 */ /* 0x000fe200078e3cff */
[----:B------:R-:W-:Y:S01]  /*5560*/  IMAD.X R49, R106, 0x1, R49, P3 ;  /* 0x000000016a317824 */ /* 0x000fe200018e0631 */
        /* <DEDUP_REMOVED lines=8> */
[----:B------:R-:W-:Y:S02]  /*55f0*/  LOP3.LUT R31, R31, R35, RZ, 0x3c, !PT ;  /* 0x000000231f1f7212 */ /* 0x000fe400078e3cff */
[----:B------:R-:W-:Y:S02]  /*5600*/  LOP3.LUT R102, R88, R49, RZ, 0x3c, !PT ;  /* 0x0000003158667212 */ /* 0x000fe400078e3cff */
[----:B------:R-:W-:Y:S02]  /*5610*/  IADD3 R88, P0, P1, R54, R44, R91 ;  /* 0x0000002c36587210 */ /* 0x000fe4000791e05b */
[----:B------:R-:W-:Y:S02]  /*5620*/  SHF.L.W.U32.HI R71, R98, 0x8, R85 ;  /* 0x0000000862477819 */ /* 0x000fe40000010e55 */
[----:B------:R-:W-:-:S02]  /*5630*/  SHF.L.W.U32.HI R85, R85, 0x8, R98 ;  /* 0x0000000855557819 */ /* 0x000fc40000010e62 */
[----:B------:R-:W-:Y:S02]  /*5640*/  SHF.L.W.U32.HI R98, R102, 0x8, R31 ;  /* 0x0000000866627819 */ /* 0x000fe40000010e1f */
[----:B------:R-:W-:Y:S02]  /*5650*/  IADD3 R47, P2, P3, R57, R53, R86 ;  /* 0x00000035392f7210 */ /* 0x000fe40007b5e056 */
[----:B------:R-:W-:Y:S02]  /*5660*/  SHF.L.W.U32.HI R93, R31, 0x8, R102 ;  /* 0x000000081f5d7819 */ /* 0x000fe40000010e66 */
[----:B------:R-:W-:Y:S02]  /*5670*/  IADD3.X R31, R55, R94, R89, P0, P1 ;  /* 0x0000005e371f7210 */ /* 0x000fe400007e2459 */
[----:B------:R-:W-:Y:S02]  /*5680*/  LOP3.LUT R29, R88, R29, R94, 0x96, !PT ;  /* 0x0000001d581d7212 */ /* 0x000fe400078e965e */
[----:B------:R-:W-:-:S02]  /*5690*/  LOP3.LUT R97, R47, R28, R39, 0x96, !PT ;  /* 0x0000001c2f617212 */ /* 0x000fc400078e9627 */
[----:B------:R-:W-:Y:S02]  /*56a0*/  IADD3 R94, P0, P1, R66, R45, R85 ;  /* 0x0000002d425e7210 */ /* 0x000fe4000791e055 */
[----:B------:R-:W-:Y:S02]  /*56b0*/  IADD3.X R39, R59, R39, R96, P2, P3 ;  /* 0x000000273b277210 */ /* 0x000fe400017e6460 */
[----:B------:R-:W-:Y:S02]  /*56c0*/  LOP3.LUT R28, R31, R27, R44, 0x96, !PT ;  /* 0x0000001b1f1c7212 */ /* 0x000fe400078e962c */
[----:B------:R-:W-:Y:S02]  /*56d0*/  IADD3 R44, P2, P3, R79, R84, R93 ;  /* 0x000000544f2c7210 */ /* 0x000fe40007b5e05d */
[----:B------:R-:W-:Y:S02]  /*56e0*/  IADD3.X R95, R64, R100, R71, P0, P1 ;  /* 0x00000064405f7210 */ /* 0x000fe400007e2447 */
[----:B------:R-:W-:-:S02]  /*56f0*/  LOP3.LUT R102, R39, R26, R53, 0x96, !PT ;  /* 0x0000001a27667212 */ /* 0x000fc400078e9635 */
[----:B------:R-:W-:Y:S02]  /*5700*/  IADD3.X R53, R37, R92, R98, P2, P3 ;  /* 0x0000005c25357210 */ /* 0x000fe400017e6462 */
[----:B------:R-:W-:Y:S02]  /*5710*/  LOP3.LUT R27, R44, R25, R92, 0x96, !PT ;  /* 0x000000192c1b7212 */ /* 0x000fe400078e965c */
[----:B------:R-:W-:Y:S02]  /*5720*/  LOP3.LUT R26, R94, R11, R100, 0x96, !PT ;  /* 0x0000000b5e1a7212 */ /* 0x000fe400078e9664 */
[----:B------:R-:W-:Y:S02]  /*5730*/  LOP3.LUT R25, R95, R10, R45, 0x96, !PT ;  /* 0x0000000a5f197212 */ /* 0x000fe400078e962d */
[----:B------:R-:W-:Y:S02]  /*5740*/  LOP3.LUT R24, R53, R24, R84, 0x96, !PT ;  /* 0x0000001835187212 */ /* 0x000fe400078e9654 */
[----:B------:R-:W-:-:S02]  /*5750*/  SHF.L.W.U32.HI R11, R29, 0x10, R28 ;  /* 0x000000101d0b7819 */ /* 0x000fc40000010e1c */
[----:B------:R-:W-:Y:S02]  /*5760*/  SHF.L.W.U32.HI R10, R28, 0x10, R29 ;  /* 0x000000101c0a7819 */ /* 0x000fe40000010e1d */
[----:B------:R-:W-:Y:S02]  /*5770*/  SHF.L.W.U32.HI R28, R25, 0x10, R26 ;  /* 0x00000010191c7819 */ /* 0x000fe40000010e1a */
[----:B------:R-:W-:Y:S02]  /*5780*/  SHF.L.W.U32.HI R25, R26, 0x10, R25 ;  /* 0x000000101a197819 */ /* 0x000fe40000010e19 */
[----:B------:R-:W-:Y:S02]  /*5790*/  SHF.L.W.U32.HI R26, R24, 0x10, R27 ;  /* 0x00000010181a7819 */ /* 0x000fe40000010e1b */
[----:B------:R-:W-:Y:S02]  /*57a0*/  IADD3 R45, P0, R11, R90, RZ ;  /* 0x0000005a0b2d7210 */ /* 0x000fe40007f1e0ff */
[----:B------:R-:W-:-:S02]  /*57b0*/  SHF.L.W.U32.HI R24, R27, 0x10, R24 ;  /* 0x000000101b187819 */ /* 0x000fc40000010e18 */
[----:B------:R-:W-:Y:S02]  /*57c0*/  SHF.L.W.U32.HI R27, R97, 0x10, R102 ;  /* 0x00000010611b7819 */ /* 0x000fe40000010e66 */
[----:B------:R-:W-:Y:S01]  /*57d0*/  SHF.L.W.U32.HI R29, R102, 0x10, R97 ;  /* 0x00000010661d7819 */ /* 0x000fe20000010e61 */
[----:B------:R-:W-:Y:S01]  /*57e0*/  IMAD.X R90, R10, 0x1, R87, P0 ;  /* 0x000000010a5a7824 */ /* 0x000fe200000e0657 */
[----:B------:R-:W-:Y:S02]  /*57f0*/  IADD3 R102, P2, R24, R35, RZ ;  /* 0x0000002318667210 */ /* 0x000fe40007f5e0ff */
[----:B------:R-:W-:Y:S02]  /*5800*/  IADD3 R99, P0, R27, R30, RZ ;  /* 0x0000001e1b637210 */ /* 0x000fe40007f1e0ff */
[----:B------:R-:W-:Y:S01]  /*5810*/  IADD3 R104, P1, R25, R32, RZ ;  /* 0x0000002019687210 */ /* 0x000fe20007f3e0ff */
[----:B------:R-:W-:Y:S02]  /*5820*/  IMAD.X R97, R26, 0x1, R49, P2 ;  /* 0x000000011a617824 */ /* 0x000fe400010e0631 */
[----:B------:R-:W-:Y:S01]  /*5830*/  IMAD.X R87, R29, 0x1, R34, P0 ;  /* 0x000000011d577824 */ /* 0x000fe200000e0622 */
[----:B------:R-:W-:Y:S01]  /*5840*/  LOP3.LUT R84, R91, R45, RZ, 0x3c, !PT ;  /* 0x0000002d5b547212 */ /* 0x000fe200078e3cff */
[----:B------:R-:W-:Y:S01]  /*5850*/  IMAD.X R100, R28, 0x1, R33, P1 ;  /* 0x000000011c647824 */ /* 0x000fe200008e0621 */
[----:B------:R-:W-:-:S02]  /*5860*/  LOP3.LUT R89, R89, R90, RZ, 0x3c, !PT ;  /* 0x0000005a59597212 */ /* 0x000fc400078e3cff */
[----:B------:R-:W-:Y:S02]  /*5870*/  LOP3.LUT R93, R93, R102, RZ, 0x3c, !PT ;  /* 0x000000665d5d7212 */ /* 0x000fe400078e3cff */
[----:B------:R-:W-:Y:S02]  /*5880*/  LOP3.LUT R98, R98, R97, RZ, 0x3c, !PT ;  /* 0x0000006162627212 */ /* 0x000fe400078e3cff */
[----:B------:R-:W-:Y:S02]  /*5890*/  LOP3.LUT R86, R86, R99, RZ, 0x3c, !PT ;  /* 0x0000006356567212 */ /* 0x000fe400078e3cff */
[----:B------:R-:W-:Y:S02]  /*58a0*/  LOP3.LUT R91, R96, R87, RZ, 0x3c, !PT ;  /* 0x00000057605b7212 */ /* 0x000fe400078e3cff */
[----:B------:R-:W-:Y:S02]  /*58b0*/  SHF.L.W.U32.HI R92, R89, 0x1, R84 ;  /* 0x00000001595c7819 */ /* 0x000fe40000010e54 */
[----:B------:R-:W-:-:S02]  /*58c0*/  SHF.L.W.U32.HI R101, R98, 0x1, R93 ;  /* 0x0000000162657819 */ /* 0x000fc40000010e5d */
[----:B------:R-:W-:Y:S02]  /*58d0*/  SHF.L.W.U32.HI R96, R93, 0x1, R98 ;  /* 0x000000015d607819 */ /* 0x000fe40000010e62 */
[----:B------:R-:W-:Y:S02]  /*58e0*/  LOP3.LUT R85, R85, R104, RZ, 0x3c, !PT ;  /* 0x0000006855557212 */ /* 0x000fe400078e3cff */
[----:B------:R-:W-:Y:S02]  /*58f0*/  LOP3.LUT R30, R71, R100, RZ, 0x3c, !PT ;  /* 0x00000064471e7212 */ /* 0x000fe400078e3cff */
[----:B------:R-:W-:Y:S02]  /*5900*/  SHF.L.W.U32.HI R93, R91, 0x1, R86 ;  /* 0x000000015b5d7819 */ /* 0x000fe40000010e56 */
[----:B------:R-:W-:Y:S02]  /*5910*/  SHF.L.W.U32.HI R91, R86, 0x1, R91 ;  /* 0x00000001565b7819 */ /* 0x000fe40000010e5b */
[----:B------:R-:W-:-:S02]  /*5920*/  SHF.L.W.U32.HI R84, R84, 0x1, R89 ;  /* 0x0000000154547819 */ /* 0x000fc40000010e59 */
[----:B------:R-:W-:Y:S02]  /*5930*/  IADD3 R86, P4, P5, R73, R92, R47 ;  /* 0x0000005c49567210 */ /* 0x000fe40007d9e02f */
[----:B------:R-:W-:Y:S02]  /*5940*/  IADD3 R88, P2, P3, R48, R101, R88 ;  /* 0x0000006530587210 */ /* 0x000fe40007b5e058 */
[----:B------:R-:W-:Y:S02]  /*5950*/  SHF.L.W.U32.HI R35, R30, 0x1, R85 ;  /* 0x000000011e237819 */ /* 0x000fe40000010e55 */
[----:B------:R-:W-:Y:S02]  /*5960*/  IADD3 R49, P1, P0, R83, R93, R94 ;  /* 0x0000005d53317210 */ /* 0x000fe4000783e05e */
[----:B------:R-:W-:Y:S02]  /*5970*/  IADD3.X R39, R75, R84, R39, P4, P5 ;  /* 0x000000544b277210 */ /* 0x000fe400027ea427 */
[----:B------:R-:W-:-:S02]  /*5980*/  IADD3.X R34, R56, R96, R31, P2, P3 ;  /* 0x0000006038227210 */ /* 0x000fc400017e641f */
[----:B------:R-:W-:Y:S02]  /*5990*/  SHF.L.W.U32.HI R71, R85, 0x1, R30 ;  /* 0x0000000155477819 */ /* 0x000fe40000010e1e */
[----:B------:R-:W-:Y:S02]  /*59a0*/  IADD3 R44, P2, P3, R76, R35, R44 ;  /* 0x000000234c2c7210 */ /* 0x000fe40007b5e02c */
[----:B------:R-:W-:Y:S02]  /*59b0*/  IADD3.X R95, R80, R91, R95, P1, P0 ;  /* 0x0000005b505f7210 */ /* 0x000fe40000fe045f */
[----:B------:R-:W-:Y:S02]  /*59c0*/  LOP3.LUT R89, R28, R39, RZ, 0x3c, !PT ;  /* 0x000000271c597212 */ /* 0x000fe400078e3cff */
[----:B------:R-:W-:Y:S02]  /*59d0*/  LOP3.LUT R31, R29, R34, RZ, 0x3c, !PT ;  /* 0x000000221d1f7212 */ /* 0x000fe400078e3cff */
[----:B------:R-:W-:-:S02]  /*59e0*/  IADD3.X R53, R74, R71, R53, P2, P3 ;  /* 0x000000474a357210 */ /* 0x000fc400017e6435 */
[----:B------:R-:W-:Y:S02]  /*59f0*/  LOP3.LUT R32, R26, R95, RZ, 0x3c, !PT ;  /* 0x0000005f1a207212 */ /* 0x000fe400078e3cff */
[----:B------:R-:W-:Y:S02]  /*5a00*/  IADD3 R89, P1, R89, R102, RZ ;  /* 0x0000006659597210 */ /* 0x000fe40007f3e0ff */
[----:B------:R-:W-:Y:S02]  /*5a10*/  IADD3 R31, P0, R31, R104, RZ ;  /* 0x000000681f1f7210 */ /* 0x000fe40007f1e0ff */
[----:B------:R-:W-:Y:S02]  /*5a20*/  LOP3.LUT R94, R25, R86, RZ, 0x3c, !PT ;  /* 0x00000056195e7212 */ /* 0x000fe400078e3cff */
        /* <DEDUP_REMOVED lines=18> */
[----:B------:R-:W-:Y:S02]  /*5b50*/  SHF.L.W.U32.HI R47, R47, 0x8, R98 ;  /* 0x000000082f2f7819 */ /* 0x000fe40000010e62 */
[----:B------:R-:W-:-:S02]  /*5b60*/  SHF.L.W.U32.HI R99, R99, 0x8, R94 ;  /* 0x0000000863637819 */ /* 0x000fc40000010e5e */
[----:B------:R-:W-:Y:S02]  /*5b70*/  LOP3.LUT R94, R71, R96, RZ, 0x3c, !PT ;  /* 0x00000060475e7212 */ /* 0x000fe400078e3cff */
[----:B------:R-:W-:Y:S02]  /*5b80*/  SHF.L.W.U32.HI R71, R84, 0x8, R93 ;  /* 0x0000000854477819 */ /* 0x000fe40000010e5d */
[----:B------:R-:W-:Y:S02]  /*5b90*/  SHF.L.W.U32.HI R93, R93, 0x8, R84 ;  /* 0x000000085d5d7819 */ /* 0x000fe40000010e54 */
[----:B------:R-:W-:Y:S02]  /*5ba0*/  LOP3.LUT R35, R35, R30, RZ, 0x3c, !PT ;  /* 0x0000001e23237212 */ /* 0x000fe400078e3cff */
[----:B------:R-:W-:Y:S02]  /*5bb0*/  IADD3 R84, P0, P1, R68, R88, R47 ;  /* 0x0000005844547210 */ /* 0x000fe4000791e02f */
[----:B------:R-:W-:-:S02]  /*5bc0*/  IADD3 R87, P2, P3, R66, R86, R99 ;  /* 0x0000005642577210 */ /* 0x000fc40007b5e063 */
[----:B------:R-:W-:Y:S02]  /*5bd0*/  SHF.L.W.U32.HI R91, R35, 0x8, R94 ;  /* 0x00000008235b7819 */ /* 0x000fe40000010e5e */
[----:B------:R-:W-:Y:S02]  /*5be0*/  LOP3.LUT R101, R84, R29, R34, 0x96, !PT ;  /* 0x0000001d54657212 */ /* 0x000fe400078e9622 */
[----:B------:R-:W-:Y:S02]  /*5bf0*/  SHF.L.W.U32.HI R100, R94, 0x8, R35 ;  /* 0x000000085e647819 */ /* 0x000fe40000010e23 */
[----:B------:R-:W-:Y:S02]  /*5c00*/  IADD3.X R34, R61, R34, R92, P0, P1 ;  /* 0x000000223d227210 */ /* 0x000fe400007e245c */
[----:B------:R-:W-:Y:S02]  /*5c10*/  LOP3.LUT R28, R87, R28, R39, 0x96, !PT ;  /* 0x0000001c571c7212 */ /* 0x000fe400078e9627 */
[----:B------:R-:W-:-:S02]  /*5c20*/  IADD3 R35, P0, P1, R82, R49, R93 ;  /* 0x0000003152237210 */ /* 0x000fc4000791e05d */
[----:B------:R-:W-:Y:S02]  /*5c30*/  IADD3.X R39, R64, R39, R97, P2, P3 ;  /* 0x0000002740277210 */ /* 0x000fe400017e6461 */
[----:B------:R-:W-:Y:S02]  /*5c40*/  IADD3 R45, P2, P3, R54, R44, R91 ;  /* 0x0000002c362d7210 */ /* 0x000fe40007b5e05b */
[----:B------:R-:W-:Y:S02]  /*5c50*/  IADD3.X R98, R46, R95, R71, P0, P1 ;  /* 0x0000005f2e627210 */ /* 0x000fe400007e2447 */
[----:B------:R-:W-:Y:S02]  /*5c60*/  LOP3.LUT R102, R34, R27, R88, 0x96, !PT ;  /* 0x0000001b22667212 */ /* 0x000fe400078e9658 */
[----:B------:R-:W-:Y:S02]  /*5c70*/  LOP3.LUT R27, R45, R10, R53, 0x96, !PT ;  /* 0x0000000a2d1b7212 */ /* 0x000fe400078e9635 */
[----:B------:R-:W-:-:S02]  /*5c80*/  LOP3.LUT R25, R39, R25, R86, 0x96, !PT ;  /* 0x0000001927197212 */ /* 0x000fc400078e9656 */
[----:B------:R-:W-:Y:S02]  /*5c90*/  IADD3.X R53, R55, R53, R100, P2, P3 ;  /* 0x0000003537357210 */ /* 0x000fe400017e6464 */
[----:B------:R-:W-:Y:S02]  /*5ca0*/  LOP3.LUT R26, R35, R26, R95, 0x96, !PT ;  /* 0x0000001a231a7212 */ /* 0x000fe400078e965f */
[----:B------:R-:W-:Y:S02]  /*5cb0*/  LOP3.LUT R49, R98, R24, R49, 0x96, !PT ;  /* 0x0000001862317212 */ /* 0x000fe400078e9631 */
[----:B------:R-:W-:Y:S02]  /*5cc0*/  SHF.L.W.U32.HI R10, R28, 0x10, R25 ;  /* 0x000000101c0a7819 */ /* 0x000fe40000010e19 */
[----:B------:R-:W-:Y:S02]  /*5cd0*/  LOP3.LUT R44, R53, R11, R44, 0x96, !PT ;  /* 0x0000000b352c7212 */ /* 0x000fe400078e962c */
[----:B------:R-:W-:-:S02]  /*5ce0*/  SHF.L.W.U32.HI R11, R26, 0x10, R49 ;  /* 0x000000101a0b7819 */ /* 0x000fc40000010e31 */
[----:B------:R-:W-:Y:S02]  /*5cf0*/  SHF.L.W.U32.HI R24, R25, 0x10, R28 ;  /* 0x0000001019187819 */ /* 0x000fe40000010e1c */
[----:B------:R-:W-:Y:S02]  /*5d00*/  SHF.L.W.U32.HI R25, R49, 0x10, R26 ;  /* 0x0000001031197819 */ /* 0x000fe40000010e1a */
[----:B------:R-:W-:Y:S02]  /*5d10*/  IADD3 R88, P0, R10, R89, RZ ;  /* 0x000000590a587210 */ /* 0x000fe40007f1e0ff */
[----:B------:R-:W-:Y:S02]  /*5d20*/  SHF.L.W.U32.HI R28, R102, 0x10, R101 ;  /* 0x00000010661c7819 */ /* 0x000fe40000010e65 */
[----:B------:R-:W-:Y:S02]  /*5d30*/  SHF.L.W.U32.HI R26, R101, 0x10, R102 ;  /* 0x00000010651a7819 */ /* 0x000fe40000010e66 */
[----:B------:R-:W-:-:S02]  /*5d40*/  IADD3 R102, P1, R11, R32, RZ ;  /* 0x000000200b667210 */ /* 0x000fc40007f3e0ff */
[----:B------:R-:W-:Y:S01]  /*5d50*/  SHF.L.W.U32.HI R29, R44, 0x10, R27 ;  /* 0x000000102c1d7819 */ /* 0x000fe20000010e1b */
[----:B------:R-:W-:Y:S01]  /*5d60*/  IMAD.X R94, R24, 0x1, R85, P0 ;  /* 0x00000001185e7824 */ /* 0x000fe200000e0655 */
[----:B------:R-:W-:Y:S01]  /*5d70*/  SHF.L.W.U32.HI R27, R27, 0x10, R44 ;  /* 0x000000101b1b7819 */ /* 0x000fe20000010e2c */
[----:B------:R-:W-:Y:S01]  /*5d80*/  IMAD.X R32, R25, 0x1, R90, P1 ;  /* 0x0000000119207824 */ /* 0x000fe200008e065a */
[----:B------:R-:W-:Y:S02]  /*5d90*/  IADD3 R104, P0, R26, R31, RZ ;  /* 0x0000001f1a687210 */ /* 0x000fe40007f1e0ff */
[----:B------:R-:W-:Y:S02]  /*5da0*/  IADD3 R95, P2, R27, R30, RZ ;  /* 0x0000001e1b5f7210 */ /* 0x000fe40007f5e0ff */
[----:B------:R-:W-:Y:S01]  /*5db0*/  LOP3.LUT R44, R99, R88, RZ, 0x3c, !PT ;  /* 0x00000058632c7212 */ /* 0x000fe200078e3cff */
[----:B------:R-:W-:Y:S01]  /*5dc0*/  IMAD.X R33, R28, 0x1, R33, P0 ;  /* 0x000000011c217824 */ /* 0x000fe200000e0621 */
[----:B------:R-:W-:-:S02]  /*5dd0*/  LOP3.LUT R97, R97, R94, RZ, 0x3c, !PT ;  /* 0x0000005e61617212 */ /* 0x000fc400078e3cff */
[----:B------:R-:W-:Y:S02]  /*5de0*/  LOP3.LUT R30, R93, R102, RZ, 0x3c, !PT ;  /* 0x000000665d1e7212 */ /* 0x000fe400078e3cff */
[----:B------:R-:W-:Y:S01]  /*5df0*/  LOP3.LUT R71, R71, R32, RZ, 0x3c, !PT ;  /* 0x0000002047477212 */ /* 0x000fe200078e3cff */
[----:B------:R-:W-:Y:S01]  /*5e00*/  IMAD.X R93, R29, 0x1, R96, P2 ;  /* 0x000000011d5d7824 */ /* 0x000fe200010e0660 */
[----:B------:R-:W-:Y:S02]  /*5e10*/  LOP3.LUT R85, R47, R104, RZ, 0x3c, !PT ;  /* 0x000000682f557212 */ /* 0x000fe400078e3cff */
[----:B------:R-:W-:Y:S02]  /*5e20*/  SHF.L.W.U32.HI R86, R97, 0x1, R44 ;  /* 0x0000000161567819 */ /* 0x000fe40000010e2c */
[----:B------:R-:W-:Y:S02]  /*5e30*/  SHF.L.W.U32.HI R47, R71, 0x1, R30 ;  /* 0x00000001472f7819 */ /* 0x000fe40000010e1e */
[----:B------:R-:W-:-:S02]  /*5e40*/  LOP3.LUT R90, R92, R33, RZ, 0x3c, !PT ;  /* 0x000000215c5a7212 */ /* 0x000fc400078e3cff */
[----:B------:R-:W-:Y:S02]  /*5e50*/  LOP3.LUT R96, R91, R95, RZ, 0x3c, !PT ;  /* 0x0000005f5b607212 */ /* 0x000fe400078e3cff */
[----:B------:R-:W-:Y:S02]  /*5e60*/  LOP3.LUT R31, R100, R93, RZ, 0x3c, !PT ;  /* 0x0000005d641f7212 */ /* 0x000fe400078e3cff */
        /* <DEDUP_REMOVED lines=8> */
[----:B------:R-:W-:Y:S02]  /*5ef0*/  SHF.L.W.U32.HI R85, R85, 0x1, R90 ;  /* 0x0000000155557819 */ /* 0x000fe40000010e5a */
[----:B------:R-:W-:-:S02]  /*5f00*/  IADD3 R45, P2, P3, R52, R49, R45 ;  /* 0x00000031342d7210 */ /* 0x000fc40007b5e02d */
[----:B------:R-:W-:Y:S02]  /*5f10*/  SHF.L.W.U32.HI R96, R96, 0x1, R31 ;  /* 0x0000000160607819 */ /* 0x000fe40000010e1f */
[----:B------:R-:W-:Y:S02]  /*5f20*/  IADD3 R35, P1, P0, R79, R92, R35 ;  /* 0x0000005c4f237210 */ /* 0x000fe4000783e023 */
[----:B------:R-:W-:Y:S02]  /*5f30*/  LOP3.LUT R30, R28, R39, RZ, 0x3c, !PT ;  /* 0x000000271c1e7212 */ /* 0x000fe400078e3cff */
[----:B------:R-:W-:Y:S02]  /*5f40*/  LOP3.LUT R71, R29, R34, RZ, 0x3c, !PT ;  /* 0x000000221d477212 */ /* 0x000fe400078e3cff */
[----:B------:R-:W-:Y:S02]  /*5f50*/  IADD3.X R90, R70, R85, R53, P2, P3 ;  /* 0x00000055465a7210 */ /* 0x000fe400017e6435 */
[----:B------:R-:W-:-:S02]  /*5f60*/  IADD3.X R89, R37, R96, R98, P1, P0 ;  /* 0x0000006025597210 */ /* 0x000fc40000fe0462 */
[----:B------:R-:W-:Y:S02]  /*5f70*/  IADD3 R30, P1, R30, R95, RZ ;  /* 0x0000005f1e1e7210 */ /* 0x000fe40007f3e0ff */
[----:B------:R-:W-:Y:S02]  /*5f80*/  IADD3 R71, P0, R71, R102, RZ ;  /* 0x0000006647477210 */ /* 0x000fe40007f1e0ff */
[----:B------:R-:W-:Y:S02]  /*5f90*/  LOP3.LUT R53, R25, R90, RZ, 0x3c, !PT ;  /* 0x0000005a19357212 */ /* 0x000fe400078e3cff */
[----:B------:R-:W-:Y:S02]  /*5fa0*/  LOP3.LUT R95, R27, R84, RZ, 0x3c, !PT ;  /* 0x000000541b5f7212 */ /* 0x000fe400078e3cff */
[----:B------:R-:W-:Y:S02]  /*5fb0*/  LOP3.LUT R100, R26, R87, RZ, 0x3c, !PT ;  /* 0x000000571a647212 */ /* 0x000fe400078e3cff */
[----:B------:R-:W-:-:S02]  /*5fc0*/  LOP3.LUT R31, R24, R89, RZ, 0x3c, !PT ;  /* 0x00000059181f7212 */ /* 0x000fc400078e3cff */
[----:B------:R-:W-:Y:S01]  /*5fd0*/  IADD3 R88, P3, R53, R88, RZ ;  /* 0x0000005835587210 */ /* 0x000fe20007f7e0ff */
[----:B------:R-:W-:Y:S02]  /*5fe0*/  IMAD.X R53, R95, 0x1, R32, P0 ;  /* 0x000000015f357824 */ /* 0x000fe400000e0620 */
[----:B------:R-:W-:Y:S01]  /*5ff0*/  IMAD.X R32, R100, 0x1, R93, P1 ;  /* 0x0000000164207824 */ /* 0x000fe200008e065d */
[----:B------:R-:W-:Y:S02]  /*6000*/  LOP3.LUT R93, R11, R45, RZ, 0x3c, !PT ;  /* 0x0000002d0b5d7212 */ /* 0x000fe400078e3cff */
[----:B------:R-:W-:Y:S02]  /*6010*/  IADD3 R31, P2, R31, R104, RZ ;  /* 0x000000681f1f7210 */ /* 0x000fe40007f5e0ff */
[----:B------:R-:W-:Y:S02]  /*6020*/  LOP3.LUT R98, R10, R35, RZ, 0x3c, !PT ;  /* 0x000000230a627212 */ /* 0x000fe400078e3cff */
[----:B------:R-:W-:Y:S01]  /*6030*/  LOP3.LUT R95, R44, R53, RZ, 0x3c, !PT ;  /* 0x000000352c5f7212 */ /* 0x000fe200078e3cff */
        /* <DEDUP_REMOVED lines=8> */
[----:B------:R-:W-:-:S02]  /*60c0*/  SHF.L.W.U32.HI R47, R47, 0x8, R44 ;  /* 0x000000082f2f7819 */ /* 0x000fc40000010e2c */
[----:B------:R-:W-:Y:S02]  /*60d0*/  SHF.L.W.U32.HI R91, R95, 0x8, R86 ;  /* 0x000000085f5b7819 */ /* 0x000fe40000010e56 */
[----:B------:R-:W-:Y:S02]  /*60e0*/  LOP3.LUT R93, R49, R88, RZ, 0x3c, !PT ;  /* 0x00000058315d7212 */ /* 0x000fe400078e3cff */
[----:B------:R-:W-:Y:S02]  /*60f0*/  LOP3.LUT R44, R85, R94, RZ, 0x3c, !PT ;  /* 0x0000005e552c7212 */ /* 0x000fe400078e3cff */
[----:B------:R-:W-:Y:S02]  /*6100*/  LOP3.LUT R95, R96, R33, RZ, 0x3c, !PT ;  /* 0x00000021605f7212 */ /* 0x000fe400078e3cff */
[----:B------:R-:W-:Y:S02]  /*6110*/  IADD3 R96, P0, P1, R57, R84, R104 ;  /* 0x0000005439607210 */ /* 0x000fe4000791e068 */
[----:B------:R-:W-:-:S02]  /*6120*/  IADD3 R85, P2, P3, R72, R87, R47 ;  /* 0x0000005748557210 */ /* 0x000fc40007b5e02f */
[----:B------:R-:W-:Y:S02]  /*6130*/  SHF.L.W.U32.HI R49, R44, 0x8, R93 ;  /* 0x000000082c317819 */ /* 0x000fe40000010e5d */
[----:B------:R-:W-:Y:S02]  /*6140*/  SHF.L.W.U32.HI R98, R95, 0x8, R102 ;  /* 0x000000085f627819 */ /* 0x000fe40000010e66 */
[----:B------:R-:W-:Y:S02]  /*6150*/  SHF.L.W.U32.HI R93, R93, 0x8, R44 ;  /* 0x000000085d5d7819 */ /* 0x000fe40000010e2c */
[----:B------:R-:W-:Y:S02]  /*6160*/  SHF.L.W.U32.HI R102, R102, 0x8, R95 ;  /* 0x0000000866667819 */ /* 0x000fe40000010e5f */
[----:B------:R-:W-:Y:S02]  /*6170*/  LOP3.LUT R29, R96, R29, R34, 0x96, !PT ;  /* 0x0000001d601d7212 */ /* 0x000fe400078e9622 */
[----:B------:R-:W-:-:S02]  /*6180*/  LOP3.LUT R95, R85, R28, R39, 0x96, !PT ;  /* 0x0000001c555f7212 */ /* 0x000fc400078e9627 */
[----:B------:R-:W-:Y:S02]  /*6190*/  IADD3.X R34, R59, R34, R91, P0, P1 ;  /* 0x000000223b227210 */ /* 0x000fe400007e245b */
[----:B------:R-:W-:Y:S02]  /*61a0*/  IADD3.X R39, R81, R39, R92, P2, P3 ;  /* 0x0000002751277210 */ /* 0x000fe400017e645c */
[----:B------:R-:W-:Y:S02]  /*61b0*/  IADD3 R86, P2, P3, R60, R45, R93 ;  /* 0x0000002d3c567210 */ /* 0x000fe40007b5e05d */
[----:B------:R-:W-:Y:S02]  /*61c0*/  IADD3 R44, P0, P1, R67, R35, R102 ;  /* 0x00000023432c7210 */ /* 0x000fe4000791e066 */
[----:B------:R-:W-:Y:S02]  /*61d0*/  LOP3.LUT R84, R34, R27, R84, 0x96, !PT ;  /* 0x0000001b22547212 */ /* 0x000fe400078e9654 */
[----:B------:R-:W-:-:S02]  /*61e0*/  LOP3.LUT R27, R86, R25, R90, 0x96, !PT ;  /* 0x00000019561b7212 */ /* 0x000fc400078e965a */
[----:B------:R-:W-:Y:S02]  /*61f0*/  IADD3.X R100, R65, R89, R98, P0, P1 ;  /* 0x0000005941647210 */ /* 0x000fe400007e2462 */
[----:B------:R-:W-:Y:S02]  /*6200*/  IADD3.X R90, R58, R90, R49, P2, P3 ;  /* 0x0000005a3a5a7210 */ /* 0x000fe400017e6431 */
[----:B------:R-:W-:Y:S02]  /*6210*/  LOP3.LUT R108, R39, R26, R87, 0x96, !PT ;  /* 0x0000001a276c7212 */ /* 0x000fe400078e9657 */
[----:B------:R-:W-:Y:S02]  /*6220*/  LOP3.LUT R26, R44, R24, R89, 0x96, !PT ;  /* 0x000000182c1a7212 */ /* 0x000fe400078e9659 */
[----:B------:R-:W-:Y:S02]  /*6230*/  LOP3.LUT R25, R100, R10, R35, 0x96, !PT ;  /* 0x0000000a64197212 */ /* 0x000fe400078e9623 */
[----:B------:R-:W-:-:S02]  /*6240*/  LOP3.LUT R106, R90, R11, R45, 0x96, !PT ;  /* 0x0000000b5a6a7212 */ /* 0x000fc400078e962d */
[----:B------:R-:W-:Y:S02]  /*6250*/  SHF.L.W.U32.HI R24, R29, 0x10, R84 ;  /* 0x000000101d187819 */ /* 0x000fe40000010e54 */
[----:B------:R-:W-:Y:S02]  /*6260*/  SHF.L.W.U32.HI R28, R25, 0x10, R26 ;  /* 0x00000010191c7819 */ /* 0x000fe40000010e1a */
[----:B------:R-:W-:Y:S02]  /*6270*/  SHF.L.W.U32.HI R11, R27, 0x10, R106 ;  /* 0x000000101b0b7819 */ /* 0x000fe40000010e6a */
[----:B------:R-:W-:Y:S02]  /*6280*/  SHF.L.W.U32.HI R10, R84, 0x10, R29 ;  /* 0x00000010540a7819 */ /* 0x000fe40000010e1d */
[----:B------:R-:W-:Y:S02]  /*6290*/  IADD3 R35, P0, R24, R71, RZ ;  /* 0x0000004718237210 */ /* 0x000fe40007f1e0ff */
[----:B------:R-:W-:-:S02]  /*62a0*/  SHF.L.W.U32.HI R26, R26, 0x10, R25 ;  /* 0x000000101a1a7819 */ /* 0x000fc40000010e19 */
[----:B------:R-:W-:Y:S02]  /*62b0*/  SHF.L.W.U32.HI R25, R106, 0x10, R27 ;  /* 0x000000106a197819 */ /* 0x000fe40000010e1b */
[----:B------:R-:W-:Y:S02]  /*62c0*/  SHF.L.W.U32.HI R27, R95, 0x10, R108 ;  /* 0x000000105f1b7819 */ /* 0x000fe40000010e6c */
[----:B------:R-:W-:Y:S01]  /*62d0*/  IADD3 R88, P2, R11, R88, RZ ;  /* 0x000000580b587210 */ /* 0x000fe20007f5e0ff */
[----:B------:R-:W-:Y:S01]  /*62e0*/  IMAD.X R84, R10, 0x1, R53, P0 ;  /* 0x000000010a547824 */ /* 0x000fe200000e0635 */
[----:B------:R-:W-:Y:S02]  /*62f0*/  SHF.L.W.U32.HI R29, R108, 0x10, R95 ;  /* 0x000000106c1d7819 */ /* 0x000fe40000010e5f */
[----:B------:R-:W-:Y:S01]  /*6300*/  IADD3 R30, P0, R27, R30, RZ ;  /* 0x0000001e1b1e7210 */ /* 0x000fe20007f1e0ff */
[----:B------:R-:W-:Y:S01]  /*6310*/  IMAD.X R94, R25, 0x1, R94, P2 ;  /* 0x00000001195e7824 */ /* 0x000fe200010e065e */
[----:B------:R-:W-:-:S02]  /*6320*/  IADD3 R97, P1, R26, R31, RZ ;  /* 0x0000001f1a617210 */ /* 0x000fc40007f3e0ff */
[----:B------:R-:W-:Y:S02]  /*6330*/  LOP3.LUT R45, R104, R35, RZ, 0x3c, !PT ;  /* 0x00000023682d7212 */ /* 0x000fe400078e3cff */
[----:B------:R-:W-:Y:S01]  /*6340*/  LOP3.LUT R104, R91, R84, RZ, 0x3c, !PT ;  /* 0x000000545b687212 */ /* 0x000fe200078e3cff */
[----:B------:R-:W-:Y:S01]  /*6350*/  IMAD.X R91, R29, 0x1, R32, P0 ;  /* 0x000000011d5b7824 */ /* 0x000fe200000e0620 */
[----:B------:R-:W-:Y:S01]  /*6360*/  LOP3.LUT R93, R93, R88, RZ, 0x3c, !PT ;  /* 0x000000585d5d7212 */ /* 0x000fe200078e3cff */
[----:B------:R-:W-:Y:S01]  /*6370*/  IMAD.X R33, R28, 0x1, R33, P1 ;  /* 0x000000011c217824 */ /* 0x000fe200008e0621 */
[----:B------:R-:W-:Y:S02]  /*6380*/  LOP3.LUT R32, R49, R94, RZ, 0x3c, !PT ;  /* 0x0000005e31207212 */ /* 0x000fe400078e3cff */
[----:B------:R-:W-:Y:S02]  /*6390*/  LOP3.LUT R89, R102, R97, RZ, 0x3c, !PT ;  /* 0x0000006166597212 */ /* 0x000fe400078e3cff */
[----:B------:R-:W-:-:S02]  /*63a0*/  LOP3.LUT R47, R47, R30, RZ, 0x3c, !PT ;  /* 0x0000001e2f2f7212 */ /* 0x000fc400078e3cff */
[----:B------:R-:W-:Y:S02]  /*63b0*/  LOP3.LUT R102, R92, R91, RZ, 0x3c, !PT ;  /* 0x0000005b5c667212 */ /* 0x000fe400078e3cff */
[----:B------:R-:W-:Y:S02]  /*63c0*/  SHF.L.W.U32.HI R95, R32, 0x1, R93 ;  /* 0x00000001205f7819 */ /* 0x000fe40000010e5d */
[----:B------:R-:W-:Y:S02]  /*63d0*/  LOP3.LUT R98, R98, R33, RZ, 0x3c, !PT ;  /* 0x0000002162627212 */ /* 0x000fe400078e3cff */
[----:B------:R-:W-:Y:S02]  /*63e0*/  SHF.L.W.U32.HI R53, R104, 0x1, R45 ;  /* 0x0000000168357819 */ /* 0x000fe40000010e2d */
[----:B------:R-:W-:Y:S02]  /*63f0*/  SHF.L.W.U32.HI R92, R102, 0x1, R47 ;  /* 0x00000001665c7819 */ /* 0x000fe40000010e2f */
[----:B------:R-:W-:-:S02]  /*6400*/  SHF.L.W.U32.HI R32, R93, 0x1, R32 ;  /* 0x000000015d207819 */ /* 0x000fc40000010e20 */
[----:B------:R-:W-:Y:S02]  /*6410*/  IADD3 R96, P2, P3, R68, R95, R96 ;  /* 0x0000005f44607210 */ /* 0x000fe40007b5e060 */
[----:B------:R-:W-:Y:S02]  /*6420*/  SHF.L.W.U32.HI R71, R98, 0x1, R89 ;  /* 0x0000000162477819 */ /* 0x000fe40000010e59 */
[----:B------:R-:W-:Y:S02]  /*6430*/  SHF.L.W.U32.HI R45, R45, 0x1, R104 ;  /* 0x000000012d2d7819 */ /* 0x000fe40000010e68 */
[----:B------:R-:W-:Y:S02]  /*6440*/  SHF.L.W.U32.HI R93, R47, 0x1, R102 ;  /* 0x000000012f5d7819 */ /* 0x000fe40000010e66 */
[----:B------:R-:W-:Y:S02]  /*6450*/  IADD3 R85, P4, P5, R78, R53, R85 ;  /* 0x000000354e557210 */ /* 0x000fe40007d9e055 */
[----:B------:R-:W-:-:S02]  /*6460*/  IADD3 R44, P1, P0, R77, R92, R44 ;  /* 0x0000005c4d2c7210 */ /* 0x000fc4000783e02c */
[----:B------:R-:W-:Y:S02]  /*6470*/  IADD3.X R34, R61, R32, R34, P2, P3 ;  /* 0x000000203d227210 */ /* 0x000fe400017e6422 */
[----:B------:R-:W-:Y:S02]  /*6480*/  SHF.L.W.U32.HI R89, R89, 0x1, R98 ;  /* 0x0000000159597819 */ /* 0x000fe40000010e62 */
[----:B------:R-:W-:Y:S02]  /*6490*/  IADD3 R49, P2, P3, R72, R71, R86 ;  /* 0x0000004748317210 */ /* 0x000fe40007b5e056 */
[----:B------:R-:W-:Y:S02]  /*64a0*/  IADD3.X R39, R36, R45, R39, P4, P5 ;  /* 0x0000002d24277210 */ /* 0x000fe400027ea427 */
[----:B------:R-:W-:Y:S02]  /*64b0*/  IADD3.X R98, R69, R93, R100, P1, P0 ;  /* 0x0000005d45627210 */ /* 0x000fe40000fe0464 */
[----:B------:R-:W-:-:S02]  /*64c0*/  LOP3.LUT R31, R29, R34, RZ, 0x3c, !PT ;  /* 0x000000221d1f7212 */ /* 0x000fc400078e3cff */
[----:B------:R-:W-:Y:S02]  /*64d0*/  IADD3.X R87, R81, R89, R90, P2, P3 ;  /* 0x0000005951577210 */ /* 0x000fe400017e645a */
[----:B------:R-:W-:Y:S02]  /*64e0*/  LOP3.LUT R47, R28, R39, RZ, 0x3c, !PT ;  /* 0x000000271c2f7212 */ /* 0x000fe400078e3cff */
[----:B------:R-:W-:Y:S02]  /*64f0*/  LOP3.LUT R86, R25, R98, RZ, 0x3c, !PT ;  /* 0x0000006219567212 */ /* 0x000fe400078e3cff */
[----:B------:R-:W-:Y:S02]  /*6500*/  IADD3 R31, P0, R31, R97, RZ ;  /* 0x000000611f1f7210 */ /* 0x000fe40007f1e0ff */
[----:B------:R-:W-:Y:S02]  /*6510*/  LOP3.LUT R97, R10, R87, RZ, 0x3c, !PT ;  /* 0x000000570a617212 */ /* 0x000fe400078e3cff */
[----:B------:R-:W-:-:S02]  /*6520*/  IADD3 R47, P1, R47, R88, RZ ;  /* 0x000000582f2f7210 */ /* 0x000fc40007f3e0ff */
[----:B------:R-:W-:Y:S02]  /*6530*/  IADD3 R35, P2, R86, R35, RZ ;  /* 0x0000002356237210 */ /* 0x000fe40007f5e0ff */
[----:B------:R-:W-:Y:S02]  /*6540*/  LOP3.LUT R99, R26, R85, RZ, 0x3c, !PT ;  /* 0x000000551a637212 */ /* 0x000fe400078e3cff */
[----:B------:R-:W-:Y:S02]  /*6550*/  LOP3.LUT R86, R27, R96, RZ, 0x3c, !PT ;  /* 0x000000601b567212 */ /* 0x000fe400078e3cff */
[----:B------:R-:W-:Y:S02]  /*6560*/  IADD3 R30, P3, R97, R30, RZ ;  /* 0x0000001e611e7210 */ /* 0x000fe40007f7e0ff */
[----:B------:R-:W-:Y:S01]  /*6570*/  LOP3.LUT R97, R11, R44, RZ, 0x3c, !PT ;  /* 0x0000002c0b617212 */ /* 0x000fe200078e3cff */
[----:B------:R-:W-:Y:S02]  /*6580*/  IMAD.X R90, R99, 0x1, R94, P1 ;  /* 0x00000001635a7824 */ /* 0x000fe400008e065e */
        /* <DEDUP_REMOVED lines=21> */
[----:B------:R-:W-:Y:S02]  /*66e0*/  LOP3.LUT R95, R45, R28, R39, 0x96, !PT ;  /* 0x0000001c2d5f7212 */ /* 0x000fe400078e9627 */
[----:B------:R-:W-:-:S02]  /*66f0*/  LOP3.LUT R97, R86, R29, R34, 0x96, !PT ;  /* 0x0000001d56617212 */ /* 0x000fc400078e9622 */
[----:B------:R-:W-:Y:S02]  /*6700*/  IADD3.X R39, R56, R39, R93, P2, P3 ;  /* 0x0000002738277210 */ /* 0x000fe400017e645d */
[----:B------:R-:W-:Y:S02]  /*6710*/  SHF.L.W.U32.HI R71, R92, 0x8, R53 ;  /* 0x000000085c477819 */ /* 0x000fe40000010e35 */
        /* <DEDUP_REMOVED lines=10> */
[----:B------:R-:W-:Y:S02]  /*67c0*/  SHF.L.W.U32.HI R11, R26, 0x10, R95 ;  /* 0x000000101a0b7819 */ /* 0x000fe40000010e5f */
[----:B------:R-:W-:Y:S02]  /*67d0*/  IADD3 R47, P0, R10, R47, RZ ;  /* 0x0000002f0a2f7210 */ /* 0x000fe40007f1e0ff */
[----:B------:R-:W-:-:S03]  /*67e0*/  IADD3.X R96, R70, R87, R71, P2, P3 ;  /* 0x0000005746607210 */ /* 0x000fc600017e6447 */
[----:B------:R-:W-:Y:S01]  /*67f0*/  IMAD.X R90, R11, 0x1, R90, P0 ;  /* 0x000000010b5a7824 */ /* 0x000fe200000e065a */
[----:B------:R-:W-:Y:S02]  /*6800*/  LOP3.LUT R26, R96, R24, R49, 0x96, !PT ;  /* 0x00000018601a7212 */ /* 0x000fe400078e9631 */
        /* <DEDUP_REMOVED lines=8> */
[----:B------:R-:W-:Y:S02]  /*6890*/  IADD3 R95, P1, R24, R35, RZ ;  /* 0x00000023185f7210 */ /* 0x000fe40007f3e0ff */
[----:B------:R-:W-:Y:S02]  /*68a0*/  SHF.L.W.U32.HI R44, R44, 0x1, R93 ;  /* 0x000000012c2c7819 */ /* 0x000fe40000010e5d */
[----:B------:R-:W-:-:S02]  /*68b0*/  IADD3 R93, P2, R27, R30, RZ ;  /* 0x0000001e1b5d7210 */ /* 0x000fc40007f5e0ff */
        /* <DEDUP_REMOVED lines=14> */
[----:B------:R-:W-:-:S02]  /*69a0*/  IADD3 R86, P2, P3, R54, R49, R86 ;  /* 0x0000003136567210 */ /* 0x000fc40007b5e056 */
        /* <DEDUP_REMOVED lines=20> */
[----:B------:R-:W-:Y:S02]  /*6af0*/  LOP3.LUT R98, R10, R35, RZ, 0x3c, !PT ;  /* 0x000000230a627212 */ /* 0x000fe400078e3cff */
[----:B------:R-:W-:Y:S01]  /*6b00*/  IADD3 R47, P3, R32, R47, RZ ;  /* 0x0000002f202f7210 */ /* 0x000fe20007f7e0ff */
[----:B------:R-:W-:Y:S01]  /*6b10*/  IMAD.X R32, R53, 0x1, R104, P1 ;  /* 0x0000000135207824 */ /* 0x000fe200008e0668 */
[----:B------:R-:W-:Y:S01]  /*6b20*/  LOP3.LUT R97, R49, R92, RZ, 0x3c, !PT ;  /* 0x0000005c31617212 */ /* 0x000fe200078e3cff */
[----:B------:R-:W-:Y:S01]  /*6b30*/  IMAD.X R33, R98, 0x1, R33, P2 ;  /* 0x0000000162217824 */ /* 0x000fe200010e0621 */
[----:B------:R-:W-:Y:S02]  /*6b40*/  LOP3.LUT R98, R44, R91, RZ, 0x3c, !PT ;  /* 0x0000005b2c627212 */ /* 0x000fe400078e3cff */
[----:B------:R-:W-:Y:S02]  /*6b50*/  LOP3.LUT R53, R24, R84, RZ, 0x3c, !PT ;  /* 0x0000005418357212 */ /* 0x000fe400078e3cff */
[----:B------:R-:W-:-:S02]  /*6b60*/  LOP3.LUT R49, R87, R30, RZ, 0x3c, !PT ;  /* 0x0000001e57317212 */ /* 0x000fc400078e3cff */
[----:B------:R-:W-:Y:S02]  /*6b70*/  LOP3.LUT R44, R89, R32, RZ, 0x3c, !PT ;  /* 0x00000020592c7212 */ /* 0x000fe400078e3cff */
[----:B------:R-:W-:Y:S01]  /*6b80*/  SHF.L.W.U32.HI R93, R98, 0x8, R97 ;  /* 0x00000008625d7819 */ /* 0x000fe20000010e61 */
[----:B------:R-:W-:Y:S01]  /*6b90*/  IMAD.X R90, R53, 0x1, R90, P3 ;  /* 0x00000001355a7824 */ /* 0x000fe200018e065a */
[----:B------:R-:W-:Y:S02]  /*6ba0*/  SHF.L.W.U32.HI R97, R97, 0x8, R98 ;  /* 0x0000000861617819 */ /* 0x000fe40000010e62 */
[----:B------:R-:W-:Y:S02]  /*6bb0*/  SHF.L.W.U32.HI R53, R44, 0x8, R49 ;  /* 0x000000082c357819 */ /* 0x000fe40000010e31 */
[----:B------:R-:W-:Y:S02]  /*6bc0*/  SHF.L.W.U32.HI R49, R49, 0x8, R44 ;  /* 0x0000000831317819 */ /* 0x000fe40000010e2c */
[----:B------:R-:W-:-:S02]  /*6bd0*/  IADD3 R44, P0, P1, R66, R86, R97 ;  /* 0x00000056422c7210 */ /* 0x000fc4000791e061 */
[----:B------:R-:W-:Y:S02]  /*6be0*/  LOP3.LUT R88, R88, R47, RZ, 0x3c, !PT ;  /* 0x0000002f58587212 */ /* 0x000fe400078e3cff */
[----:B------:R-:W-:Y:S02]  /*6bf0*/  LOP3.LUT R95, R71, R90, RZ, 0x3c, !PT ;  /* 0x0000005a475f7212 */ /* 0x000fe400078e3cff */
[----:B------:R-:W-:Y:S02]  /*6c00*/  LOP3.LUT R89, R100, R31, RZ, 0x3c, !PT ;  /* 0x0000001f64597212 */ /* 0x000fe400078e3cff */
[----:B------:R-:W-:Y:S02]  /*6c10*/  LOP3.LUT R102, R102, R33, RZ, 0x3c, !PT ;  /* 0x0000002166667212 */ /* 0x000fe400078e3cff */
[----:B------:R-:W-:Y:S02]  /*6c20*/  IADD3 R71, P2, P3, R82, R45, R49 ;  /* 0x0000002d52477210 */ /* 0x000fe40007b5e031 */
[----:B------:R-:W-:-:S02]  /*6c30*/  LOP3.LUT R29, R44, R29, R34, 0x96, !PT ;  /* 0x0000001d2c1d7212 */ /* 0x000fc400078e9622 */
[----:B------:R-:W-:Y:S02]  /*6c40*/  IADD3.X R34, R64, R34, R93, P0, P1 ;  /* 0x0000002240227210 */ /* 0x000fe400007e245d */
[----:B------:R-:W-:Y:S02]  /*6c50*/  SHF.L.W.U32.HI R98, R88, 0x8, R95 ;  /* 0x0000000858627819 */ /* 0x000fe40000010e5f */
[----:B------:R-:W-:Y:S02]  /*6c60*/  SHF.L.W.U32.HI R85, R102, 0x8, R89 ;  /* 0x0000000866557819 */ /* 0x000fe40000010e59 */
[----:B------:R-:W-:Y:S02]  /*6c70*/  SHF.L.W.U32.HI R89, R89, 0x8, R102 ;  /* 0x0000000859597819 */ /* 0x000fe40000010e66 */
[----:B------:R-:W-:Y:S02]  /*6c80*/  LOP3.LUT R99, R71, R28, R39, 0x96, !PT ;  /* 0x0000001c47637212 */ /* 0x000fe400078e9627 */
[----:B------:R-:W-:-:S02]  /*6c90*/  IADD3.X R39, R46, R39, R53, P2, P3 ;  /* 0x000000272e277210 */ /* 0x000fc400017e6435 */
[----:B------:R-:W-:Y:S02]  /*6ca0*/  LOP3.LUT R28, R34, R27, R86, 0x96, !PT ;  /* 0x0000001b221c7212 */ /* 0x000fe400078e9656 */
[----:B------:R-:W-:Y:S02]  /*6cb0*/  SHF.L.W.U32.HI R87, R95, 0x8, R88 ;  /* 0x000000085f577819 */ /* 0x000fe40000010e58 */
[----:B------:R-:W-:Y:S02]  /*6cc0*/  IADD3 R86, P2, P3, R83, R84, R98 ;  /* 0x0000005453567210 */ /* 0x000fe40007b5e062 */
[----:B------:R-:W-:Y:S02]  /*6cd0*/  IADD3 R88, P0, P1, R60, R35, R89 ;  /* 0x000000233c587210 */ /* 0x000fe4000791e059 */
[----:B------:R-:W-:Y:S02]  /*6ce0*/  IADD3.X R95, R80, R96, R87, P2, P3 ;  /* 0x00000060505f7210 */ /* 0x000fe400017e6457 */
[----:B------:R-:W-:-:S02]  /*6cf0*/  LOP3.LUT R100, R39, R26, R45, 0x96, !PT ;  /* 0x0000001a27647212 */ /* 0x000fc400078e962d */
[----:B------:R-:W-:Y:S02]  /*6d00*/  LOP3.LUT R26, R88, R11, R94, 0x96, !PT ;  /* 0x0000000b581a7212 */ /* 0x000fe400078e965e */
[----:B------:R-:W-:Y:S02]  /*6d10*/  IADD3.X R94, R58, R94, R85, P0, P1 ;  /* 0x0000005e3a5e7210 */ /* 0x000fe400007e2455 */
[----:B------:R-:W-:Y:S02]  /*6d20*/  LOP3.LUT R27, R86, R25, R96, 0x96, !PT ;  /* 0x00000019561b7212 */ /* 0x000fe400078e9660 */
[----:B------:R-:W-:Y:S02]  /*6d30*/  SHF.L.W.U32.HI R11, R29, 0x10, R28 ;  /* 0x000000101d0b7819 */ /* 0x000fe40000010e1c */
[----:B------:R-:W-:Y:S02]  /*6d40*/  LOP3.LUT R24, R95, R24, R84, 0x96, !PT ;  /* 0x000000185f187212 */ /* 0x000fe400078e9654 */
[----:B------:R-:W-:-:S02]  /*6d50*/  LOP3.LUT R35, R94, R10, R35, 0x96, !PT ;  /* 0x0000000a5e237212 */ /* 0x000fc400078e9623 */
[----:B------:R-:W-:Y:S02]  /*6d60*/  SHF.L.W.U32.HI R10, R28, 0x10, R29 ;  /* 0x000000101c0a7819 */ /* 0x000fe40000010e1d */
[----:B------:R-:W-:Y:S02]  /*6d70*/  IADD3 R45, P0, R11, R92, RZ ;  /* 0x0000005c0b2d7210 */ /* 0x000fe40007f1e0ff */
[----:B------:R-:W-:Y:S02]  /*6d80*/  SHF.L.W.U32.HI R25, R24, 0x10, R27 ;  /* 0x0000001018197819 */ /* 0x000fe40000010e1b */
[----:B------:R-:W-:Y:S02]  /*6d90*/  SHF.L.W.U32.HI R24, R27, 0x10, R24 ;  /* 0x000000101b187819 */ /* 0x000fe40000010e18 */
[----:B------:R-:W-:Y:S02]  /*6da0*/  SHF.L.W.U32.HI R27, R99, 0x10, R100 ;  /* 0x00000010631b7819 */ /* 0x000fe40000010e64 */
[----:B------:R-:W-:-:S02]  /*6db0*/  SHF.L.W.U32.HI R28, R35, 0x10, R26 ;  /* 0x00000010231c7819 */ /* 0x000fc40000010e1a */
[----:B------:R-:W-:Y:S01]  /*6dc0*/  SHF.L.W.U32.HI R26, R26, 0x10, R35 ;  /* 0x000000101a1a7819 */ /* 0x000fe20000010e23 */
[----:B------:R-:W-:Y:S01]  /*6dd0*/  IMAD.X R35, R10, 0x1, R91, P0 ;  /* 0x000000010a237824 */ /* 0x000fe200000e065b */
[----:B------:R-:W-:Y:S02]  /*6de0*/  LOP3.LUT R84, R97, R45, RZ, 0x3c, !PT ;  /* 0x0000002d61547212 */ /* 0x000fe400078e3cff */
[----:B------:R-:W-:Y:S02]  /*6df0*/  SHF.L.W.U32.HI R29, R100, 0x10, R99 ;  /* 0x00000010641d7819 */ /* 0x000fe40000010e63 */
[----:B------:R-:W-:Y:S02]  /*6e00*/  IADD3 R97, P2, R24, R47, RZ ;  /* 0x0000002f18617210 */ /* 0x000fe40007f5e0ff */
[----:B------:R-:W-:Y:S02]  /*6e10*/  IADD3 R30, P0, R27, R30, RZ ;  /* 0x0000001e1b1e7210 */ /* 0x000fe40007f1e0ff */
[----:B------:R-:W-:Y:S01]  /*6e20*/  IADD3 R108, P1, R26, R31, RZ ;  /* 0x0000001f1a6c7210 */ /* 0x000fe20007f3e0ff */
[----:B------:R-:W-:-:S02]  /*6e30*/  IMAD.X R100, R25, 0x1, R90, P2 ;  /* 0x0000000119647824 */ /* 0x000fc400010e065a */
[----:B------:R-:W-:Y:S01]  /*6e40*/  IMAD.X R96, R29, 0x1, R32, P0 ;  /* 0x000000011d607824 */ /* 0x000fe200000e0620 */
        /* <DEDUP_REMOVED lines=9> */
[----:B------:R-:W-:Y:S02]  /*6ee0*/  SHF.L.W.U32.HI R93, R90, 0x1, R49 ;  /* 0x000000015a5d7819 */ /* 0x000fe40000010e31 */
[----:B------:R-:W-:Y:S02]  /*6ef0*/  LOP3.LUT R89, R89, R108, RZ, 0x3c, !PT ;  /* 0x0000006c59597212 */ /* 0x000fe400078e3cff */
[----:B------:R-:W-:Y:S02]  /*6f00*/  LOP3.LUT R32, R85, R102, RZ, 0x3c, !PT ;  /* 0x0000006655207212 */ /* 0x000fe400078e3cff */
[----:B------:R-:W-:-:S02]  /*6f10*/  SHF.L.W.U32.HI R106, R98, 0x1, R87 ;  /* 0x00000001626a7819 */ /* 0x000fc40000010e57 */
[----:B------:R-:W-:Y:S02]  /*6f20*/  SHF.L.W.U32.HI R91, R49, 0x1, R90 ;  /* 0x00000001315b7819 */ /* 0x000fe40000010e5a */
[----:B------:R-:W-:Y:S02]  /*6f30*/  IADD3 R44, P2, P3, R77, R104, R44 ;  /* 0x000000684d2c7210 */ /* 0x000fe40007b5e02c */
[----:B------:R-:W-:Y:S02]  /*6f40*/  IADD3 R53, P1, P0, R67, R93, R88 ;  /* 0x0000005d43357210 */ /* 0x000fe4000783e058 */
[----:B------:R-:W-:Y:S02]  /*6f50*/  SHF.L.W.U32.HI R47, R32, 0x1, R89 ;  /* 0x00000001202f7819 */ /* 0x000fe40000010e59 */
[----:B------:R-:W-:Y:S02]  /*6f60*/  IADD3 R71, P4, P5, R57, R92, R71 ;  /* 0x0000005c39477210 */ /* 0x000fe40007d9e047 */
[----:B------:R-:W-:-:S02]  /*6f70*/  IADD3.X R98, R69, R106, R34, P2, P3 ;  /* 0x0000006a45627210 */ /* 0x000fc400017e6422 */
[----:B------:R-:W-:Y:S02]  /*6f80*/  IADD3.X R90, R65, R91, R94, P1, P0 ;  /* 0x0000005b415a7210 */ /* 0x000fe40000fe045e */
[----:B------:R-:W-:Y:S02]  /*6f90*/  SHF.L.W.U32.HI R85, R89, 0x1, R32 ;  /* 0x0000000159557819 */ /* 0x000fe40000010e20 */
[----:B------:R-:W-:Y:S02]  /*6fa0*/  IADD3 R86, P2, P3, R60, R47, R86 ;  /* 0x0000002f3c567210 */ /* 0x000fe40007b5e056 */
[----:B------:R-:W-:Y:S02]  /*6fb0*/  IADD3.X R39, R59, R84, R39, P4, P5 ;  /* 0x000000543b277210 */ /* 0x000fe400027ea427 */
[----:B------:R-:W-:Y:S02]  /*6fc0*/  LOP3.LUT R32, R25, R90, RZ, 0x3c, !PT ;  /* 0x0000005a19207212 */ /* 0x000fe400078e3cff */
[----:B------:R-:W-:-:S02]  /*6fd0*/  LOP3.LUT R31, R29, R98, RZ, 0x3c, !PT ;  /* 0x000000621d1f7212 */ /* 0x000fc400078e3cff */
[----:B------:R-:W-:Y:S02]  /*6fe0*/  IADD3.X R95, R58, R85, R95, P2, P3 ;  /* 0x000000553a5f7210 */ /* 0x000fe400017e645f */
[----:B------:R-:W-:Y:S02]  /*6ff0*/  LOP3.LUT R87, R28, R39, RZ, 0x3c, !PT ;  /* 0x000000271c577212 */ /* 0x000fe400078e3cff */
[----:B------:R-:W-:Y:S02]  /*7000*/  IADD3 R32, P2, R32, R45, RZ ;  /* 0x0000002d20207210 */ /* 0x000fe40007f5e0ff */
[----:B------:R-:W-:Y:S02]  /*7010*/  IADD3 R31, P0, R31, R108, RZ ;  /* 0x0000006c1f1f7210 */ /* 0x000fe40007f1e0ff */
[----:B------:R-:W-:Y:S02]  /*7020*/  LOP3.LUT R33, R10, R95, RZ, 0x3c, !PT ;  /* 0x0000005f0a217212 */ /* 0x000fe400078e3cff */
[----:B------:R-:W-:-:S02]  /*7030*/  LOP3.LUT R45, R27, R44, RZ, 0x3c, !PT ;  /* 0x0000002c1b2d7212 */ /* 0x000fc400078e3cff */
[----:B------:R-:W-:Y:S02]  /*7040*/  IADD3 R87, P1, R87, R97, RZ ;  /* 0x0000006157577210 */ /* 0x000fe40007f3e0ff */
[----:B------:R-:W-:Y:S02]  /*7050*/  LOP3.LUT R89, R26, R71, RZ, 0x3c, !PT ;  /* 0x000000471a597212 */ /* 0x000fe400078e3cff */
[----:B------:R-:W-:Y:S01]  /*7060*/  IADD3 R30, P3, R33, R30, RZ ;  /* 0x0000001e211e7210 */ /* 0x000fe20007f7e0ff */
[----:B------:R-:W-:Y:S01]  /*7070*/  IMAD.X R33, R45, 0x1, R102, P0 ;  /* 0x000000012d217824 */ /* 0x000fe200000e0666 */
[----:B------:R-:W-:Y:S01]  /*7080*/  LOP3.LUT R34, R24, R53, RZ, 0x3c, !PT ;  /* 0x0000003518227212 */ /* 0x000fe200078e3cff */
[----:B------:R-:W-:Y:S01]  /*7090*/  IMAD.X R89, R89, 0x1, R100, P1 ;  /* 0x0000000159597824 */ /* 0x000fe200008e0664 */
[----:B------:R-:W-:Y:S02]  /*70a0*/  LOP3.LUT R45, R11, R86, RZ, 0x3c, !PT ;  /* 0x000000560b2d7212 */ /* 0x000fe400078e3cff */
[----:B------:R-:W-:Y:S01]  /*70b0*/  LOP3.LUT R49, R104, R31, RZ, 0x3c, !PT ;  /* 0x0000001f68317212 */ /* 0x000fe200078e3cff */
[----:B------:R-:W-:Y:S01]  /*70c0*/  IMAD.X R34, R34, 0x1, R35, P2 ;  /* 0x0000000122227824 */ /* 0x000fe200010e0623 */
[----:B------:R-:W-:Y:S01]  /*70d0*/  LOP3.LUT R106, R106, R33, RZ, 0x3c, !PT ;  /* 0x000000216a6a7212 */ /* 0x000fe200078e3cff */
[----:B------:R-:W-:Y:S01]  /*70e0*/  IMAD.X R88, R45, 0x1, R96, P3 ;  /* 0x000000012d587824 */ /* 0x000fe200018e0660 */
[----:B------:R-:W-:-:S02]  /*70f0*/  LOP3.LUT R99, R92, R87, RZ, 0x3c, !PT ;  /* 0x000000575c637212 */ /* 0x000fc400078e3cff */
[----:B------:R-:W-:Y:S02]  /*7100*/  LOP3.LUT R94, R84, R89, RZ, 0x3c, !PT ;  /* 0x00000059545e7212 */ /* 0x000fe400078e3cff */
[----:B------:R-:W-:Y:S02]  /*7110*/  SHF.L.W.U32.HI R45, R106, 0x8, R49 ;  /* 0x000000086a2d7819 */ /* 0x000fe40000010e31 */
[----:B------:R-:W-:Y:S02]  /*7120*/  LOP3.LUT R93, R93, R32, RZ, 0x3c, !PT ;  /* 0x000000205d5d7212 */ /* 0x000fe400078e3cff */
[----:B------:R-:W-:Y:S02]  /*7130*/  LOP3.LUT R84, R91, R34, RZ, 0x3c, !PT ;  /* 0x000000225b547212 */ /* 0x000fe400078e3cff */
[----:B------:R-:W-:Y:S02]  /*7140*/  SHF.L.W.U32.HI R49, R49, 0x8, R106 ;  /* 0x0000000831317819 */ /* 0x000fe40000010e6a */
[----:B------:R-:W-:-:S02]  /*7150*/  SHF.L.W.U32.HI R92, R94, 0x8, R99 ;  /* 0x000000085e5c7819 */ /* 0x000fc40000010e63 */
[----:B------:R-:W-:Y:S02]  /*7160*/  SHF.L.W.U32.HI R99, R99, 0x8, R94 ;  /* 0x0000000863637819 */ /* 0x000fe40000010e5e */
[----:B------:R-:W-:Y:S02]  /*7170*/  LOP3.LUT R96, R85, R88, RZ, 0x3c, !PT ;  /* 0x0000005855607212 */ /* 0x000fe400078e3cff */
[----:B------:R-:W-:Y:S02]  /*7180*/  SHF.L.W.U32.HI R85, R84, 0x8, R93 ;  /* 0x0000000854557819 */ /* 0x000fe40000010e5d */
[----:B------:R-:W-:Y:S02]  /*7190*/  SHF.L.W.U32.HI R97, R93, 0x8, R84 ;  /* 0x000000085d617819 */ /* 0x000fe40000010e54 */
[----:B------:R-:W-:Y:S02]  /*71a0*/  LOP3.LUT R47, R47, R30, RZ, 0x3c, !PT ;  /* 0x0000001e2f2f7212 */ /* 0x000fe400078e3cff */
[----:B------:R-:W-:-:S02]  /*71b0*/  IADD3 R84, P0, P1, R82, R44, R49 ;  /* 0x0000002c52547210 */ /* 0x000fc4000791e031 */
[----:B------:R-:W-:Y:S02]  /*71c0*/  IADD3 R91, P2, P3, R72, R71, R99 ;  /* 0x00000047485b7210 */ /* 0x000fe40007b5e063 */
[----:B------:R-:W-:Y:S02]  /*71d0*/  SHF.L.W.U32.HI R94, R96, 0x8, R47 ;  /* 0x00000008605e7819 */ /* 0x000fe40000010e2f */
[----:B------:R-:W-:Y:S02]  /*71e0*/  LOP3.LUT R100, R84, R29, R98, 0x96, !PT ;  /* 0x0000001d54647212 */ /* 0x000fe400078e9662 */
[----:B------:R-:W-:Y:S02]  /*71f0*/  SHF.L.W.U32.HI R96, R47, 0x8, R96 ;  /* 0x000000082f607819 */ /* 0x000fe40000010e60 */
[----:B------:R-:W-:Y:S02]  /*7200*/  LOP3.LUT R29, R91, R28, R39, 0x96, !PT ;  /* 0x0000001c5b1d7212 */ /* 0x000fe400078e9627 */
[----:B------:R-:W-:-:S02]  /*7210*/  IADD3.X R39, R81, R39, R92, P2, P3 ;  /* 0x0000002751277210 */ /* 0x000fc400017e645c */
[----:B------:R-:W-:Y:S02]  /*7220*/  IADD3.X R98, R46, R98, R45, P0, P1 ;  /* 0x000000622e627210 */ /* 0x000fe400007e242d */
[----:B------:R-:W-:Y:S02]  /*7230*/  IADD3 R47, P0, P1, R76, R53, R97 ;  /* 0x000000354c2f7210 */ /* 0x000fe4000791e061 */
[----:B------:R-:W-:Y:S02]  /*7240*/  IADD3 R35, P2, P3, R73, R86, R96 ;  /* 0x0000005649237210 */ /* 0x000fe40007b5e060 */
[----:B------:R-:W-:Y:S02]  /*7250*/  LOP3.LUT R26, R39, R26, R71, 0x96, !PT ;  /* 0x0000001a271a7212 */ /* 0x000fe400078e9647 */
[----:B------:R-:W-:Y:S02]  /*7260*/  LOP3.LUT R101, R98, R27, R44, 0x96, !PT ;  /* 0x0000001b62657212 */ /* 0x000fe400078e962c */
[----:B------:R-:W-:-:S02]  /*7270*/  IADD3.X R93, R74, R90, R85, P0, P1 ;  /* 0x0000005a4a5d7210 */ /* 0x000fc400007e2455 */
[----:B------:R-:W-:Y:S02]  /*7280*/  LOP3.LUT R27, R35, R10, R95, 0x96, !PT ;  /* 0x0000000a231b7212 */ /* 0x000fe400078e965f */
[----:B------:R-:W-:Y:S02]  /*7290*/  SHF.L.W.U32.HI R10, R29, 0x10, R26 ;  /* 0x000000101d0a7819 */ /* 0x000fe40000010e1a */
[----:B------:R-:W-:Y:S02]  /*72a0*/  LOP3.LUT R53, R93, R24, R53, 0x96, !PT ;  /* 0x000000185d357212 */ /* 0x000fe400078e9635 */
[----:B------:R-:W-:Y:S02]  /*72b0*/  IADD3.X R71, R75, R95, R94, P2, P3 ;  /* 0x0000005f4b477210 */ /* 0x000fe400017e645e */
[----:B------:R-:W-:Y:S02]  /*72c0*/  SHF.L.W.U32.HI R24, R26, 0x10, R29 ;  /* 0x000000101a187819 */ /* 0x000fe40000010e1d */
[----:B------:R-:W-:-:S02]  /*72d0*/  IADD3 R44, P0, R10, R87, RZ ;  /* 0x000000570a2c7210 */ /* 0x000fc40007f1e0ff */
[----:B------:R-:W-:Y:S02]  /*72e0*/  LOP3.LUT R28, R47, R25, R90, 0x96, !PT ;  /* 0x000000192f1c7212 */ /* 0x000fe400078e965a */
[----:B------:R-:W-:Y:S01]  /*72f0*/  LOP3.LUT R26, R71, R11, R86, 0x96, !PT ;  /* 0x0000000b471a7212 */ /* 0x000fe200078e9656 */
[----:B------:R-:W-:Y:S01]  /*7300*/  IMAD.X R86, R24, 0x1, R89, P0 ;  /* 0x0000000118567824 */ /* 0x000fe200000e0659 */
[----:B------:R-:W-:Y:S02]  /*7310*/  SHF.L.W.U32.HI R11, R28, 0x10, R53 ;  /* 0x000000101c0b7819 */ /* 0x000fe40000010e35 */
[----:B------:R-:W-:Y:S02]  /*7320*/  SHF.L.W.U32.HI R25, R53, 0x10, R28 ;  /* 0x0000001035197819 */ /* 0x000fe40000010e1c */
[----:B------:R-:W-:Y:S02]  /*7330*/  SHF.L.W.U32.HI R29, R26, 0x10, R27 ;  /* 0x000000101a1d7819 */ /* 0x000fe40000010e1b */
[----:B------:R-:W-:-:S02]  /*7340*/  IADD3 R104, P1, R11, R32, RZ ;  /* 0x000000200b687210 */ /* 0x000fc40007f3e0ff */
[----:B------:R-:W-:Y:S02]  /*7350*/  SHF.L.W.U32.HI R27, R27, 0x10, R26 ;  /* 0x000000101b1b7819 */ /* 0x000fe40000010e1a */
[----:B------:R-:W-:Y:S02]  /*7360*/  LOP3.LUT R90, R99, R44, RZ, 0x3c, !PT ;  /* 0x0000002c635a7212 */ /* 0x000fe400078e3cff */
[----:B------:R-:W-:Y:S02]  /*7370*/  LOP3.LUT R53, R92, R86, RZ, 0x3c, !PT ;  /* 0x000000565c357212 */ /* 0x000fe400078e3cff */
[----:B------:R-:W-:Y:S01]  /*7380*/  SHF.L.W.U32.HI R26, R100, 0x10, R101 ;  /* 0x00000010641a7819 */ /* 0x000fe20000010e65 */
[----:B------:R-:W-:Y:S01]  /*7390*/  IMAD.X R32, R25, 0x1, R34, P1 ;  /* 0x0000000119207824 */ /* 0x000fe200008e0622 */
[----:B------:R-:W-:Y:S02]  /*73a0*/  SHF.L.W.U32.HI R92, R53, 0x1, R90 ;  /* 0x00000001355c7819 */ /* 0x000fe40000010e5a */
[----:B------:R-:W-:-:S02]  /*73b0*/  SHF.L.W.U32.HI R28, R101, 0x10, R100 ;  /* 0x00000010651c7819 */ /* 0x000fc40000010e64 */
[----:B------:R-:W-:Y:S02]  /*73c0*/  SHF.L.W.U32.HI R90, R90, 0x1, R53 ;  /* 0x000000015a5a7819 */ /* 0x000fe40000010e35 */
[----:B------:R-:W-:Y:S02]  /*73d0*/  IADD3 R106, P0, R26, R31, RZ ;  /* 0x0000001f1a6a7210 */ /* 0x000fe40007f1e0ff */
[----:B------:R-:W-:Y:S02]  /*73e0*/  IADD3 R53, P2, R27, R30, RZ ;  /* 0x0000001e1b357210 */ /* 0x000fe40007f5e0ff */
[----:B------:R-:W-:Y:S01]  /*73f0*/  LOP3.LUT R97, R97, R104, RZ, 0x3c, !PT ;  /* 0x0000006861617212 */ /* 0x000fe200078e3cff */
[----:B------:R-:W-:Y:S01]  /*7400*/  IMAD.X R102, R28, 0x1, R33, P0 ;  /* 0x000000011c667824 */ /* 0x000fe200000e0621 */
[----:B------:R-:W-:Y:S01]  /*7410*/  LOP3.LUT R30, R85, R32, RZ, 0x3c, !PT ;  /* 0x00000020551e7212 */ /* 0x000fe200078e3cff */
[----:B------:R-:W-:Y:S01]  /*7420*/  IMAD.X R87, R29, 0x1, R88, P2 ;  /* 0x000000011d577824 */ /* 0x000fe200010e0658 */
[----:B------:R-:W-:-:S02]  /*7430*/  LOP3.LUT R34, R49, R106, RZ, 0x3c, !PT ;  /* 0x0000006a31227212 */ /* 0x000fc400078e3cff */
[----:B------:R-:W-:Y:S02]  /*7440*/  SHF.L.W.U32.HI R49, R30, 0x1, R97 ;  /* 0x000000011e317819 */ /* 0x000fe40000010e61 */
[----:B------:R-:W-:Y:S02]  /*7450*/  LOP3.LUT R45, R45, R102, RZ, 0x3c, !PT ;  /* 0x000000662d2d7212 */ /* 0x000fe400078e3cff */
[----:B------:R-:W-:Y:S02]  /*7460*/  LOP3.LUT R100, R96, R53, RZ, 0x3c, !PT ;  /* 0x0000003560647212 */ /* 0x000fe400078e3cff */
[----:B------:R-:W-:Y:S02]  /*7470*/  LOP3.LUT R31, R94, R87, RZ, 0x3c, !PT ;  /* 0x000000575e1f7212 */ /* 0x000fe400078e3cff */
[----:B------:R-:W-:Y:S02]  /*7480*/  SHF.L.W.U32.HI R85, R97, 0x1, R30 ;  /* 0x0000000161557819 */ /* 0x000fe40000010e1e */
[----:B------:R-:W-:-:S02]  /*7490*/  IADD3 R91, P4, P5, R48, R49, R91 ;  /* 0x00000031305b7210 */ /* 0x000fc40007d9e05b */
[----:B------:R-:W-:Y:S02]  /*74a0*/  IADD3 R84, P2, P3, R79, R92, R84 ;  /* 0x0000005c4f547210 */ /* 0x000fe40007b5e054 */
[----:B------:R-:W-:Y:S02]  /*74b0*/  SHF.L.W.U32.HI R33, R45, 0x1, R34 ;  /* 0x000000012d217819 */ /* 0x000fe40000010e22 */
[----:B------:R-:W-:Y:S02]  /*74c0*/  SHF.L.W.U32.HI R96, R31, 0x1, R100 ;  /* 0x000000011f607819 */ /* 0x000fe40000010e64 */
[----:B------:R-:W-:Y:S02]  /*74d0*/  IADD3.X R39, R56, R85, R39, P4, P5 ;  /* 0x0000005538277210 */ /* 0x000fe400027ea427 */
[----:B------:R-:W-:Y:S02]  /*74e0*/  SHF.L.W.U32.HI R45, R34, 0x1, R45 ;  /* 0x00000001222d7819 */ /* 0x000fe40000010e2d */
[----:B------:R-:W-:-:S02]  /*74f0*/  IADD3.X R98, R37, R90, R98, P2, P3 ;  /* 0x0000005a25627210 */ /* 0x000fc400017e6462 */
[----:B------:R-:W-:Y:S02]  /*7500*/  IADD3 R34, P2, P3, R66, R33, R35 ;  /* 0x0000002142227210 */ /* 0x000fe40007b5e023 */
[----:B------:R-:W-:Y:S02]  /*7510*/  SHF.L.W.U32.HI R100, R100, 0x1, R31 ;  /* 0x0000000164647819 */ /* 0x000fe40000010e1f */
[----:B------:R-:W-:Y:S02]  /*7520*/  IADD3 R47, P1, P0, R52, R96, R47 ;  /* 0x00000060342f7210 */ /* 0x000fe4000783e02f */
[----:B------:R-:W-:Y:S02]  /*7530*/  LOP3.LUT R30, R28, R39, RZ, 0x3c, !PT ;  /* 0x000000271c1e7212 */ /* 0x000fe400078e3cff */
[----:B------:R-:W-:Y:S02]  /*7540*/  LOP3.LUT R35, R29, R98, RZ, 0x3c, !PT ;  /* 0x000000621d237212 */ /* 0x000fe400078e3cff */
[----:B------:R-:W-:-:S02]  /*7550*/  IADD3.X R88, R64, R45, R71, P2, P3 ;  /* 0x0000002d40587210 */ /* 0x000fc400017e6447 */
[----:B------:R-:W-:Y:S02]  /*7560*/  IADD3.X R93, R70, R100, R93, P1, P0 ;  /* 0x00000064465d7210 */ /* 0x000fe40000fe045d */
[----:B------:R-:W-:Y:S02]  /*7570*/  IADD3 R30, P1, R30, R53, RZ ;  /* 0x000000351e1e7210 */ /* 0x000fe40007f3e0ff */
[----:B------:R-:W-:Y:S02]  /*7580*/  IADD3 R71, P0, R35, R104, RZ ;  /* 0x0000006823477210 */ /* 0x000fe40007f1e0ff */
[----:B------:R-:W-:Y:S02]  /*7590*/  LOP3.LUT R53, R27, R84, RZ, 0x3c, !PT ;  /* 0x000000541b357212 */ /* 0x000fe400078e3cff */
[----:B------:R-:W-:Y:S02]  /*75a0*/  LOP3.LUT R35, R25, R88, RZ, 0x3c, !PT ;  /* 0x0000005819237212 */ /* 0x000fe400078e3cff */
[----:B------:R-:W-:Y:S01]  /*75b0*/  LOP3.LUT R31, R24, R93, RZ, 0x3c, !PT ;  /* 0x0000005d181f7212 */ /* 0x000fe200078e3cff */
[----:B------:R-:W-:Y:S01]  /*75c0*/  IMAD.X R53, R53, 0x1, R32, P0 ;  /* 0x0000000135357824 */ /* 0x000fe200000e0620 */
[----:B------:R-:W-:-:S02]  /*75d0*/  LOP3.LUT R94, R26, R91, RZ, 0x3c, !PT ;  /* 0x0000005b1a5e7212 */ /* 0x000fc400078e3cff */
[----:B------:R-:W-:Y:S02]  /*75e0*/  IADD3 R44, P3, R35, R44, RZ ;  /* 0x0000002c232c7210 */ /* 0x000fe40007f7e0ff */
[----:B------:R-:W-:Y:S02]  /*75f0*/  IADD3 R31, P2, R31, R106, RZ ;  /* 0x0000006a1f1f7210 */ /* 0x000fe40007f5e0ff */
[----:B------:R-:W-:Y:S01]  /*7600*/  LOP3.LUT R35, R10, R47, RZ, 0x3c, !PT ;  /* 0x0000002f0a237212 */ /* 0x000fe200078e3cff */
[----:B------:R-:W-:Y:S01]  /*7610*/  IMAD.X R32, R94, 0x1, R87, P1 ;  /* 0x000000015e207824 */ /* 0x000fe200008e0657 */
[----:B------:R-:W-:Y:S02]  /*7620*/  LOP3.LUT R94, R92, R71, RZ, 0x3c, !PT ;  /* 0x000000475c5e7212 */ /* 0x000fe400078e3cff */
[----:B------:R-:W-:Y:S01]  /*7630*/  LOP3.LUT R89, R90, R53, RZ, 0x3c, !PT ;  /* 0x000000355a597212 */ /* 0x000fe200078e3cff */
[----:B------:R-:W-:Y:S01]  /*7640*/  IMAD.X R35, R35, 0x1, R102, P2 ;  /* 0x0000000123237824 */ /* 0x000fe200010e0666 */
[----:B------:R-:W-:-:S02]  /*7650*/  LOP3.LUT R87, R11, R34, RZ, 0x3c, !PT ;  /* 0x000000220b577212 */ /* 0x000fc400078e3cff */
[----:B------:R-:W-:Y:S02]  /*7660*/  SHF.L.W.U32.HI R95, R89, 0x8, R94 ;  /* 0x00000008595f7819 */ /* 0x000fe40000010e5e */
[----:B------:R-:W-:Y:S01]  /*7670*/  LOP3.LUT R49, R49, R30, RZ, 0x3c, !PT ;  /* 0x0000001e31317212 */ /* 0x000fe200078e3cff */
[----:B------:R-:W-:Y:S01]  /*7680*/  IMAD.X R86, R87, 0x1, R86, P3 ;  /* 0x0000000157567824 */ /* 0x000fe200018e0656 */
[----:B------:R-:W-:Y:S02]  /*7690*/  LOP3.LUT R92, R85, R32, RZ, 0x3c, !PT ;  /* 0x00000020555c7212 */ /* 0x000fe400078e3cff */
[----:B------:R-:W-:Y:S02]  /*76a0*/  SHF.L.W.U32.HI R94, R94, 0x8, R89 ;  /* 0x000000085e5e7819 */ /* 0x000fe40000010e59 */
        /* <DEDUP_REMOVED lines=8> */
[----:B------:R-:W-:Y:S02]  /*7730*/  IADD3 R90, P0, P1, R83, R84, R94 ;  /* 0x00000054535a7210 */ /* 0x000fe4000791e05e */
[----:B------:R-:W-:Y:S02]  /*7740*/  IADD3 R45, P2, P3, R78, R91, R85 ;  /* 0x0000005b4e2d7210 */ /* 0x000fe40007b5e055 */
[----:B------:R-:W-:Y:S02]  /*7750*/  SHF.L.W.U32.HI R96, R100, 0x8, R33 ;  /* 0x0000000864607819 */ /* 0x000fe40000010e21 */
[----:B------:R-:W-:Y:S02]  /*7760*/  SHF.L.W.U32.HI R97, R33, 0x8, R100 ;  /* 0x0000000821617819 */ /* 0x000fe40000010e64 */
[----:B------:R-:W-:Y:S02]  /*7770*/  IADD3.X R33, R80, R98, R95, P0, P1 ;  /* 0x0000006250217210 */ /* 0x000fe400007e245f */
[----:B------:R-:W-:-:S02]  /*7780*/  LOP3.LUT R99, R45, R28, R39, 0x96, !PT ;  /* 0x0000001c2d637212 */ /* 0x000fc400078e9627 */
[----:B------:R-:W-:Y:S02]  /*7790*/  IADD3.X R39, R36, R39, R87, P2, P3 ;  /* 0x0000002724277210 */ /* 0x000fe400017e6457 */
[----:B------:R-:W-:Y:S02]  /*77a0*/  IADD3 R49, P0, P1, R54, R47, R89 ;  /* 0x0000002f36317210 */ /* 0x000fe4000791e059 */
[----:B------:R-:W-:Y:S02]  /*77b0*/  LOP3.LUT R29, R90, R29, R98, 0x96, !PT ;  /* 0x0000001d5a1d7212 */ /* 0x000fe400078e9662 */
[----:B------:R-:W-:Y:S02]  /*77c0*/  LOP3.LUT R28, R33, R27, R84, 0x96, !PT ;  /* 0x0000001b211c7212 */ /* 0x000fe400078e9654 */
[----:B------:R-:W-:Y:S02]  /*77d0*/  IADD3 R84, P2, P3, R68, R34, R97 ;  /* 0x0000002244547210 */ /* 0x000fe40007b5e061 */
[----:B------:R-:W-:-:S02]  /*77e0*/  LOP3.LUT R102, R39, R26, R91, 0x96, !PT ;  /* 0x0000001a27667212 */ /* 0x000fc400078e965b */
[----:B------:R-:W-:Y:S02]  /*77f0*/  LOP3.LUT R26, R49, R24, R93, 0x96, !PT ;  /* 0x00000018311a7212 */ /* 0x000fe400078e965d */
[----:B------:R-:W-:Y:S02]  /*7800*/  IADD3.X R100, R55, R93, R92, P0, P1 ;  /* 0x0000005d37647210 */ /* 0x000fe400007e245c */
[----:B------:R-:W-:Y:S02]  /*7810*/  SHF.L.W.U32.HI R24, R29, 0x10, R28 ;  /* 0x000000101d187819 */ /* 0x000fe40000010e1c */
[----:B------:R-:W-:Y:S02]  /*7820*/  LOP3.LUT R27, R84, R25, R88, 0x96, !PT ;  /* 0x00000019541b7212 */ /* 0x000fe400078e9658 */
[----:B------:R-:W-:Y:S02]  /*7830*/  IADD3.X R88, R61, R88, R96, P2, P3 ;  /* 0x000000583d587210 */ /* 0x000fe400017e6460 */
[----:B------:R-:W-:-:S02]  /*7840*/  LOP3.LUT R47, R100, R10, R47, 0x96, !PT ;  /* 0x0000000a642f7212 */ /* 0x000fc400078e962f */
        /* <DEDUP_REMOVED lines=14> */
[----:B------:R-:W-:Y:S01]  /*7930*/  SHF.L.W.U32.HI R53, R94, 0x1, R47 ;  /* 0x000000015e357819 */ /* 0x000fe20000010e2f */
[----:B------:R-:W-:Y:S01]  /*7940*/  IMAD.X R91, R25, 0x1, R86, P2 ;  /* 0x00000001195b7824 */ /* 0x000fe200010e0656 */
[----:B------:R-:W-:Y:S01]  /*7950*/  SHF.L.W.U32.HI R47, R47, 0x1, R94 ;  /* 0x000000012f2f7819 */ /* 0x000fe20000010e5e */
[----:B------:R-:W-:Y:S01]  /*7960*/  IMAD.X R94, R29, 0x1, R32, P0 ;  /* 0x000000011d5e7824 */ /* 0x000fe200000e0620 */
[----:B------:R-:W-:-:S02]  /*7970*/  IADD3 R104, P1, R26, R31, RZ ;  /* 0x0000001f1a687210 */ /* 0x000fc40007f3e0ff */
[----:B------:R-:W-:Y:S02]  /*7980*/  LOP3.LUT R98, R97, R102, RZ, 0x3c, !PT ;  /* 0x0000006661627212 */ /* 0x000fe400078e3cff */
[----:B------:R-:W-:Y:S01]  /*7990*/  LOP3.LUT R31, R96, R91, RZ, 0x3c, !PT ;  /* 0x0000005b601f7212 */ /* 0x000fe200078e3cff */
[----:B------:R-:W-:Y:S01]  /*79a0*/  IMAD.X R95, R28, 0x1, R35, P1 ;  /* 0x000000011c5f7824 */ /* 0x000fe200008e0623 */
[----:B------:R-:W-:Y:S02]  /*79b0*/  LOP3.LUT R85, R85, R30, RZ, 0x3c, !PT ;  /* 0x0000001e55557212 */ /* 0x000fe400078e3cff */
[----:B------:R-:W-:Y:S02]  /*79c0*/  LOP3.LUT R32, R87, R94, RZ, 0x3c, !PT ;  /* 0x0000005e57207212 */ /* 0x000fe400078e3cff */
[----:B------:R-:W-:Y:S02]  /*79d0*/  SHF.L.W.U32.HI R97, R31, 0x1, R98 ;  /* 0x000000011f617819 */ /* 0x000fe40000010e62 */
[----:B------:R-:W-:-:S02]  /*79e0*/  SHF.L.W.U32.HI R96, R32, 0x1, R85 ;  /* 0x0000000120607819 */ /* 0x000fc40000010e55 */
[----:B------:R-:W-:Y:S02]  /*79f0*/  LOP3.LUT R86, R89, R104, RZ, 0x3c, !PT ;  /* 0x0000006859567212 */ /* 0x000fe400078e3cff */
[----:B------:R-:W-:Y:S02]  /*7a00*/  LOP3.LUT R35, R92, R95, RZ, 0x3c, !PT ;  /* 0x0000005f5c237212 */ /* 0x000fe400078e3cff */
[----:B------:R-:W-:Y:S02]  /*7a10*/  SHF.L.W.U32.HI R98, R98, 0x1, R31 ;  /* 0x0000000162627819 */ /* 0x000fe40000010e1f */
[----:B------:R-:W-:Y:S02]  /*7a20*/  SHF.L.W.U32.HI R89, R85, 0x1, R32 ;  /* 0x0000000155597819 */ /* 0x000fe40000010e20 */
[----:B------:R-:W-:Y:S02]  /*7a30*/  IADD3 R90, P2, P3, R82, R97, R90 ;  /* 0x00000061525a7210 */ /* 0x000fe40007b5e05a */
[----:B------:R-:W-:-:S02]  /*7a40*/  IADD3 R44, P1, P0, R54, R96, R49 ;  /* 0x00000060362c7210 */ /* 0x000fc4000783e031 */
[----:B------:R-:W-:Y:S02]  /*7a50*/  SHF.L.W.U32.HI R85, R35, 0x1, R86 ;  /* 0x0000000123557819 */ /* 0x000fe40000010e56 */
[----:B------:R-:W-:Y:S02]  /*7a60*/  IADD3 R45, P4, P5, R66, R53, R45 ;  /* 0x00000035422d7210 */ /* 0x000fe40007d9e02d */
[----:B------:R-:W-:Y:S02]  /*7a70*/  IADD3.X R92, R46, R98, R33, P2, P3 ;  /* 0x000000622e5c7210 */ /* 0x000fe400017e6421 */
[----:B------:R-:W-:Y:S02]  /*7a80*/  IADD3.X R100, R55, R89, R100, P1, P0 ;  /* 0x0000005937647210 */ /* 0x000fe40000fe0464 */
[----:B------:R-:W-:Y:S02]  /*7a90*/  SHF.L.W.U32.HI R86, R86, 0x1, R35 ;  /* 0x0000000156567819 */ /* 0x000fe40000010e23 */
[----:B------:R-:W-:-:S02]  /*7aa0*/  IADD3 R49, P2, P3, R79, R85, R84 ;  /* 0x000000554f317210 */ /* 0x000fc40007b5e054 */
[----:B------:R-:W-:Y:S02]  /*7ab0*/  IADD3.X R39, R64, R47, R39, P4, P5 ;  /* 0x0000002f40277210 */ /* 0x000fe400027ea427 */
[----:B------:R-:W-:Y:S02]  /*7ac0*/  LOP3.LUT R32, R25, R100, RZ, 0x3c, !PT ;  /* 0x0000006419207212 */ /* 0x000fe400078e3cff */
[----:B------:R-:W-:Y:S02]  /*7ad0*/  LOP3.LUT R31, R29, R92, RZ, 0x3c, !PT ;  /* 0x0000005c1d1f7212 */ /* 0x000fe400078e3cff */
[----:B------:R-:W-:Y:S02]  /*7ae0*/  IADD3.X R87, R37, R86, R88, P2, P3 ;  /* 0x0000005625577210 */ /* 0x000fe400017e6458 */
[----:B------:R-:W-:Y:S02]  /*7af0*/  LOP3.LUT R93, R28, R39, RZ, 0x3c, !PT ;  /* 0x000000271c5d7212 */ /* 0x000fe400078e3cff */
[----:B------:R-:W-:-:S02]  /*7b00*/  IADD3 R35, P2, R32, R71, RZ ;  /* 0x0000004720237210 */ /* 0x000fc40007f5e0ff */
[----:B------:R-:W-:Y:S02]  /*7b10*/  IADD3 R31, P0, R31, R104, RZ ;  /* 0x000000681f1f7210 */ /* 0x000fe40007f1e0ff */
[----:B------:R-:W-:Y:S02]  /*7b20*/  LOP3.LUT R33, R10, R87, RZ, 0x3c, !PT ;  /* 0x000000570a217212 */ /* 0x000fe400078e3cff */
[----:B------:R-:W-:Y:S02]  /*7b30*/  LOP3.LUT R32, R27, R90, RZ, 0x3c, !PT ;  /* 0x0000005a1b207212 */ /* 0x000fe400078e3cff */
[----:B------:R-:W-:Y:S02]  /*7b40*/  IADD3 R93, P1, R93, R102, RZ ;  /* 0x000000665d5d7210 */ /* 0x000fe40007f3e0ff */
        /* <DEDUP_REMOVED lines=10> */
[----:B------:R-:W-:Y:S01]  /*7bf0*/  LOP3.LUT R97, R97, R31, RZ, 0x3c, !PT ;  /* 0x0000001f61617212 */ /* 0x000fe200078e3cff */
[----:B------:R-:W-:Y:S01]  /*7c00*/  IMAD.X R34, R71, 0x1, R94, P3 ;  /* 0x0000000147227824 */ /* 0x000fe200018e065e */
[----:B------:R-:W-:Y:S02]  /*7c10*/  LOP3.LUT R95, R96, R35, RZ, 0x3c, !PT ;  /* 0x00000023605f7212 */ /* 0x000fe400078e3cff */
[----:B------:R-:W-:-:S02]  /*7c20*/  SHF.L.W.U32.HI R96, R98, 0x8, R53 ;  /* 0x0000000862607819 */ /* 0x000fc40000010e35 */
[----:B------:R-:W-:Y:S02]  /*7c30*/  SHF.L.W.U32.HI R47, R88, 0x8, R97 ;  /* 0x00000008582f7819 */ /* 0x000fe40000010e61 */
[----:B------:R-:W-:Y:S02]  /*7c40*/  SHF.L.W.U32.HI R71, R97, 0x8, R88 ;  /* 0x0000000861477819 */ /* 0x000fe40000010e58 */
[----:B------:R-:W-:Y:S02]  /*7c50*/  SHF.L.W.U32.HI R98, R53, 0x8, R98 ;  /* 0x0000000835627819 */ /* 0x000fe40000010e62 */
[----:B------:R-:W-:Y:S02]  /*7c60*/  LOP3.LUT R88, R89, R32, RZ, 0x3c, !PT ;  /* 0x0000002059587212 */ /* 0x000fe400078e3cff */
[----:B------:R-:W-:Y:S02]  /*7c70*/  LOP3.LUT R85, R85, R30, RZ, 0x3c, !PT ;  /* 0x0000001e55557212 */ /* 0x000fe400078e3cff */
[----:B------:R-:W-:-:S02]  /*7c80*/  LOP3.LUT R94, R86, R34, RZ, 0x3c, !PT ;  /* 0x00000022565e7212 */ /* 0x000fc400078e3cff */
[----:B------:R-:W-:Y:S02]  /*7c90*/  IADD3 R89, P2, P3, R52, R45, R98 ;  /* 0x0000002d34597210 */ /* 0x000fe40007b5e062 */
[----:B------:R-:W-:Y:S02]  /*7ca0*/  SHF.L.W.U32.HI R91, R88, 0x8, R95 ;  /* 0x00000008585b7819 */ /* 0x000fe40000010e5f */
[----:B------:R-:W-:Y:S02]  /*7cb0*/  IADD3 R86, P0, P1, R78, R90, R71 ;  /* 0x0000005a4e567210 */ /* 0x000fe4000791e047 */
[----:B------:R-:W-:Y:S02]  /*7cc0*/  SHF.L.W.U32.HI R95, R95, 0x8, R88 ;  /* 0x000000085f5f7819 */ /* 0x000fe40000010e58 */
[----:B------:R-:W-:Y:S02]  /*7cd0*/  SHF.L.W.U32.HI R88, R94, 0x8, R85 ;  /* 0x000000085e587819 */ /* 0x000fe40000010e55 */
[----:B------:R-:W-:-:S02]  /*7ce0*/  SHF.L.W.U32.HI R94, R85, 0x8, R94 ;  /* 0x00000008555e7819 */ /* 0x000fc40000010e5e */
[----:B------:R-:W-:Y:S02]  /*7cf0*/  LOP3.LUT R97, R89, R28, R39, 0x96, !PT ;  /* 0x0000001c59617212 */ /* 0x000fe400078e9627 */
[----:B------:R-:W-:Y:S02]  /*7d00*/  LOP3.LUT R99, R86, R29, R92, 0x96, !PT ;  /* 0x0000001d56637212 */ /* 0x000fe400078e965c */
[----:B------:R-:W-:Y:S02]  /*7d10*/  IADD3.X R39, R70, R39, R96, P2, P3 ;  /* 0x0000002746277210 */ /* 0x000fe400017e6460 */
[----:B------:R-:W-:Y:S02]  /*7d20*/  IADD3.X R92, R36, R92, R47, P0, P1 ;  /* 0x0000005c245c7210 */ /* 0x000fe400007e242f */
[----:B------:R-:W-:Y:S02]  /*7d30*/  IADD3 R53, P0, P1, R83, R44, R95 ;  /* 0x0000002c53357210 */ /* 0x000fe4000791e05f */
[----:B------:R-:W-:-:S02]  /*7d40*/  IADD3 R85, P2, P3, R72, R49, R94 ;  /* 0x0000003148557210 */ /* 0x000fc40007b5e05e */
[----:B------:R-:W-:Y:S02]  /*7d50*/  LOP3.LUT R26, R39, R26, R45, 0x96, !PT ;  /* 0x0000001a271a7212 */ /* 0x000fe400078e962d */
[----:B------:R-:W-:Y:S02]  /*7d60*/  LOP3.LUT R90, R92, R27, R90, 0x96, !PT ;  /* 0x0000001b5c5a7212 */ /* 0x000fe400078e965a */
[----:B------:R-:W-:Y:S02]  /*7d70*/  LOP3.LUT R28, R53, R25, R100, 0x96, !PT ;  /* 0x00000019351c7212 */ /* 0x000fe400078e9664 */
[----:B------:R-:W-:Y:S02]  /*7d80*/  IADD3.X R100, R80, R100, R91, P0, P1 ;  /* 0x0000006450647210 */ /* 0x000fe400007e245b */
[----:B------:R-:W-:Y:S02]  /*7d90*/  LOP3.LUT R27, R85, R10, R87, 0x96, !PT ;  /* 0x0000000a551b7212 */ /* 0x000fe400078e9657 */
[----:B------:R-:W-:-:S02]  /*7da0*/  SHF.L.W.U32.HI R10, R97, 0x10, R26 ;  /* 0x00000010610a7819 */ /* 0x000fc40000010e1a */
[----:B------:R-:W-:Y:S02]  /*7db0*/  IADD3.X R87, R81, R87, R88, P2, P3 ;  /* 0x0000005751577210 */ /* 0x000fe400017e6458 */
[----:B------:R-:W-:Y:S02]  /*7dc0*/  LOP3.LUT R29, R100, R11, R44, 0x96, !PT ;  /* 0x0000000b641d7212 */ /* 0x000fe400078e962c */
[----:B------:R-:W-:Y:S02]  /*7dd0*/  SHF.L.W.U32.HI R11, R26, 0x10, R97 ;  /* 0x000000101a0b7819 */ /* 0x000fe40000010e61 */
[----:B------:R-:W-:Y:S02]  /*7de0*/  IADD3 R45, P0, R10, R93, RZ ;  /* 0x0000005d0a2d7210 */ /* 0x000fe40007f1e0ff */
[----:B------:R-:W-:Y:S02]  /*7df0*/  LOP3.LUT R26, R87, R24, R49, 0x96, !PT ;  /* 0x00000018571a7212 */ /* 0x000fe400078e9631 */
[----:B------:R-:W-:Y:S01]  /*7e00*/  SHF.L.W.U32.HI R25, R29, 0x10, R28 ;  /* 0x000000101d197819 */ /* 0x000fe20000010e1c */
[----:B------:R-:W-:Y:S01]  /*7e10*/  IMAD.X R49, R11, 0x1, R84, P0 ;  /* 0x000000010b317824 */ /* 0x000fe200000e0654 */
[----:B------:R-:W-:-:S02]  /*7e20*/  SHF.L.W.U32.HI R24, R28, 0x10, R29 ;  /* 0x000000101c187819 */ /* 0x000fc40000010e1d */
[----:B------:R-:W-:Y:S02]  /*7e30*/  SHF.L.W.U32.HI R29, R26, 0x10, R27 ;  /* 0x000000101a1d7819 */ /* 0x000fe40000010e1b */
[----:B------:R-:W-:Y:S02]  /*7e40*/  SHF.L.W.U32.HI R27, R27, 0x10, R26 ;  /* 0x000000101b1b7819 */ /* 0x000fe40000010e1a */
[----:B------:R-:W-:Y:S02]  /*7e50*/  SHF.L.W.U32.HI R28, R90, 0x10, R99 ;  /* 0x000000105a1c7819 */ /* 0x000fe40000010e63 */
[----:B------:R-:W-:Y:S02]  /*7e60*/  SHF.L.W.U32.HI R26, R99, 0x10, R90 ;  /* 0x00000010631a7819 */ /* 0x000fe40000010e5a */
[----:B------:R-:W-:Y:S02]  /*7e70*/  IADD3 R99, P1, R24, R35, RZ ;  /* 0x0000002318637210 */ /* 0x000fe40007f3e0ff */
[----:B------:R-:W-:-:S02]  /*7e80*/  LOP3.LUT R84, R98, R45, RZ, 0x3c, !PT ;  /* 0x0000002d62547212 */ /* 0x000fc400078e3cff */
[----:B------:R-:W-:Y:S02]  /*7e90*/  LOP3.LUT R93, R96, R49, RZ, 0x3c, !PT ;  /* 0x00000031605d7212 */ /* 0x000fe400078e3cff */
[----:B------:R-:W-:Y:S01]  /*7ea0*/  IADD3 R97, P2, R27, R30, RZ ;  /* 0x0000001e1b617210 */ /* 0x000fe20007f5e0ff */
[----:B------:R-:W-:Y:S01]  /*7eb0*/  IMAD.X R96, R25, 0x1, R32, P1 ;  /* 0x0000000119607824 */ /* 0x000fe200008e0620 */
[----:B------:R-:W-:Y:S02]  /*7ec0*/  IADD3 R101, P0, R26, R31, RZ ;  /* 0x0000001f1a657210 */ /* 0x000fe40007f1e0ff */
[----:B------:R-:W-:Y:S02]  /*7ed0*/  SHF.L.W.U32.HI R35, R93, 0x1, R84 ;  /* 0x000000015d237819 */ /* 0x000fe40000010e54 */
[----:B------:R-:W-:Y:S01]  /*7ee0*/  SHF.L.W.U32.HI R84, R84, 0x1, R93 ;  /* 0x0000000154547819 */ /* 0x000fe20000010e5d */
        /* <DEDUP_REMOVED lines=11> */
[----:B------:R-:W-:Y:S02]  /*7fa0*/  IADD3 R86, P2, P3, R67, R35, R86 ;  /* 0x0000002343567210 */ /* 0x000fe40007b5e056 */
[----:B------:R-:W-:Y:S02]  /*7fb0*/  SHF.L.W.U32.HI R104, R95, 0x1, R104 ;  /* 0x000000015f687819 */ /* 0x000fe40000010e68 */
[----:B------:R-:W-:Y:S02]  /*7fc0*/  SHF.L.W.U32.HI R31, R88, 0x1, R71 ;  /* 0x00000001581f7819 */ /* 0x000fe40000010e47 */
[----:B------:R-:W-:Y:S02]  /*7fd0*/  IADD3 R89, P4, P5, R57, R102, R89 ;  /* 0x0000006639597210 */ /* 0x000fe40007d9e059 */
[----:B------:R-:W-:-:S02]  /*7fe0*/  IADD3 R53, P1, P0, R68, R47, R53 ;  /* 0x0000002f44357210 */ /* 0x000fc4000783e035 */
[----:B------:R-:W-:Y:S02]  /*7ff0*/  IADD3.X R92, R65, R84, R92, P2, P3 ;  /* 0x00000054415c7210 */ /* 0x000fe400017e645c */
[----:B------:R-:W-:Y:S02]  /*8000*/  SHF.L.W.U32.HI R88, R71, 0x1, R88 ;  /* 0x0000000147587819 */ /* 0x000fe40000010e58 */
[----:B------:R-:W-:Y:S02]  /*8010*/  IADD3.X R39, R59, R104, R39, P4, P5 ;  /* 0x000000683b277210 */ /* 0x000fe400027ea427 */
[----:B------:R-:W-:Y:S02]  /*8020*/  IADD3 R85, P2, P3, R60, R31, R85 ;  /* 0x0000001f3c557210 */ /* 0x000fe40007b5e055 */
[----:B------:R-:W-:Y:S02]  /*8030*/  IADD3.X R100, R61, R94, R100, P1, P0 ;  /* 0x0000005e3d647210 */ /* 0x000fe40000fe0464 */
[----:B------:R-:W-:-:S02]  /*8040*/  LOP3.LUT R44, R29, R92, RZ, 0x3c, !PT ;  /* 0x0000005c1d2c7212 */ /* 0x000fc400078e3cff */
[----:B------:R-:W-:Y:S02]  /*8050*/  LOP3.LUT R30, R28, R39, RZ, 0x3c, !PT ;  /* 0x000000271c1e7212 */ /* 0x000fe400078e3cff */
[----:B------:R-:W-:Y:S02]  /*8060*/  IADD3.X R90, R58, R88, R87, P2, P3 ;  /* 0x000000583a5a7210 */ /* 0x000fe400017e6457 */
[----:B------:R-:W-:Y:S02]  /*8070*/  LOP3.LUT R32, R11, R100, RZ, 0x3c, !PT ;  /* 0x000000640b207212 */ /* 0x000fe400078e3cff */
[----:B------:R-:W-:Y:S02]  /*8080*/  IADD3 R44, P0, R44, R99, RZ ;  /* 0x000000632c2c7210 */ /* 0x000fe40007f1e0ff */
[----:B------:R-:W-:Y:S02]  /*8090*/  LOP3.LUT R87, R27, R86, RZ, 0x3c, !PT ;  /* 0x000000561b577212 */ /* 0x000fe400078e3cff */
[----:B------:R-:W-:-:S02]  /*80a0*/  IADD3 R30, P1, R30, R97, RZ ;  /* 0x000000611e1e7210 */ /* 0x000fc40007f3e0ff */
[----:B------:R-:W-:Y:S02]  /*80b0*/  LOP3.LUT R34, R25, R90, RZ, 0x3c, !PT ;  /* 0x0000005a19227212 */ /* 0x000fe400078e3cff */
[----:B------:R-:W-:Y:S01]  /*80c0*/  LOP3.LUT R106, R26, R89, RZ, 0x3c, !PT ;  /* 0x000000591a6a7212 */ /* 0x000fe200078e3cff */
[----:B------:R-:W-:Y:S01]  /*80d0*/  IMAD.X R87, R87, 0x1, R96, P0 ;  /* 0x0000000157577824 */ /* 0x000fe200000e0660 */
        /* <DEDUP_REMOVED lines=12> */
[----:B------:R-:W-:Y:S02]  /*81a0*/  LOP3.LUT R98, R94, R33, RZ, 0x3c, !PT ;  /* 0x000000215e627212 */ /* 0x000fe400078e3cff */
[----:B------:R-:W-:-:S02]  /*81b0*/  SHF.L.W.U32.HI R95, R95, 0x8, R84 ;  /* 0x000000085f5f7819 */ /* 0x000fc40000010e54 */
[----:B------:R-:W-:Y:S02]  /*81c0*/  LOP3.LUT R47, R47, R32, RZ, 0x3c, !PT ;  /* 0x000000202f2f7212 */ /* 0x000fe400078e3cff */
        /* <DEDUP_REMOVED lines=9> */
[----:B------:R-:W-:Y:S02]  /*8260*/  SHF.L.W.U32.HI R71, R102, 0x8, R31 ;  /* 0x0000000866477819 */ /* 0x000fe40000010e1f */
[----:B------:R-:W-:-:S02]  /*8270*/  IADD3.X R31, R56, R92, R91, P0, P1 ;  /* 0x0000005c381f7210 */ /* 0x000fc400007e245b */
[----:B------:R-:W-:Y:S02]  /*8280*/  LOP3.LUT R99, R35, R28, R39, 0x96, !PT ;  /* 0x0000001c23637212 */ /* 0x000fe400078e9627 */
[----:B------:R-:W-:Y:S02]  /*8290*/  LOP3.LUT R29, R88, R29, R92, 0x96, !PT ;  /* 0x0000001d581d7212 */ /* 0x000fe400078e965c */
[----:B------:R-:W-:Y:S02]  /*82a0*/  IADD3.X R39, R75, R39, R84, P2, P3 ;  /* 0x000000274b277210 */ /* 0x000fe400017e6454 */
[----:B------:R-:W-:Y:S02]  /*82b0*/  IADD3 R47, P0, P1, R77, R53, R98 ;  /* 0x000000354d2f7210 */ /* 0x000fe4000791e062 */
[----:B------:R-:W-:Y:S02]  /*82c0*/  IADD3 R92, P2, P3, R76, R85, R97 ;  /* 0x000000554c5c7210 */ /* 0x000fe40007b5e061 */
[----:B------:R-:W-:-:S02]  /*82d0*/  LOP3.LUT R86, R31, R27, R86, 0x96, !PT ;  /* 0x0000001b1f567212 */ /* 0x000fc400078e9656 */
[----:B------:R-:W-:Y:S02]  /*82e0*/  IADD3.X R93, R69, R100, R96, P0, P1 ;  /* 0x00000064455d7210 */ /* 0x000fe400007e2460 */
[----:B------:R-:W-:Y:S02]  /*82f0*/  LOP3.LUT R27, R92, R25, R90, 0x96, !PT ;  /* 0x000000195c1b7212 */ /* 0x000fe400078e965a */
[----:B------:R-:W-:Y:S02]  /*8300*/  IADD3.X R90, R74, R90, R71, P2, P3 ;  /* 0x0000005a4a5a7210 */ /* 0x000fe400017e6447 */
[----:B------:R-:W-:Y:S02]  /*8310*/  LOP3.LUT R102, R39, R26, R89, 0x96, !PT ;  /* 0x0000001a27667212 */ /* 0x000fe400078e9659 */
[----:B------:R-:W-:Y:S02]  /*8320*/  LOP3.LUT R26, R47, R11, R100, 0x96, !PT ;  /* 0x0000000b2f1a7212 */ /* 0x000fe400078e9664 */
[----:B------:R-:W-:-:S02]  /*8330*/  LOP3.LUT R25, R93, R10, R53, 0x96, !PT ;  /* 0x0000000a5d197212 */ /* 0x000fc400078e9635 */
[----:B------:R-:W-:Y:S02]  /*8340*/  LOP3.LUT R24, R90, R24, R85, 0x96, !PT ;  /* 0x000000185a187212 */ /* 0x000fe400078e9655 */
[----:B------:R-:W-:Y:S02]  /*8350*/  SHF.L.W.U32.HI R11, R29, 0x10, R86 ;  /* 0x000000101d0b7819 */ /* 0x000fe40000010e56 */
[----:B------:R-:W-:Y:S02]  /*8360*/  SHF.L.W.U32.HI R28, R25, 0x10, R26 ;  /* 0x00000010191c7819 */ /* 0x000fe40000010e1a */
[----:B------:R-:W-:Y:S02]  /*8370*/  SHF.L.W.U32.HI R25, R26, 0x10, R25 ;  /* 0x000000101a197819 */ /* 0x000fe40000010e19 */
[----:B------:R-:W-:Y:S02]  /*8380*/  SHF.L.W.U32.HI R26, R24, 0x10, R27 ;  /* 0x00000010181a7819 */ /* 0x000fe40000010e1b */
[----:B------:R-:W-:-:S02]  /*8390*/  SHF.L.W.U32.HI R10, R86, 0x10, R29 ;  /* 0x00000010560a7819 */ /* 0x000fc40000010e1d */
[----:B------:R-:W-:Y:S02]  /*83a0*/  IADD3 R53, P0, R11, R44, RZ ;  /* 0x0000002c0b357210 */ /* 0x000fe40007f1e0ff */
[----:B------:R-:W-:Y:S02]  /*83b0*/  SHF.L.W.U32.HI R24, R27, 0x10, R24 ;  /* 0x000000101b187819 */ /* 0x000fe40000010e18 */
[----:B------:R-:W-:Y:S02]  /*83c0*/  SHF.L.W.U32.HI R27, R99, 0x10, R102 ;  /* 0x00000010631b7819 */ /* 0x000fe40000010e66 */
[----:B------:R-:W-:Y:S01]  /*83d0*/  SHF.L.W.U32.HI R29, R102, 0x10, R99 ;  /* 0x00000010661d7819 */ /* 0x000fe20000010e63 */
[----:B------:R-:W-:Y:S01]  /*83e0*/  IMAD.X R86, R10, 0x1, R87, P0 ;  /* 0x000000010a567824 */ /* 0x000fe200000e0657 */
[----:B------:R-:W-:Y:S02]  /*83f0*/  IADD3 R102, P2, R24, R45, RZ ;  /* 0x0000002d18667210 */ /* 0x000fe40007f5e0ff */
[----:B------:R-:W-:-:S02]  /*8400*/  IADD3 R85, P0, R27, R30, RZ ;  /* 0x0000001e1b557210 */ /* 0x000fc40007f1e0ff */
[----:B------:R-:W-:Y:S01]  /*8410*/  IADD3 R99, P1, R25, R32, RZ ;  /* 0x0000002019637210 */ /* 0x000fe20007f3e0ff */
[----:B------:R-:W-:Y:S01]  /*8420*/  IMAD.X R100, R26, 0x1, R49, P2 ;  /* 0x000000011a647824 */ /* 0x000fe200010e0631 */
[----:B------:R-:W-:Y:S01]  /*8430*/  LOP3.LUT R44, R95, R53, RZ, 0x3c, !PT ;  /* 0x000000355f2c7212 */ /* 0x000fe200078e3cff */
[----:B------:R-:W-:Y:S01]  /*8440*/  IMAD.X R87, R29, 0x1, R34, P0 ;  /* 0x000000011d577824 */ /* 0x000fe200000e0622 */
[----:B------:R-:W-:Y:S01]  /*8450*/  LOP3.LUT R91, R91, R86, RZ, 0x3c, !PT ;  /* 0x000000565b5b7212 */ /* 0x000fe200078e3cff */
[----:B------:R-:W-:Y:S01]  /*8460*/  IMAD.X R33, R28, 0x1, R33, P1 ;  /* 0x000000011c217824 */ /* 0x000fe200008e0621 */
[----:B------:R-:W-:Y:S02]  /*8470*/  LOP3.LUT R30, R98, R99, RZ, 0x3c, !PT ;  /* 0x00000063621e7212 */ /* 0x000fe400078e3cff */
[----:B------:R-:W-:Y:S02]  /*8480*/  SHF.L.W.U32.HI R45, R91, 0x1, R44 ;  /* 0x000000015b2d7819 */ /* 0x000fe40000010e2c */
[----:B------:R-:W-:-:S02]  /*8490*/  LOP3.LUT R97, R97, R102, RZ, 0x3c, !PT ;  /* 0x0000006661617212 */ /* 0x000fc400078e3cff */
[----:B------:R-:W-:Y:S02]  /*84a0*/  LOP3.LUT R98, R71, R100, RZ, 0x3c, !PT ;  /* 0x0000006447627212 */ /* 0x000fe400078e3cff */
[----:B------:R-:W-:Y:S02]  /*84b0*/  SHF.L.W.U32.HI R44, R44, 0x1, R91 ;  /* 0x000000012c2c7819 */ /* 0x000fe40000010e5b */
[----:B------:R-:W-:Y:S02]  /*84c0*/  LOP3.LUT R91, R94, R85, RZ, 0x3c, !PT ;  /* 0x000000555e5b7212 */ /* 0x000fe400078e3cff */
[----:B------:R-:W-:Y:S02]  /*84d0*/  LOP3.LUT R84, R84, R87, RZ, 0x3c, !PT ;  /* 0x0000005754547212 */ /* 0x000fe400078e3cff */
[----:B------:R-:W-:Y:S02]  /*84e0*/  LOP3.LUT R71, R96, R33, RZ, 0x3c, !PT ;  /* 0x0000002160477212 */ /* 0x000fe400078e3cff */
[----:B------:R-:W-:-:S02]  /*84f0*/  SHF.L.W.U32.HI R96, R98, 0x1, R97 ;  /* 0x0000000162607819 */ /* 0x000fc40000010e61 */
[----:B------:R-:W-:Y:S02]  /*8500*/  SHF.L.W.U32.HI R95, R84, 0x1, R91 ;  /* 0x00000001545f7819 */ /* 0x000fe40000010e5b */
[----:B------:R-:W-:Y:S02]  /*8510*/  SHF.L.W.U32.HI R98, R97, 0x1, R98 ;  /* 0x0000000161627819 */ /* 0x000fe40000010e62 */
[----:B------:R-:W-:Y:S02]  /*8520*/  SHF.L.W.U32.HI R91, R91, 0x1, R84 ;  /* 0x000000015b5b7819 */ /* 0x000fe40000010e54 */
[----:B------:R-:W-:Y:S02]  /*8530*/  IADD3 R34, P2, P3, R83, R96, R88 ;  /* 0x0000006053227210 */ /* 0x000fe40007b5e058 */
[----:B------:R-:W-:Y:S02]  /*8540*/  IADD3 R84, P4, P5, R48, R45, R35 ;  /* 0x0000002d30547210 */ /* 0x000fe40007d9e023 */
[----:B------:R-:W-:-:S02]  /*8550*/  SHF.L.W.U32.HI R49, R71, 0x1, R30 ;  /* 0x0000000147317819 */ /* 0x000fc40000010e1e */
[----:B------:R-:W-:Y:S02]  /*8560*/  IADD3 R35, P1, P0, R82, R95, R47 ;  /* 0x0000005f52237210 */ /* 0x000fe4000783e02f */
[----:B------:R-:W-:Y:S02]  /*8570*/  IADD3.X R94, R80, R98, R31, P2, P3 ;  /* 0x00000062505e7210 */ /* 0x000fe400017e641f */
[----:B------:R-:W-:Y:S02]  /*8580*/  SHF.L.W.U32.HI R71, R30, 0x1, R71 ;  /* 0x000000011e477819 */ /* 0x000fe40000010e47 */
[----:B------:R-:W-:Y:S02]  /*8590*/  IADD3.X R39, R56, R44, R39, P4, P5 ;  /* 0x0000002c38277210 */ /* 0x000fe400027ea427 */
[----:B------:R-:W-:Y:S02]  /*85a0*/  IADD3 R92, P2, P3, R73, R49, R92 ;  /* 0x00000031495c7210 */ /* 0x000fe40007b5e05c */
[----:B------:R-:W-:-:S02]  /*85b0*/  IADD3.X R93, R46, R91, R93, P1, P0 ;  /* 0x0000005b2e5d7210 */ /* 0x000fc40000fe045d */
[----:B------:R-:W-:Y:S02]  /*85c0*/  LOP3.LUT R31, R29, R94, RZ, 0x3c, !PT ;  /* 0x0000005e1d1f7212 */ /* 0x000fe400078e3cff */
[----:B------:R-:W-:Y:S02]  /*85d0*/  LOP3.LUT R47, R28, R39, RZ, 0x3c, !PT ;  /* 0x000000271c2f7212 */ /* 0x000fe400078e3cff */
[----:B------:R-:W-:Y:S02]  /*85e0*/  IADD3.X R89, R75, R71, R90, P2, P3 ;  /* 0x000000474b597210 */ /* 0x000fe400017e645a */
[----:B------:R-:W-:Y:S02]  /*85f0*/  LOP3.LUT R32, R26, R93, RZ, 0x3c, !PT ;  /* 0x0000005d1a207212 */ /* 0x000fe400078e3cff */
[----:B------:R-:W-:Y:S02]  /*8600*/  IADD3 R31, P0, R31, R99, RZ ;  /* 0x000000631f1f7210 */ /* 0x000fe40007f1e0ff */
[----:B------:R-:W-:-:S02]  /*8610*/  LOP3.LUT R88, R27, R34, RZ, 0x3c, !PT ;  /* 0x000000221b587212 */ /* 0x000fc400078e3cff */
[----:B------:R-:W-:Y:S02]  /*8620*/  IADD3 R47, P1, R47, R102, RZ ;  /* 0x000000662f2f7210 */ /* 0x000fe40007f3e0ff */
[----:B------:R-:W-:Y:S02]  /*8630*/  LOP3.LUT R30, R10, R89, RZ, 0x3c, !PT ;  /* 0x000000590a1e7212 */ /* 0x000fe400078e3cff */
[----:B------:R-:W-:Y:S02]  /*8640*/  IADD3 R32, P2, R32, R53, RZ ;  /* 0x0000003520207210 */ /* 0x000fe40007f5e0ff */
        /* <DEDUP_REMOVED lines=26> */
[----:B------:R-:W-:-:S02]  /*87f0*/  IADD3.X R44, R74, R94, R45, P0, P1 ;  /* 0x0000005e4a2c7210 */ /* 0x000fc400007e242d */
[----:B------:R-:W-:Y:S02]  /*8800*/  LOP3.LUT R28, R71, R28, R39, 0x96, !PT ;  /* 0x0000001c471c7212 */ /* 0x000fe400078e9627 */
        /* <DEDUP_REMOVED lines=8> */
[----:B------:R-:W-:Y:S02]  /*8890*/  IADD3.X R93, R64, R93, R87, P0, P1 ;  /* 0x0000005d405d7210 */ /* 0x000fe400007e2457 */
[----:B------:R-:W-:Y:S02]  /*88a0*/  LOP3.LUT R27, R34, R10, R89, 0x96, !PT ;  /* 0x0000000a221b7212 */ /* 0x000fe400078e9659 */
[----:B------:R-:W-:-:S02]  /*88b0*/  SHF.L.W.U32.HI R10, R28, 0x10, R25 ;  /* 0x000000101c0a7819 */ /* 0x000fc40000010e19 */
[----:B------:R-:W-:Y:S02]  /*88c0*/  LOP3.LUT R92, R94, R11, R92, 0x96, !PT ;  /* 0x0000000b5e5c7212 */ /* 0x000fe400078e965c */
[----:B------:R-:W-:Y:S02]  /*88d0*/  LOP3.LUT R35, R93, R24, R35, 0x96, !PT ;  /* 0x000000185d237212 */ /* 0x000fe400078e9623 */
[----:B------:R-:W-:Y:S02]  /*88e0*/  SHF.L.W.U32.HI R24, R25, 0x10, R28 ;  /* 0x0000001019187819 */ /* 0x000fe40000010e1c */
[----:B------:R-:W-:Y:S02]  /*88f0*/  IADD3 R84, P0, R10, R47, RZ ;  /* 0x0000002f0a547210 */ /* 0x000fe40007f1e0ff */
[----:B------:R-:W-:Y:S02]  /*8900*/  SHF.L.W.U32.HI R29, R92, 0x10, R27 ;  /* 0x000000105c1d7819 */ /* 0x000fe40000010e1b */
[----:B------:R-:W-:Y:S01]  /*8910*/  SHF.L.W.U32.HI R27, R27, 0x10, R92 ;  /* 0x000000101b1b7819 */ /* 0x000fe20000010e5c */
[----:B------:R-:W-:Y:S01]  /*8920*/  IMAD.X R47, R24, 0x1, R85, P0 ;  /* 0x00000001182f7824 */ /* 0x000fe200000e0655 */
[----:B------:R-:W-:-:S02]  /*8930*/  SHF.L.W.U32.HI R25, R35, 0x10, R26 ;  /* 0x0000001023197819 */ /* 0x000fc40000010e1a */
[----:B------:R-:W-:Y:S02]  /*8940*/  SHF.L.W.U32.HI R11, R26, 0x10, R35 ;  /* 0x000000101a0b7819 */ /* 0x000fe40000010e23 */
[----:B------:R-:W-:Y:S02]  /*8950*/  LOP3.LUT R35, R97, R84, RZ, 0x3c, !PT ;  /* 0x0000005461237212 */ /* 0x000fe400078e3cff */
[----:B------:R-:W-:Y:S02]  /*8960*/  SHF.L.W.U32.HI R26, R99, 0x10, R100 ;  /* 0x00000010631a7819 */ /* 0x000fe40000010e64 */
[----:B------:R-:W-:Y:S02]  /*8970*/  IADD3 R97, P2, R27, R30, RZ ;  /* 0x0000001e1b617210 */ /* 0x000fe40007f5e0ff */
[----:B------:R-:W-:Y:S02]  /*8980*/  SHF.L.W.U32.HI R28, R100, 0x10, R99 ;  /* 0x00000010641c7819 */ /* 0x000fe40000010e63 */
[----:B------:R-:W-:-:S02]  /*8990*/  LOP3.LUT R98, R98, R47, RZ, 0x3c, !PT ;  /* 0x0000002f62627212 */ /* 0x000fc400078e3cff */
[----:B------:R-:W-:Y:S02]  /*89a0*/  IADD3 R100, P1, R11, R32, RZ ;  /* 0x000000200b647210 */ /* 0x000fe40007f3e0ff */
[----:B------:R-:W-:Y:S01]  /*89b0*/  IADD3 R99, P0, R26, R31, RZ ;  /* 0x0000001f1a637210 */ /* 0x000fe20007f1e0ff */
[----:B------:R-:W-:Y:S01]  /*89c0*/  IMAD.X R31, R29, 0x1, R90, P2 ;  /* 0x000000011d1f7824 */ /* 0x000fe200010e065a */
[----:B------:R-:W-:Y:S01]  /*89d0*/  SHF.L.W.U32.HI R85, R98, 0x1, R35 ;  /* 0x0000000162557819 */ /* 0x000fe20000010e23 */
[----:B------:R-:W-:Y:S01]  /*89e0*/  IMAD.X R86, R25, 0x1, R86, P1 ;  /* 0x0000000119567824 */ /* 0x000fe200008e0656 */
[----:B------:R-:W-:Y:S01]  /*89f0*/  SHF.L.W.U32.HI R35, R35, 0x1, R98 ;  /* 0x0000000123237819 */ /* 0x000fe20000010e62 */
[----:B------:R-:W-:Y:S01]  /*8a00*/  IMAD.X R98, R28, 0x1, R33, P0 ;  /* 0x000000011c627824 */ /* 0x000fe200000e0621 */
[----:B------:R-:W-:Y:S02]  /*8a10*/  LOP3.LUT R30, R91, R97, RZ, 0x3c, !PT ;  /* 0x000000615b1e7212 */ /* 0x000fe400078e3cff */
[----:B------:R-:W-:-:S02]  /*8a20*/  LOP3.LUT R33, R96, R31, RZ, 0x3c, !PT ;  /* 0x0000001f60217212 */ /* 0x000fc400078e3cff */
[----:B------:R-:W-:Y:S02]  /*8a30*/  LOP3.LUT R95, R95, R100, RZ, 0x3c, !PT ;  /* 0x000000645f5f7212 */ /* 0x000fe400078e3cff */
[----:B------:R-:W-:Y:S02]  /*8a40*/  LOP3.LUT R32, R87, R86, RZ, 0x3c, !PT ;  /* 0x0000005657207212 */ /* 0x000fe400078e3cff */
        /* <DEDUP_REMOVED lines=8> */
[----:B------:R-:W-:Y:S02]  /*8ad0*/  SHF.L.W.U32.HI R95, R95, 0x1, R32 ;  /* 0x000000015f5f7819 */ /* 0x000fe40000010e20 */
[----:B------:R-:W-:-:S02]  /*8ae0*/  IADD3 R71, P4, P5, R52, R91, R71 ;  /* 0x0000005b34477210 */ /* 0x000fc40007d9e047 */
[----:B------:R-:W-:Y:S02]  /*8af0*/  IADD3.X R44, R36, R35, R44, P2, P3 ;  /* 0x00000023242c7210 */ /* 0x000fe400017e642c */
[----:B------:R-:W-:Y:S02]  /*8b00*/  IADD3.X R93, R58, R96, R93, P1, P0 ;  /* 0x000000603a5d7210 */ /* 0x000fe40000fe045d */
[----:B------:R-:W-:Y:S02]  /*8b10*/  SHF.L.W.U32.HI R90, R53, 0x1, R90 ;  /* 0x00000001355a7819 */ /* 0x000fe40000010e5a */
[----:B------:R-:W-:Y:S02]  /*8b20*/  IADD3 R45, P2, P3, R77, R87, R34 ;  /* 0x000000574d2d7210 */ /* 0x000fe40007b5e022 */
[----:B------:R-:W-:Y:S02]  /*8b30*/  IADD3.X R39, R70, R95, R39, P4, P5 ;  /* 0x0000005f46277210 */ /* 0x000fe400027ea427 */
[----:B------:R-:W-:-:S02]  /*8b40*/  LOP3.LUT R32, R24, R93, RZ, 0x3c, !PT ;  /* 0x0000005d18207212 */ /* 0x000fc400078e3cff */
[----:B------:R-:W-:Y:S02]  /*8b50*/  LOP3.LUT R53, R29, R44, RZ, 0x3c, !PT ;  /* 0x0000002c1d357212 */ /* 0x000fe400078e3cff */
[----:B------:R-:W-:Y:S02]  /*8b60*/  IADD3.X R92, R69, R90, R94, P2, P3 ;  /* 0x0000005a455c7210 */ /* 0x000fe400017e645e */
[----:B------:R-:W-:Y:S02]  /*8b70*/  LOP3.LUT R30, R28, R39, RZ, 0x3c, !PT ;  /* 0x000000271c1e7212 */ /* 0x000fe400078e3cff */
[----:B------:R-:W-:Y:S02]  /*8b80*/  IADD3 R32, P2, R32, R99, RZ ;  /* 0x0000006320207210 */ /* 0x000fe40007f5e0ff */
[----:B------:R-:W-:Y:S02]  /*8b90*/  IADD3 R53, P0, R53, R100, RZ ;  /* 0x0000006435357210 */ /* 0x000fe40007f1e0ff */
[----:B------:R-:W-:-:S02]  /*8ba0*/  LOP3.LUT R49, R25, R92, RZ, 0x3c, !PT ;  /* 0x0000005c19317212 */ /* 0x000fc400078e3cff */
        /* <DEDUP_REMOVED lines=10> */
[----:B------:R-:W-:Y:S01]  /*8c50*/  LOP3.LUT R106, R35, R49, RZ, 0x3c, !PT ;  /* 0x00000031236a7212 */ /* 0x000fe200078e3cff */
[----:B------:R-:W-:Y:S01]  /*8c60*/  IMAD.X R47, R86, 0x1, R47, P3 ;  /* 0x00000001562f7824 */ /* 0x000fe200018e062f */
[----:B------:R-:W-:Y:S02]  /*8c70*/  LOP3.LUT R86, R91, R30, RZ, 0x3c, !PT ;  /* 0x0000001e5b567212 */ /* 0x000fe400078e3cff */
[----:B------:R-:W-:Y:S02]  /*8c80*/  LOP3.LUT R95, R95, R34, RZ, 0x3c, !PT ;  /* 0x000000225f5f7212 */ /* 0x000fe400078e3cff */
[----:B------:R-:W-:Y:S02]  /*8c90*/  SHF.L.W.U32.HI R104, R106, 0x8, R85 ;  /* 0x000000086a687819 */ /* 0x000fe40000010e55 */
[----:B------:R-:W-:-:S02]  /*8ca0*/  SHF.L.W.U32.HI R106, R85, 0x8, R106 ;  /* 0x00000008556a7819 */ /* 0x000fc40000010e6a */
[----:B------:R-:W-:Y:S02]  /*8cb0*/  LOP3.LUT R102, R96, R31, RZ, 0x3c, !PT ;  /* 0x0000001f60667212 */ /* 0x000fe400078e3cff */
[----:B------:R-:W-:Y:S02]  /*8cc0*/  SHF.L.W.U32.HI R96, R95, 0x8, R86 ;  /* 0x000000085f607819 */ /* 0x000fe40000010e56 */
[----:B------:R-:W-:Y:S02]  /*8cd0*/  LOP3.LUT R89, R89, R32, RZ, 0x3c, !PT ;  /* 0x0000002059597212 */ /* 0x000fe400078e3cff */
[----:B------:R-:W-:Y:S02]  /*8ce0*/  SHF.L.W.U32.HI R86, R86, 0x8, R95 ;  /* 0x0000000856567819 */ /* 0x000fe40000010e5f */
[----:B------:R-:W-:Y:S02]  /*8cf0*/  LOP3.LUT R85, R87, R84, RZ, 0x3c, !PT ;  /* 0x0000005457557212 */ /* 0x000fe400078e3cff */
[----:B------:R-:W-:-:S02]  /*8d00*/  LOP3.LUT R90, R90, R47, RZ, 0x3c, !PT ;  /* 0x0000002f5a5a7212 */ /* 0x000fc400078e3cff */
[----:B------:R-:W-:Y:S02]  /*8d10*/  IADD3 R94, P0, P1, R67, R88, R106 ;  /* 0x00000058435e7210 */ /* 0x000fe4000791e06a */
[----:B------:R-:W-:Y:S02]  /*8d20*/  SHF.L.W.U32.HI R98, R102, 0x8, R89 ;  /* 0x0000000866627819 */ /* 0x000fe40000010e59 */
[----:B------:R-:W-:Y:S02]  /*8d30*/  IADD3 R35, P2, P3, R79, R71, R86 ;  /* 0x000000474f237210 */ /* 0x000fe40007b5e056 */
[----:B------:R-:W-:Y:S02]  /*8d40*/  SHF.L.W.U32.HI R102, R89, 0x8, R102 ;  /* 0x0000000859667819 */ /* 0x000fe40000010e66 */
[----:B------:R-:W-:Y:S02]  /*8d50*/  SHF.L.W.U32.HI R100, R90, 0x8, R85 ;  /* 0x000000085a647819 */ /* 0x000fe40000010e55 */
[----:B------:R-:W-:-:S02]  /*8d60*/  LOP3.LUT R29, R94, R29, R44, 0x96, !PT ;  /* 0x0000001d5e1d7212 */ /* 0x000fc400078e962c */
[----:B------:R-:W-:Y:S02]  /*8d70*/  SHF.L.W.U32.HI R85, R85, 0x8, R90 ;  /* 0x0000000855557819 */ /* 0x000fe40000010e5a */
[----:B------:R-:W-:Y:S02]  /*8d80*/  IADD3.X R44, R65, R44, R104, P0, P1 ;  /* 0x0000002c412c7210 */ /* 0x000fe400007e2468 */
[----:B------:R-:W-:Y:S02]  /*8d90*/  LOP3.LUT R87, R35, R28, R39, 0x96, !PT ;  /* 0x0000001c23577212 */ /* 0x000fe400078e9627 */
[----:B------:R-:W-:Y:S02]  /*8da0*/  IADD3.X R90, R37, R39, R96, P2, P3 ;  /* 0x00000027255a7210 */ /* 0x000fe400017e6460 */
[----:B------:R-:W-:Y:S02]  /*8db0*/  IADD3 R39, P0, P1, R57, R33, R102 ;  /* 0x0000002139277210 */ /* 0x000fe4000791e066 */
[----:B------:R-:W-:-:S02]  /*8dc0*/  LOP3.LUT R28, R44, R27, R88, 0x96, !PT ;  /* 0x0000001b2c1c7212 */ /* 0x000fc400078e9658 */
[----:B------:R-:W-:Y:S02]  /*8dd0*/  LOP3.LUT R110, R90, R26, R71, 0x96, !PT ;  /* 0x0000001a5a6e7212 */ /* 0x000fe400078e9647 */
[----:B------:R-:W-:Y:S02]  /*8de0*/  IADD3 R88, P2, P3, R72, R45, R85 ;  /* 0x0000002d48587210 */ /* 0x000fe40007b5e055 */
[----:B------:R-:W-:Y:S02]  /*8df0*/  LOP3.LUT R26, R39, R24, R93, 0x96, !PT ;  /* 0x00000018271a7212 */ /* 0x000fe400078e965d */
[----:B------:R-:W-:Y:S02]  /*8e00*/  IADD3.X R93, R59, R93, R98, P0, P1 ;  /* 0x0000005d3b5d7210 */ /* 0x000fe400007e2462 */
[----:B------:R-:W-:Y:S02]  /*8e10*/  SHF.L.W.U32.HI R24, R29, 0x10, R28 ;  /* 0x000000101d187819 */ /* 0x000fe40000010e1c */
[----:B------:R-:W-:-:S02]  /*8e20*/  LOP3.LUT R27, R88, R25, R92, 0x96, !PT ;  /* 0x00000019581b7212 */ /* 0x000fc400078e965c */
[----:B------:R-:W-:Y:S02]  /*8e30*/  IADD3.X R92, R81, R92, R100, P2, P3 ;  /* 0x0000005c515c7210 */ /* 0x000fe400017e6464 */
        /* <DEDUP_REMOVED lines=8> */
[----:B------:R-:W-:Y:S02]  /*8ec0*/  LOP3.LUT R53, R106, R33, RZ, 0x3c, !PT ;  /* 0x000000216a357212 */ /* 0x000fe400078e3cff */
[----:B------:R-:W-:Y:S02]  /*8ed0*/  SHF.L.W.U32.HI R26, R108, 0x10, R27 ;  /* 0x000000106c1a7819 */ /* 0x000fe40000010e1b */
[----:B------:R-:W-:-:S02]  /*8ee0*/  LOP3.LUT R106, R104, R45, RZ, 0x3c, !PT ;  /* 0x0000002d686a7212 */ /* 0x000fc400078e3cff */
[----:B------:R-:W-:Y:S02]  /*8ef0*/  SHF.L.W.U32.HI R27, R87, 0x10, R110 ;  /* 0x00000010571b7819 */ /* 0x000fe40000010e6e */
[----:B------:R-:W-:Y:S02]  /*8f00*/  IADD3 R104, P2, R11, R84, RZ ;  /* 0x000000540b687210 */ /* 0x000fe40007f5e0ff */
[----:B------:R-:W-:Y:S02]  /*8f10*/  SHF.L.W.U32.HI R29, R110, 0x10, R87 ;  /* 0x000000106e1d7819 */ /* 0x000fe40000010e57 */
[----:B------:R-:W-:Y:S01]  /*8f20*/  IADD3 R97, P0, R27, R30, RZ ;  /* 0x0000001e1b617210 */ /* 0x000fe20007f1e0ff */
[----:B------:R-:W-:Y:S01]  /*8f30*/  IMAD.X R95, R26, 0x1, R47, P2 ;  /* 0x000000011a5f7824 */ /* 0x000fe200010e062f */
[----:B------:R-:W-:Y:S02]  /*8f40*/  IADD3 R101, P1, R25, R32, RZ ;  /* 0x0000002019657210 */ /* 0x000fe40007f3e0ff */
[----:B------:R-:W-:Y:S01]  /*8f50*/  LOP3.LUT R85, R85, R104, RZ, 0x3c, !PT ;  /* 0x0000006855557212 */ /* 0x000fe200078e3cff */
[----:B------:R-:W-:Y:S01]  /*8f60*/  IMAD.X R87, R29, 0x1, R34, P0 ;  /* 0x000000011d577824 */ /* 0x000fe200000e0622 */
        /* <DEDUP_REMOVED lines=10> */
[----:B------:R-:W-:Y:S02]  /*9010*/  IADD3 R94, P2, P3, R57, R34, R94 ;  /* 0x00000022395e7210 */ /* 0x000fe40007b5e05e */
[----:B------:R-:W-:Y:S02]  /*9020*/  SHF.L.W.U32.HI R96, R86, 0x1, R31 ;  /* 0x0000000156607819 */ /* 0x000fe40000010e1f */
[----:B------:R-:W-:Y:S02]  /*9030*/  SHF.L.W.U32.HI R53, R53, 0x1, R106 ;  /* 0x0000000135357819 */ /* 0x000fe40000010e6a */
[----:B------:R-:W-:Y:S02]  /*9040*/  SHF.L.W.U32.HI R85, R30, 0x1, R89 ;  /* 0x000000011e557819 */ /* 0x000fe40000010e59 */
[----:B------:R-:W-:-:S02]  /*9050*/  IADD3 R86, P4, P5, R54, R71, R35 ;  /* 0x0000004736567210 */ /* 0x000fc40007d9e023 */
        /* <DEDUP_REMOVED lines=14> */
[----:B------:R-:W-:Y:S02]  /*9140*/  LOP3.LUT R90, R25, R86, RZ, 0x3c, !PT ;  /* 0x00000056195a7212 */ /* 0x000fe400078e3cff */
[----:B------:R-:W-:Y:S01]  /*9150*/  IADD3 R32, P2, R32, R33, RZ ;  /* 0x0000002120207210 */ /* 0x000fe20007f5e0ff */
[----:B------:R-:W-:Y:S01]  /*9160*/  IMAD.X R33, R88, 0x1, R99, P0 ;  /* 0x0000000158217824 */ /* 0x000fe200000e0663 */
        /* <DEDUP_REMOVED lines=9> */
[----:B------:R-:W-:Y:S02]  /*9200*/  LOP3.LUT R88, R53, R90, RZ, 0x3c, !PT ;  /* 0x0000005a35587212 */ /* 0x000fe400078e3cff */
[----:B------:R-:W-:-:S02]  /*9210*/  SHF.L.W.U32.HI R71, R95, 0x8, R92 ;  /* 0x000000085f477819 */ /* 0x000fc40000010e5c */
[----:B------:R-:W-:Y:S02]  /*9220*/  SHF.L.W.U32.HI R87, R92, 0x8, R95 ;  /* 0x000000085c577819 */ /* 0x000fe40000010e5f */
        /* <DEDUP_REMOVED lines=8> */
[----:B------:R-:W-:Y:S02]  /*92b0*/  IADD3 R92, P0, P1, R52, R94, R87 ;  /* 0x0000005e345c7210 */ /* 0x000fe4000791e057 */
[----:B------:R-:W-:Y:S02]  /*92c0*/  IADD3 R91, P2, P3, R68, R86, R99 ;  /* 0x00000056445b7210 */ /* 0x000fe40007b5e063 */
[----:B------:R-:W-:-:S02]  /*92d0*/  SHF.L.W.U32.HI R95, R96, 0x8, R85 ;  /* 0x00000008605f7819 */ /* 0x000fc40000010e55 */
[----:B------:R-:W-:Y:S02]  /*92e0*/  LOP3.LUT R100, R92, R29, R44, 0x96, !PT ;  /* 0x0000001d5c647212 */ /* 0x000fe400078e962c */
[----:B------:R-:W-:Y:S02]  /*92f0*/  LOP3.LUT R28, R91, R28, R49, 0x96, !PT ;  /* 0x0000001c5b1c7212 */ /* 0x000fe400078e9631 */
[----:B------:R-:W-:Y:S02]  /*9300*/  SHF.L.W.U32.HI R96, R85, 0x8, R96 ;  /* 0x0000000855607819 */ /* 0x000fe40000010e60 */
[----:B------:R-:W-:Y:S02]  /*9310*/  IADD3.X R44, R70, R44, R71, P0, P1 ;  /* 0x0000002c462c7210 */ /* 0x000fe400007e2447 */
[----:B------:R-:W-:Y:S02]  /*9320*/  IADD3.X R49, R61, R49, R98, P2, P3 ;  /* 0x000000313d317210 */ /* 0x000fe400017e6462 */
[----:B------:R-:W-:-:S02]  /*9330*/  IADD3 R85, P0, P1, R73, R84, R97 ;  /* 0x0000005449557210 */ /* 0x000fc4000791e061 */
[----:B------:R-:W-:Y:S02]  /*9340*/  IADD3 R53, P2, P3, R60, R39, R96 ;  /* 0x000000273c357210 */ /* 0x000fe40007b5e060 */
[----:B------:R-:W-:Y:S02]  /*9350*/  LOP3.LUT R29, R49, R25, R86, 0x96, !PT ;  /* 0x00000019311d7212 */ /* 0x000fe400078e9656 */
[----:B------:R-:W-:Y:S02]  /*9360*/  LOP3.LUT R25, R85, R26, R93, 0x96, !PT ;  /* 0x0000001a55197212 */ /* 0x000fe400078e965d */
[----:B------:R-:W-:Y:S02]  /*9370*/  IADD3.X R93, R75, R93, R88, P0, P1 ;  /* 0x0000005d4b5d7210 */ /* 0x000fe400007e2458 */
[----:B------:R-:W-:Y:S02]  /*9380*/  LOP3.LUT R101, R44, R27, R94, 0x96, !PT ;  /* 0x0000001b2c657212 */ /* 0x000fe400078e965e */
[----:B------:R-:W-:-:S02]  /*9390*/  LOP3.LUT R27, R53, R10, R47, 0x96, !PT ;  /* 0x0000000a351b7212 */ /* 0x000fc400078e962f */
[----:B------:R-:W-:Y:S02]  /*93a0*/  SHF.L.W.U32.HI R10, R28, 0x10, R29 ;  /* 0x000000101c0a7819 */ /* 0x000fe40000010e1d */
[----:B------:R-:W-:Y:S02]  /*93b0*/  IADD3.X R86, R58, R47, R95, P2, P3 ;  /* 0x0000002f3a567210 */ /* 0x000fe400017e645f */
[----:B------:R-:W-:Y:S02]  /*93c0*/  LOP3.LUT R84, R93, R11, R84, 0x96, !PT ;  /* 0x0000000b5d547212 */ /* 0x000fe400078e9654 */
[----:B------:R-:W-:Y:S02]  /*93d0*/  SHF.L.W.U32.HI R11, R29, 0x10, R28 ;  /* 0x000000101d0b7819 */ /* 0x000fe40000010e1c */
[----:B------:R-:W-:Y:S02]  /*93e0*/  IADD3 R35, P0, R10, R35, RZ ;  /* 0x000000230a237210 */ /* 0x000fe40007f1e0ff */
[----:B------:R-:W-:-:S02]  /*93f0*/  LOP3.LUT R26, R86, R24, R39, 0x96, !PT ;  /* 0x00000018561a7212 */ /* 0x000fc400078e9627 */
[----:B------:R-:W-:Y:S02]  /*9400*/  SHF.L.W.U32.HI R24, R84, 0x10, R25 ;  /* 0x0000001054187819 */ /* 0x000fe40000010e19 */
[----:B------:R-:W-:Y:S01]  /*9410*/  SHF.L.W.U32.HI R25, R25, 0x10, R84 ;  /* 0x0000001019197819 */ /* 0x000fe20000010e54 */
[----:B------:R-:W-:Y:S01]  /*9420*/  IMAD.X R89, R11, 0x1, R90, P0 ;  /* 0x000000010b597824 */ /* 0x000fe200000e065a */
[----:B------:R-:W-:Y:S02]  /*9430*/  SHF.L.W.U32.HI R29, R26, 0x10, R27 ;  /* 0x000000101a1d7819 */ /* 0x000fe40000010e1b */
[----:B------:R-:W-:Y:S02]  /*9440*/  SHF.L.W.U32.HI R27, R27, 0x10, R26 ;  /* 0x000000101b1b7819 */ /* 0x000fe40000010e1a */
[----:B------:R-:W-:Y:S02]  /*9450*/  SHF.L.W.U32.HI R26, R100, 0x10, R101 ;  /* 0x00000010641a7819 */ /* 0x000fe40000010e65 */
[----:B------:R-:W-:-:S02]  /*9460*/  IADD3 R90, P1, R25, R32, RZ ;  /* 0x00000020195a7210 */ /* 0x000fc40007f3e0ff */
[----:B------:R-:W-:Y:S02]  /*9470*/  LOP3.LUT R39, R99, R35, RZ, 0x3c, !PT ;  /* 0x0000002363277212 */ /* 0x000fe400078e3cff */
[----:B------:R-:W-:Y:S02]  /*9480*/  SHF.L.W.U32.HI R28, R101, 0x10, R100 ;  /* 0x00000010651c7819 */ /* 0x000fe40000010e64 */
[----:B------:R-:W-:Y:S02]  /*9490*/  IADD3 R99, P2, R27, R30, RZ ;  /* 0x0000001e1b637210 */ /* 0x000fe40007f5e0ff */
[----:B------:R-:W-:Y:S01]  /*94a0*/  IADD3 R100, P0, R26, R31, RZ ;  /* 0x0000001f1a647210 */ /* 0x000fe20007f1e0ff */
[----:B------:R-:W-:Y:S01]  /*94b0*/  IMAD.X R31, R24, 0x1, R45, P1 ;  /* 0x00000001181f7824 */ /* 0x000fe200008e062d */
        /* <DEDUP_REMOVED lines=29> */
[----:B------:R-:W-:Y:S02]  /*9690*/  IADD3 R30, P1, R30, R99, RZ ;  /* 0x000000631e1e7210 */ /* 0x000fe40007f3e0ff */
[----:B------:R-:W-:Y:S02]  /*96a0*/  LOP3.LUT R97, R26, R91, RZ, 0x3c, !PT ;  /* 0x0000005b1a617212 */ /* 0x000fe400078e3cff */
[----:B------:R-:W-:Y:S01]  /*96b0*/  LOP3.LUT R86, R24, R95, RZ, 0x3c, !PT ;  /* 0x0000005f18567212 */ /* 0x000fe200078e3cff */
[----:B------:R-:W-:Y:S01]  /*96c0*/  IMAD.X R90, R90, 0x1, R31, P0 ;  /* 0x000000015a5a7824 */ /* 0x000fe200000e061f */
[----:B------:R-:W-:Y:S01]  /*96d0*/  LOP3.LUT R32, R11, R94, RZ, 0x3c, !PT ;  /* 0x0000005e0b207212 */ /* 0x000fe200078e3cff */
[----:B------:R-:W-:Y:S01]  /*96e0*/  IMAD.X R34, R97, 0x1, R34, P1 ;  /* 0x0000000161227824 */ /* 0x000fe200008e0622 */
[----:B------:R-:W-:Y:S02]  /*96f0*/  IADD3 R35, P3, R86, R35, RZ ;  /* 0x0000002356237210 */ /* 0x000fe40007f7e0ff */
[----:B------:R-:W-:-:S02]  /*9700*/  IADD3 R32, P2, R32, R100, RZ ;  /* 0x0000006420207210 */ /* 0x000fc40007f5e0ff */
[----:B------:R-:W-:Y:S02]  /*9710*/  LOP3.LUT R93, R10, R45, RZ, 0x3c, !PT ;  /* 0x0000002d0a5d7212 */ /* 0x000fe400078e3cff */
[----:B------:R-:W-:Y:S02]  /*9720*/  LOP3.LUT R86, R25, R53, RZ, 0x3c, !PT ;  /* 0x0000003519567212 */ /* 0x000fe400078e3cff */
[----:B------:R-:W-:Y:S02]  /*9730*/  LOP3.LUT R47, R47, R85, RZ, 0x3c, !PT ;  /* 0x000000552f2f7212 */ /* 0x000fe400078e3cff */
[----:B------:R-:W-:Y:S01]  /*9740*/  LOP3.LUT R100, R39, R90, RZ, 0x3c, !PT ;  /* 0x0000005a27647212 */ /* 0x000fe200078e3cff */
[----:B------:R-:W-:Y:S01]  /*9750*/  IMAD.X R31, R93, 0x1, R96, P2 ;  /* 0x000000015d1f7824 */ /* 0x000fe200010e0660 */
[----:B------:R-:W-:Y:S01]  /*9760*/  LOP3.LUT R98, R98, R30, RZ, 0x3c, !PT ;  /* 0x0000001e62627212 */ /* 0x000fe200078e3cff */
[----:B------:R-:W-:Y:S01]  /*9770*/  IMAD.X R89, R86, 0x1, R89, P3 ;  /* 0x0000000156597824 */ /* 0x000fe200018e0659 */
[----:B------:R-:W-:-:S02]  /*9780*/  LOP3.LUT R87, R87, R34, RZ, 0x3c, !PT ;  /* 0x0000002257577212 */ /* 0x000fc400078e3cff */
[----:B------:R-:W-:Y:S02]  /*9790*/  SHF.L.W.U32.HI R96, R100, 0x8, R47 ;  /* 0x0000000864607819 */ /* 0x000fe40000010e2f */
[----:B------:R-:W-:Y:S02]  /*97a0*/  SHF.L.W.U32.HI R100, R47, 0x8, R100 ;  /* 0x000000082f647819 */ /* 0x000fe40000010e64 */
[----:B------:R-:W-:Y:S02]  /*97b0*/  LOP3.LUT R39, R71, R32, RZ, 0x3c, !PT ;  /* 0x0000002047277212 */ /* 0x000fe400078e3cff */
[----:B------:R-:W-:Y:S02]  /*97c0*/  SHF.L.W.U32.HI R71, R87, 0x8, R98 ;  /* 0x0000000857477819 */ /* 0x000fe40000010e62 */
[----:B------:R-:W-:Y:S02]  /*97d0*/  SHF.L.W.U32.HI R87, R98, 0x8, R87 ;  /* 0x0000000862577819 */ /* 0x000fe40000010e57 */
[----:B------:R-:W-:-:S02]  /*97e0*/  LOP3.LUT R88, R88, R31, RZ, 0x3c, !PT ;  /* 0x0000001f58587212 */ /* 0x000fc400078e3cff */
[----:B------:R-:W-:Y:S02]  /*97f0*/  LOP3.LUT R97, R33, R35, RZ, 0x3c, !PT ;  /* 0x0000002321617212 */ /* 0x000fe400078e3cff */
[----:B------:R-:W-:Y:S02]  /*9800*/  LOP3.LUT R98, R84, R89, RZ, 0x3c, !PT ;  /* 0x0000005954627212 */ /* 0x000fe400078e3cff */
[----:B------:R-:W-:Y:S02]  /*9810*/  IADD3 R84, P0, P1, R77, R92, R100 ;  /* 0x0000005c4d547210 */ /* 0x000fe4000791e064 */
[----:B------:R-:W-:Y:S02]  /*9820*/  IADD3 R33, P2, P3, R48, R91, R87 ;  /* 0x0000005b30217210 */ /* 0x000fe40007b5e057 */
[----:B------:R-:W-:Y:S02]  /*9830*/  SHF.L.W.U32.HI R86, R88, 0x8, R39 ;  /* 0x0000000858567819 */ /* 0x000fe40000010e27 */
[----:B------:R-:W-:-:S02]  /*9840*/  SHF.L.W.U32.HI R93, R98, 0x8, R97 ;  /* 0x00000008625d7819 */ /* 0x000fc40000010e61 */
        /* <DEDUP_REMOVED lines=15> */
[----:B------:R-:W-:Y:S02]  /*9940*/  LOP3.LUT R29, R91, R10, R45, 0x96, !PT ;  /* 0x0000000a5b1d7212 */ /* 0x000fe400078e962d */
[----:B------:R-:W-:Y:S02]  /*9950*/  SHF.L.W.U32.HI R11, R28, 0x10, R101 ;  /* 0x000000101c0b7819 */ /* 0x000fe40000010e65 */
[----:B------:R-:W-:-:S02]  /*9960*/  IADD3 R45, P0, R24, R85, RZ ;  /* 0x00000055182d7210 */ /* 0x000fc40007f1e0ff */
[----:B------:R-:W-:Y:S02]  /*9970*/  LOP3.LUT R10, R98, R25, R53, 0x96, !PT ;  /* 0x00000019620a7212 */ /* 0x000fe400078e9635 */
[----:B------:R-:W-:Y:S01]  /*9980*/  SHF.L.W.U32.HI R28, R29, 0x10, R26 ;  /* 0x000000101d1c7819 */ /* 0x000fe20000010e1a */
[----:B------:R-:W-:Y:S01]  /*9990*/  IMAD.X R53, R11, 0x1, R90, P0 ;  /* 0x000000010b357824 */ /* 0x000fe200000e065a */
[----:B------:R-:W-:Y:S02]  /*99a0*/  SHF.L.W.U32.HI R25, R26, 0x10, R29 ;  /* 0x000000101a197819 */ /* 0x000fe40000010e1d */
[----:B------:R-:W-:Y:S02]  /*99b0*/  SHF.L.W.U32.HI R26, R10, 0x10, R27 ;  /* 0x000000100a1a7819 */ /* 0x000fe40000010e1b */
[----:B------:R-:W-:Y:S02]  /*99c0*/  SHF.L.W.U32.HI R10, R27, 0x10, R10 ;  /* 0x000000101b0a7819 */ /* 0x000fe40000010e0a */
[----:B------:R-:W-:-:S02]  /*99d0*/  SHF.L.W.U32.HI R29, R92, 0x10, R99 ;  /* 0x000000105c1d7819 */ /* 0x000fc40000010e63 */
[----:B------:R-:W-:Y:S02]  /*99e0*/  SHF.L.W.U32.HI R27, R99, 0x10, R92 ;  /* 0x00000010631b7819 */ /* 0x000fe40000010e5c */
[----:B------:R-:W-:Y:S02]  /*99f0*/  LOP3.LUT R100, R100, R45, RZ, 0x3c, !PT ;  /* 0x0000002d64647212 */ /* 0x000fe400078e3cff */
[----:B------:R-:W-:Y:S02]  /*9a00*/  LOP3.LUT R95, R96, R53, RZ, 0x3c, !PT ;  /* 0x00000035605f7212 */ /* 0x000fe400078e3cff */
[----:B------:R-:W-:Y:S02]  /*9a10*/  IADD3 R99, P2, R10, R35, RZ ;  /* 0x000000230a637210 */ /* 0x000fe40007f5e0ff */
[----:B------:R-:W-:Y:S02]  /*9a20*/  SHF.L.W.U32.HI R85, R95, 0x1, R100 ;  /* 0x000000015f557819 */ /* 0x000fe40000010e64 */
[----:B------:R-:W-:Y:S01]  /*9a30*/  SHF.L.W.U32.HI R35, R100, 0x1, R95 ;  /* 0x0000000164237819 */ /* 0x000fe20000010e5f */
[----:B------:R-:W-:Y:S01]  /*9a40*/  IMAD.X R90, R26, 0x1, R89, P2 ;  /* 0x000000011a5a7824 */ /* 0x000fe200010e0659 */
[----:B------:R-:W-:-:S02]  /*9a50*/  IADD3 R30, P0, R27, R30, RZ ;  /* 0x0000001e1b1e7210 */ /* 0x000fc40007f1e0ff */
[----:B------:R-:W-:Y:S02]  /*9a60*/  IADD3 R100, P1, R25, R32, RZ ;  /* 0x0000002019647210 */ /* 0x000fe40007f3e0ff */
[----:B------:R-:W-:Y:S01]  /*9a70*/  LOP3.LUT R32, R97, R99, RZ, 0x3c, !PT ;  /* 0x0000006361207212 */ /* 0x000fe200078e3cff */
[----:B------:R-:W-:Y:S01]  /*9a80*/  IMAD.X R92, R29, 0x1, R34, P0 ;  /* 0x000000011d5c7824 */ /* 0x000fe200000e0622 */
[----:B------:R-:W-:Y:S01]  /*9a90*/  LOP3.LUT R93, R93, R90, RZ, 0x3c, !PT ;  /* 0x0000005a5d5d7212 */ /* 0x000fe200078e3cff */
[----:B------:R-:W-:Y:S01]  /*9aa0*/  IMAD.X R95, R28, 0x1, R31, P1 ;  /* 0x000000011c5f7824 */ /* 0x000fe200008e061f */
[----:B------:R-:W-:Y:S02]  /*9ab0*/  LOP3.LUT R87, R87, R30, RZ, 0x3c, !PT ;  /* 0x0000001e57577212 */ /* 0x000fe400078e3cff */
[----:B------:R-:W-:Y:S02]  /*9ac0*/  LOP3.LUT R34, R71, R92, RZ, 0x3c, !PT ;  /* 0x0000005c47227212 */ /* 0x000fe400078e3cff */
[----:B------:R-:W-:-:S02]  /*9ad0*/  SHF.L.W.U32.HI R97, R93, 0x1, R32 ;  /* 0x000000015d617819 */ /* 0x000fc40000010e20 */
[----:B------:R-:W-:Y:S02]  /*9ae0*/  LOP3.LUT R89, R88, R100, RZ, 0x3c, !PT ;  /* 0x0000006458597212 */ /* 0x000fe400078e3cff */
[----:B------:R-:W-:Y:S02]  /*9af0*/  LOP3.LUT R86, R86, R95, RZ, 0x3c, !PT ;  /* 0x0000005f56567212 */ /* 0x000fe400078e3cff */
[----:B------:R-:W-:Y:S02]  /*9b00*/  SHF.L.W.U32.HI R88, R32, 0x1, R93 ;  /* 0x0000000120587819 */ /* 0x000fe40000010e5d */
[----:B------:R-:W-:Y:S02]  /*9b10*/  SHF.L.W.U32.HI R96, R34, 0x1, R87 ;  /* 0x0000000122607819 */ /* 0x000fe40000010e57 */
[----:B------:R-:W-:Y:S02]  /*9b20*/  SHF.L.W.U32.HI R93, R87, 0x1, R34 ;  /* 0x00000001575d7819 */ /* 0x000fe40000010e22 */
[----:B------:R-:W-:-:S02]  /*9b30*/  IADD3 R84, P2, P3, R72, R97, R84 ;  /* 0x0000006148547210 */ /* 0x000fc40007b5e054 */
[----:B------:R-:W-:Y:S02]  /*9b40*/  SHF.L.W.U32.HI R87, R86, 0x1, R89 ;  /* 0x0000000156577819 */ /* 0x000fe40000010e59 */
[----:B------:R-:W-:Y:S02]  /*9b50*/  SHF.L.W.U32.HI R89, R89, 0x1, R86 ;  /* 0x0000000159597819 */ /* 0x000fe40000010e56 */
[----:B------:R-:W-:Y:S02]  /*9b60*/  IADD3 R94, P4, P5, R60, R85, R33 ;  /* 0x000000553c5e7210 */ /* 0x000fe40007d9e021 */
[----:B------:R-:W-:Y:S02]  /*9b70*/  IADD3 R39, P1, P0, R48, R96, R39 ;  /* 0x0000006030277210 */ /* 0x000fe4000783e027 */
[----:B------:R-:W-:Y:S02]  /*9b80*/  IADD3.X R86, R81, R88, R44, P2, P3 ;  /* 0x0000005851567210 */ /* 0x000fe400017e642c */
[----:B------:R-:W-:-:S02]  /*9b90*/  IADD3 R47, P2, P3, R66, R87, R47 ;  /* 0x00000057422f7210 */ /* 0x000fc40007b5e02f */
[----:B------:R-:W-:Y:S02]  /*9ba0*/  IADD3.X R32, R58, R35, R49, P4, P5 ;  /* 0x000000233a207210 */ /* 0x000fe400027ea431 */
[----:B------:R-:W-:Y:S02]  /*9bb0*/  IADD3.X R71, R56, R93, R91, P1, P0 ;  /* 0x0000005d38477210 */ /* 0x000fe40000fe045b */
[----:B------:R-:W-:Y:S02]  /*9bc0*/  LOP3.LUT R31, R29, R86, RZ, 0x3c, !PT ;  /* 0x000000561d1f7212 */ /* 0x000fe400078e3cff */
[----:B------:R-:W-:Y:S02]  /*9bd0*/  IADD3.X R98, R64, R89, R98, P2, P3 ;  /* 0x0000005940627210 */ /* 0x000fe400017e6462 */
[----:B------:R-:W-:Y:S02]  /*9be0*/  LOP3.LUT R44, R28, R32, RZ, 0x3c, !PT ;  /* 0x000000201c2c7212 */ /* 0x000fe400078e3cff */
[----:B------:R-:W-:-:S02]  /*9bf0*/  LOP3.LUT R34, R26, R71, RZ, 0x3c, !PT ;  /* 0x000000471a227212 */ /* 0x000fc400078e3cff */
[----:B------:R-:W-:Y:S02]  /*9c00*/  IADD3 R31, P0, R31, R100, RZ ;  /* 0x000000641f1f7210 */ /* 0x000fe40007f1e0ff */
[----:B------:R-:W-:Y:S02]  /*9c10*/  LOP3.LUT R33, R11, R98, RZ, 0x3c, !PT ;  /* 0x000000620b217212 */ /* 0x000fe400078e3cff */
[----:B------:R-:W-:Y:S02]  /*9c20*/  LOP3.LUT R100, R27, R84, RZ, 0x3c, !PT ;  /* 0x000000541b647212 */ /* 0x000fe400078e3cff */
[----:B------:R-:W-:Y:S02]  /*9c30*/  IADD3 R44, P1, R44, R99, RZ ;  /* 0x000000632c2c7210 */ /* 0x000fe40007f3e0ff */
[----:B------:R-:W-:Y:S02]  /*9c40*/  IADD3 R45, P2, R34, R45, RZ ;  /* 0x0000002d222d7210 */ /* 0x000fe40007f5e0ff */
[----:B------:R-:W-:-:S02]  /*9c50*/  LOP3.LUT R49, R25, R94, RZ, 0x3c, !PT ;  /* 0x0000005e19317212 */ /* 0x000fc400078e3cff */
[----:B------:R-:W-:Y:S01]  /*9c60*/  IADD3 R30, P3, R33, R30, RZ ;  /* 0x0000001e211e7210 */ /* 0x000fe20007f7e0ff */
[----:B------:R-:W-:Y:S01]  /*9c70*/  IMAD.X R33, R100, 0x1, R95, P0 ;  /* 0x0000000164217824 */ /* 0x000fe200000e065f */
[----:B------:R-:W-:Y:S01]  /*9c80*/  LOP3.LUT R34, R10, R39, RZ, 0x3c, !PT ;  /* 0x000000270a227212 */ /* 0x000fe200078e3cff */
[----:B------:R-:W-:Y:S01]  /*9c90*/  IMAD.X R49, R49, 0x1, R90, P1 ;  /* 0x0000000131317824 */ /* 0x000fe200008e065a */
[----:B------:R-:W-:Y:S02]  /*9ca0*/  LOP3.LUT R91, R24, R47, RZ, 0x3c, !PT ;  /* 0x0000002f185b7212 */ /* 0x000fe400078e3cff */
[----:B------:R-:W-:Y:S01]  /*9cb0*/  LOP3.LUT R90, R97, R31, RZ, 0x3c, !PT ;  /* 0x0000001f615a7212 */ /* 0x000fe200078e3cff */
[----:B------:R-:W-:Y:S01]  /*9cc0*/  IMAD.X R34, R34, 0x1, R53, P2 ;  /* 0x0000000122227824 */ /* 0x000fe200010e0635 */
[----:B------:R-:W-:Y:S02]  /*9cd0*/  LOP3.LUT R53, R88, R33, RZ, 0x3c, !PT ;  /* 0x0000002158357212 */ /* 0x000fe400078e3cff */
[----:B------:R-:W-:-:S02]  /*9ce0*/  LOP3.LUT R85, R85, R44, RZ, 0x3c, !PT ;  /* 0x0000002c55557212 */ /* 0x000fc400078e3cff */
[----:B------:R-:W-:Y:S01]  /*9cf0*/  LOP3.LUT R104, R35, R49, RZ, 0x3c, !PT ;  /* 0x0000003123687212 */ /* 0x000fe200078e3cff */
[----:B------:R-:W-:Y:S01]  /*9d00*/  IMAD.X R92, R91, 0x1, R92, P3 ;  /* 0x000000015b5c7824 */ /* 0x000fe200018e065c */
[----:B------:R-:W-:Y:S02]  /*9d10*/  SHF.L.W.U32.HI R88, R53, 0x8, R90 ;  /* 0x0000000835587819 */ /* 0x000fe40000010e5a */
[----:B------:R-:W-:Y:S02]  /*9d20*/  SHF.L.W.U32.HI R90, R90, 0x8, R53 ;  /* 0x000000085a5a7819 */ /* 0x000fe40000010e35 */
[----:B------:R-:W-:Y:S02]  /*9d30*/  LOP3.LUT R100, R96, R45, RZ, 0x3c, !PT ;  /* 0x0000002d60647212 */ /* 0x000fe400078e3cff */
[----:B------:R-:W-:Y:S02]  /*9d40*/  LOP3.LUT R93, R93, R34, RZ, 0x3c, !PT ;  /* 0x000000225d5d7212 */ /* 0x000fe400078e3cff */
[----:B------:R-:W-:-:S02]  /*9d50*/  SHF.L.W.U32.HI R102, R104, 0x8, R85 ;  /* 0x0000000868667819 */ /* 0x000fc40000010e55 */
[----:B------:R-:W-:Y:S02]  /*9d60*/  SHF.L.W.U32.HI R104, R85, 0x8, R104 ;  /* 0x0000000855687819 */ /* 0x000fe40000010e68 */
[----:B------:R-:W-:Y:S02]  /*9d70*/  IADD3 R35, P0, P1, R77, R84, R90 ;  /* 0x000000544d237210 */ /* 0x000fe4000791e05a */
[----:B------:R-:W-:Y:S02]  /*9d80*/  LOP3.LUT R87, R87, R30, RZ, 0x3c, !PT ;  /* 0x0000001e57577212 */ /* 0x000fe400078e3cff */
[----:B------:R-:W-:Y:S02]  /*9d90*/  LOP3.LUT R106, R89, R92, RZ, 0x3c, !PT ;  /* 0x0000005c596a7212 */ /* 0x000fe400078e3cff */
[----:B------:R-:W-:Y:S02]  /*9da0*/  SHF.L.W.U32.HI R96, R93, 0x8, R100 ;  /* 0x000000085d607819 */ /* 0x000fe40000010e64 */
[----:B------:R-:W-:-:S02]  /*9db0*/  SHF.L.W.U32.HI R100, R100, 0x8, R93 ;  /* 0x0000000864647819 */ /* 0x000fc40000010e5d */
[----:B------:R-:W-:Y:S02]  /*9dc0*/  IADD3 R89, P2, P3, R79, R94, R104 ;  /* 0x0000005e4f597210 */ /* 0x000fe40007b5e068 */
[----:B------:R-:W-:Y:S02]  /*9dd0*/  LOP3.LUT R93, R35, R29, R86, 0x96, !PT ;  /* 0x0000001d235d7212 */ /* 0x000fe400078e9656 */
[----:B------:R-:W-:Y:S02]  /*9de0*/  SHF.L.W.U32.HI R85, R106, 0x8, R87 ;  /* 0x000000086a557819 */ /* 0x000fe40000010e57 */
[----:B------:R-:W-:Y:S02]  /*9df0*/  IADD3.X R86, R69, R86, R88, P0, P1 ;  /* 0x0000005645567210 */ /* 0x000fe400007e2458 */
[----:B------:R-:W-:Y:S02]  /*9e00*/  SHF.L.W.U32.HI R87, R87, 0x8, R106 ;  /* 0x0000000857577819 */ /* 0x000fe40000010e6a */
[----:B------:R-:W-:-:S02]  /*9e10*/  LOP3.LUT R91, R89, R28, R32, 0x96, !PT ;  /* 0x0000001c595b7212 */ /* 0x000fc400078e9620 */
[----:B------:R-:W-:Y:S02]  /*9e20*/  IADD3.X R32, R37, R32, R102, P2, P3 ;  /* 0x0000002025207210 */ /* 0x000fe400017e6466 */
[----:B------:R-:W-:Y:S02]  /*9e30*/  IADD3 R53, P0, P1, R57, R39, R100 ;  /* 0x0000002739357210 */ /* 0x000fe4000791e064 */
[----:B------:R-:W-:Y:S02]  /*9e40*/  LOP3.LUT R108, R86, R27, R84, 0x96, !PT ;  /* 0x0000001b566c7212 */ /* 0x000fe400078e9654 */
[----:B------:R-:W-:Y:S02]  /*9e50*/  IADD3 R84, P2, P3, R78, R47, R87 ;  /* 0x0000002f4e547210 */ /* 0x000fe40007b5e057 */
[----:B------:R-:W-:Y:S02]  /*9e60*/  LOP3.LUT R106, R32, R25, R94, 0x96, !PT ;  /* 0x00000019206a7212 */ /* 0x000fe400078e965e */
[----:B------:R-:W-:-:S02]  /*9e70*/  LOP3.LUT R28, R53, R26, R71, 0x96, !PT ;  /* 0x0000001a351c7212 */ /* 0x000fc400078e9647 */
[----:B------:R-:W-:Y:S02]  /*9e80*/  IADD3.X R94, R59, R71, R96, P0, P1 ;  /* 0x000000473b5e7210 */ /* 0x000fe400007e2460 */
        /* <DEDUP_REMOVED lines=14> */
[----:B------:R-:W-:Y:S02]  /*9f70*/  IADD3 R97, P1, R24, R45, RZ ;  /* 0x0000002d18617210 */ /* 0x000fe40007f3e0ff */
[----:B------:R-:W-:Y:S02]  /*9f80*/  IADD3 R104, P2, R27, R30, RZ ;  /* 0x0000001e1b687210 */ /* 0x000fe40007f5e0ff */
[----:B------:R-:W-:Y:S02]  /*9f90*/  SHF.L.W.U32.HI R28, R108, 0x10, R93 ;  /* 0x000000106c1c7819 */ /* 0x000fe40000010e5d */
[----:B------:R-:W-:Y:S01]  /*9fa0*/  IADD3 R99, P0, R26, R31, RZ ;  /* 0x0000001f1a637210 */ /* 0x000fe20007f1e0ff */
[----:B------:R-:W-:Y:S01]  /*9fb0*/  IMAD.X R93, R25, 0x1, R34, P1 ;  /* 0x00000001195d7824 */ /* 0x000fe200008e0622 */
[----:B------:R-:W-:Y:S01]  /*9fc0*/  LOP3.LUT R102, R102, R49, RZ, 0x3c, !PT ;  /* 0x0000003166667212 */ /* 0x000fe200078e3cff */
[----:B------:R-:W-:-:S02]  /*9fd0*/  IMAD.X R98, R29, 0x1, R92, P2 ;  /* 0x000000011d627824 */ /* 0x000fc400010e065c */
[----:B------:R-:W-:Y:S01]  /*9fe0*/  IMAD.X R95, R28, 0x1, R33, P0 ;  /* 0x000000011c5f7824 */ /* 0x000fe200000e0621 */
[----:B------:R-:W-:Y:S02]  /*9ff0*/  SHF.L.W.U32.HI R44, R102, 0x1, R47 ;  /* 0x00000001662c7819 */ /* 0x000fe40000010e2f */
[----:B------:R-:W-:Y:S02]  /*a000*/  SHF.L.W.U32.HI R47, R47, 0x1, R102 ;  /* 0x000000012f2f7819 */ /* 0x000fe40000010e66 */
[----:B------:R-:W-:Y:S02]  /*a010*/  LOP3.LUT R31, R96, R93, RZ, 0x3c, !PT ;  /* 0x0000005d601f7212 */ /* 0x000fe400078e3cff */
[----:B------:R-:W-:Y:S02]  /*a020*/  LOP3.LUT R102, R100, R97, RZ, 0x3c, !PT ;  /* 0x0000006164667212 */ /* 0x000fe400078e3cff */
        /* <DEDUP_REMOVED lines=9> */
[----:B------:R-:W-:Y:S02]  /*a0c0*/  SHF.L.W.U32.HI R96, R87, 0x1, R96 ;  /* 0x0000000157607819 */ /* 0x000fe40000010e60 */
[----:B------:R-:W-:Y:S02]  /*a0d0*/  IADD3 R89, P4, P5, R68, R100, R89 ;  /* 0x0000006444597210 */ /* 0x000fe40007d9e059 */
[----:B------:R-:W-:Y:S02]  /*a0e0*/  IADD3 R30, P1, P0, R73, R92, R53 ;  /* 0x0000005c491e7210 */ /* 0x000fe4000783e035 */
[----:B------:R-:W-:Y:S02]  /*a0f0*/  IADD3.X R86, R70, R47, R86, P2, P3 ;  /* 0x0000002f46567210 */ /* 0x000fe400017e6456 */
[----:B------:R-:W-:-:S02]  /*a100*/  SHF.L.W.U32.HI R90, R90, 0x1, R33 ;  /* 0x000000015a5a7819 */ /* 0x000fc40000010e21 */
[----:B------:R-:W-:Y:S02]  /*a110*/  IADD3 R45, P2, P3, R83, R88, R84 ;  /* 0x00000058532d7210 */ /* 0x000fe40007b5e054 */
[----:B------:R-:W-:Y:S02]  /*a120*/  IADD3.X R53, R61, R102, R32, P4, P5 ;  /* 0x000000663d357210 */ /* 0x000fe400027ea420 */
[----:B------:R-:W-:Y:S02]  /*a130*/  IADD3.X R91, R75, R96, R94, P1, P0 ;  /* 0x000000604b5b7210 */ /* 0x000fe40000fe045e */
[----:B------:R-:W-:Y:S02]  /*a140*/  LOP3.LUT R87, R29, R86, RZ, 0x3c, !PT ;  /* 0x000000561d577212 */ /* 0x000fe400078e3cff */
[----:B------:R-:W-:Y:S02]  /*a150*/  IADD3.X R94, R80, R90, R71, P2, P3 ;  /* 0x0000005a505e7210 */ /* 0x000fe400017e6447 */
[----:B------:R-:W-:-:S02]  /*a160*/  LOP3.LUT R31, R28, R53, RZ, 0x3c, !PT ;  /* 0x000000351c1f7212 */ /* 0x000fc400078e3cff */
[----:B------:R-:W-:Y:S02]  /*a170*/  LOP3.LUT R84, R10, R91, RZ, 0x3c, !PT ;  /* 0x0000005b0a547212 */ /* 0x000fe400078e3cff */
[----:B------:R-:W-:Y:S02]  /*a180*/  IADD3 R87, P0, R87, R97, RZ ;  /* 0x0000006157577210 */ /* 0x000fe40007f1e0ff */
[----:B------:R-:W-:Y:S02]  /*a190*/  LOP3.LUT R32, R25, R94, RZ, 0x3c, !PT ;  /* 0x0000005e19207212 */ /* 0x000fe400078e3cff */
[----:B------:R-:W-:Y:S02]  /*a1a0*/  LOP3.LUT R106, R27, R34, RZ, 0x3c, !PT ;  /* 0x000000221b6a7212 */ /* 0x000fe400078e3cff */
[----:B------:R-:W-:Y:S02]  /*a1b0*/  IADD3 R31, P1, R31, R104, RZ ;  /* 0x000000681f1f7210 */ /* 0x000fe40007f3e0ff */
[----:B------:R-:W-:-:S02]  /*a1c0*/  LOP3.LUT R33, R26, R89, RZ, 0x3c, !PT ;  /* 0x000000591a217212 */ /* 0x000fc400078e3cff */
[----:B------:R-:W-:Y:S02]  /*a1d0*/  IADD3 R84, P2, R84, R99, RZ ;  /* 0x0000006354547210 */ /* 0x000fe40007f5e0ff */
[----:B------:R-:W-:Y:S01]  /*a1e0*/  IADD3 R39, P3, R32, R39, RZ ;  /* 0x0000002720277210 */ /* 0x000fe20007f7e0ff */
[----:B------:R-:W-:Y:S01]  /*a1f0*/  IMAD.X R32, R106, 0x1, R93, P0 ;  /* 0x000000016a207824 */ /* 0x000fe200000e065d */
[----:B------:R-:W-:Y:S01]  /*a200*/  LOP3.LUT R104, R11, R30, RZ, 0x3c, !PT ;  /* 0x0000001e0b687212 */ /* 0x000fe200078e3cff */
[----:B------:R-:W-:Y:S01]  /*a210*/  IMAD.X R33, R33, 0x1, R98, P1 ;  /* 0x0000000121217824 */ /* 0x000fe200008e0662 */
[----:B------:R-:W-:Y:S02]  /*a220*/  LOP3.LUT R98, R24, R45, RZ, 0x3c, !PT ;  /* 0x0000002d18627212 */ /* 0x000fe400078e3cff */
[----:B------:R-:W-:Y:S01]  /*a230*/  LOP3.LUT R44, R44, R87, RZ, 0x3c, !PT ;  /* 0x000000572c2c7212 */ /* 0x000fe200078e3cff */
[----:B------:R-:W-:Y:S01]  /*a240*/  IMAD.X R35, R104, 0x1, R95, P2 ;  /* 0x0000000168237824 */ /* 0x000fe200010e065f */
[----:B------:R-:W-:-:S02]  /*a250*/  LOP3.LUT R95, R47, R32, RZ, 0x3c, !PT ;  /* 0x000000202f5f7212 */ /* 0x000fc400078e3cff */
[----:B------:R-:W-:Y:S02]  /*a260*/  LOP3.LUT R47, R100, R31, RZ, 0x3c, !PT ;  /* 0x0000001f642f7212 */ /* 0x000fe400078e3cff */
[----:B------:R-:W-:Y:S01]  /*a270*/  LOP3.LUT R102, R102, R33, RZ, 0x3c, !PT ;  /* 0x0000002166667212 */ /* 0x000fe200078e3cff */
[----:B------:R-:W-:Y:S01]  /*a280*/  IMAD.X R49, R98, 0x1, R49, P3 ;  /* 0x0000000162317824 */ /* 0x000fe200018e0631 */
[----:B------:R-:W-:Y:S02]  /*a290*/  SHF.L.W.U32.HI R93, R95, 0x8, R44 ;  /* 0x000000085f5d7819 */ /* 0x000fe40000010e2c */
[----:B------:R-:W-:Y:S02]  /*a2a0*/  SHF.L.W.U32.HI R95, R44, 0x8, R95 ;  /* 0x000000082c5f7819 */ /* 0x000fe40000010e5f */
[----:B------:R-:W-:Y:S02]  /*a2b0*/  LOP3.LUT R44, R96, R35, RZ, 0x3c, !PT ;  /* 0x00000023602c7212 */ /* 0x000fe400078e3cff */
[----:B------:R-:W-:-:S02]  /*a2c0*/  SHF.L.W.U32.HI R96, R102, 0x8, R47 ;  /* 0x0000000866607819 */ /* 0x000fc40000010e2f */
[----:B------:R-:W-:Y:S02]  /*a2d0*/  LOP3.LUT R85, R92, R84, RZ, 0x3c, !PT ;  /* 0x000000545c557212 */ /* 0x000fe400078e3cff */
[----:B------:R-:W-:Y:S02]  /*a2e0*/  SHF.L.W.U32.HI R47, R47, 0x8, R102 ;  /* 0x000000082f2f7819 */ /* 0x000fe40000010e66 */
[----:B------:R-:W-:Y:S02]  /*a2f0*/  LOP3.LUT R104, R88, R39, RZ, 0x3c, !PT ;  /* 0x0000002758687212 */ /* 0x000fe400078e3cff */
[----:B------:R-:W-:Y:S02]  /*a300*/  LOP3.LUT R97, R90, R49, RZ, 0x3c, !PT ;  /* 0x000000315a617212 */ /* 0x000fe400078e3cff */
[----:B------:R-:W-:Y:S02]  /*a310*/  IADD3 R88, P0, P1, R76, R34, R95 ;  /* 0x000000224c587210 */ /* 0x000fe4000791e05f */
[----:B------:R-:W-:-:S02]  /*a320*/  SHF.L.W.U32.HI R71, R44, 0x8, R85 ;  /* 0x000000082c477819 */ /* 0x000fc40000010e55 */
[----:B------:R-:W-:Y:S02]  /*a330*/  IADD3 R92, P2, P3, R54, R89, R47 ;  /* 0x00000059365c7210 */ /* 0x000fe40007b5e02f */
[----:B------:R-:W-:Y:S02]  /*a340*/  SHF.L.W.U32.HI R85, R85, 0x8, R44 ;  /* 0x0000000855557819 */ /* 0x000fe40000010e2c */
[----:B------:R-:W-:Y:S02]  /*a350*/  SHF.L.W.U32.HI R102, R97, 0x8, R104 ;  /* 0x0000000861667819 */ /* 0x000fe40000010e68 */
[----:B------:R-:W-:Y:S02]  /*a360*/  LOP3.LUT R29, R88, R29, R86, 0x96, !PT ;  /* 0x0000001d581d7212 */ /* 0x000fe400078e9656 */
[----:B------:R-:W-:Y:S02]  /*a370*/  SHF.L.W.U32.HI R104, R104, 0x8, R97 ;  /* 0x0000000868687819 */ /* 0x000fe40000010e61 */
[----:B------:R-:W-:-:S02]  /*a380*/  IADD3.X R86, R74, R86, R93, P0, P1 ;  /* 0x000000564a567210 */ /* 0x000fc400007e245d */
[----:B------:R-:W-:Y:S02]  /*a390*/  LOP3.LUT R97, R92, R28, R53, 0x96, !PT ;  /* 0x0000001c5c617212 */ /* 0x000fe400078e9635 */
[----:B------:R-:W-:Y:S02]  /*a3a0*/  IADD3.X R98, R55, R53, R96, P2, P3 ;  /* 0x0000003537627210 */ /* 0x000fe400017e6460 */
[----:B------:R-:W-:Y:S02]  /*a3b0*/  IADD3 R53, P0, P1, R82, R30, R85 ;  /* 0x0000001e52357210 */ /* 0x000fe4000791e055 */
[----:B------:R-:W-:Y:S02]  /*a3c0*/  LOP3.LUT R34, R86, R27, R34, 0x96, !PT ;  /* 0x0000001b56227212 */ /* 0x000fe400078e9622 */
[----:B------:R-:W-:Y:S02]  /*a3d0*/  IADD3 R90, P2, P3, R67, R45, R104 ;  /* 0x0000002d435a7210 */ /* 0x000fe40007b5e068 */
[----:B------:R-:W-:-:S02]  /*a3e0*/  IADD3.X R100, R46, R91, R71, P0, P1 ;  /* 0x0000005b2e647210 */ /* 0x000fc400007e2447 */
[----:B------:R-:W-:Y:S02]  /*a3f0*/  LOP3.LUT R27, R53, R10, R91, 0x96, !PT ;  /* 0x0000000a351b7212 */ /* 0x000fe400078e965b */
[----:B------:R-:W-:Y:S02]  /*a400*/  LOP3.LUT R106, R98, R26, R89, 0x96, !PT ;  /* 0x0000001a626a7212 */ /* 0x000fe400078e9659 */
[----:B------:R-:W-:Y:S02]  /*a410*/  SHF.L.W.U32.HI R10, R29, 0x10, R34 ;  /* 0x000000101d0a7819 */ /* 0x000fe40000010e22 */
[----:B------:R-:W-:Y:S02]  /*a420*/  LOP3.LUT R26, R90, R25, R94, 0x96, !PT ;  /* 0x000000195a1a7212 */ /* 0x000fe400078e965e */
[----:B------:R-:W-:Y:S02]  /*a430*/  IADD3.X R94, R65, R94, R102, P2, P3 ;  /* 0x0000005e415e7210 */ /* 0x000fe400017e6466 */
[----:B------:R-:W-:-:S02]  /*a440*/  LOP3.LUT R30, R100, R11, R30, 0x96, !PT ;  /* 0x0000000b641e7212 */ /* 0x000fc400078e961e */
[----:B------:R-:W-:Y:S02]  /*a450*/  SHF.L.W.U32.HI R11, R34, 0x10, R29 ;  /* 0x00000010220b7819 */ /* 0x000fe40000010e1d */
[----:B------:R-:W-:Y:S02]  /*a460*/  IADD3 R29, P0, R10, R87, RZ ;  /* 0x000000570a1d7210 */ /* 0x000fe40007f1e0ff */
[----:B------:R-:W-:Y:S02]  /*a470*/  LOP3.LUT R45, R94, R24, R45, 0x96, !PT ;  /* 0x000000185e2d7212 */ /* 0x000fe400078e962d */
[----:B------:R-:W-:Y:S01]  /*a480*/  SHF.L.W.U32.HI R34, R30, 0x10, R27 ;  /* 0x000000101e227819 */ /* 0x000fe20000010e1b */
[----:B------:R-:W-:Y:S01]  /*a490*/  IMAD.X R28, R11, 0x1, R32, P0 ;  /* 0x000000010b1c7824 */ /* 0x000fe200000e0620 */
[----:B------:R-:W-:Y:S02]  /*a4a0*/  SHF.L.W.U32.HI R25, R27, 0x10, R30 ;  /* 0x000000101b197819 */ /* 0x000fe40000010e1e */
[----:B------:R-:W-:-:S02]  /*a4b0*/  SHF.L.W.U32.HI R30, R45, 0x10, R26 ;  /* 0x000000102d1e7819 */ /* 0x000fc40000010e1a */
[----:B------:R-:W-:Y:S02]  /*a4c0*/  SHF.L.W.U32.HI R26, R26, 0x10, R45 ;  /* 0x000000101a1a7819 */ /* 0x000fe40000010e2d */
[----:B------:R-:W-:Y:S02]  /*a4d0*/  LOP3.LUT R95, R95, R29, RZ, 0x3c, !PT ;  /* 0x0000001d5f5f7212 */ /* 0x000fe400078e3cff */
[----:B------:R-:W-:Y:S02]  /*a4e0*/  LOP3.LUT R24, R93, R28, RZ, 0x3c, !PT ;  /* 0x0000001c5d187212 */ /* 0x000fe400078e3cff */
[----:B------:R-:W-:Y:S02]  /*a4f0*/  SHF.L.W.U32.HI R32, R97, 0x10, R106 ;  /* 0x0000001061207819 */ /* 0x000fe40000010e6a */
[----:B------:R-:W-:Y:S02]  /*a500*/  IADD3 R93, P2, R26, R39, RZ ;  /* 0x000000271a5d7210 */ /* 0x000fe40007f5e0ff */
[----:B------:R-:W-:-:S02]  /*a510*/  SHF.L.W.U32.HI R45, R24, 0x1, R95 ;  /* 0x00000001182d7819 */ /* 0x000fc40000010e5f */
[----:B------:R-:W-:Y:S01]  /*a520*/  SHF.L.W.U32.HI R39, R95, 0x1, R24 ;  /* 0x000000015f277819 */ /* 0x000fe20000010e18 */
[----:B------:R-:W-:Y:S01]  /*a530*/  IMAD.X R89, R30, 0x1, R49, P2 ;  /* 0x000000011e597824 */ /* 0x000fe200010e0631 */
        /* <DEDUP_REMOVED lines=15> */
[----:B------:R-:W-:Y:S02]  /*a630*/  IADD3 R35, P2, P3, R67, R102, R88 ;  /* 0x0000006643237210 */ /* 0x000fe40007b5e058 */
[----:B------:R-:W-:Y:S02]  /*a640*/  SHF.L.W.U32.HI R47, R108, 0x1, R49 ;  /* 0x000000016c2f7819 */ /* 0x000fe40000010e31 */
[----:B------:R-:W-:Y:S02]  /*a650*/  IADD3 R84, P4, P5, R77, R45, R92 ;  /* 0x0000002d4d547210 */ /* 0x000fe40007d9e05c */
[----:B------:R-:W-:Y:S02]  /*a660*/  IADD3.X R71, R65, R106, R86, P2, P3 ;  /* 0x0000006a41477210 */ /* 0x000fe400017e6456 */
[----:B------:R-:W-:-:S02]  /*a670*/  SHF.L.W.U32.HI R49, R49, 0x1, R108 ;  /* 0x0000000131317819 */ /* 0x000fc40000010e6c */
[----:B------:R-:W-:Y:S02]  /*a680*/  IADD3 R33, P2, P3, R57, R47, R90 ;  /* 0x0000002f39217210 */ /* 0x000fe40007b5e05a */
[----:B------:R-:W-:Y:S02]  /*a690*/  IADD3 R27, P1, P0, R79, R96, R53 ;  /* 0x000000604f1b7210 */ /* 0x000fe4000783e035 */
[----:B------:R-:W-:Y:S02]  /*a6a0*/  IADD3.X R98, R69, R39, R98, P4, P5 ;  /* 0x0000002745627210 */ /* 0x000fe400027ea462 */
[----:B------:R-:W-:Y:S02]  /*a6b0*/  IADD3.X R94, R59, R49, R94, P2, P3 ;  /* 0x000000313b5e7210 */ /* 0x000fe400017e645e */
[----:B------:R-:W-:Y:S02]  /*a6c0*/  IADD3.X R91, R37, R87, R100, P1, P0 ;  /* 0x00000057255b7210 */ /* 0x000fe40000fe0464 */
[----:B------:R-:W-:-:S02]  /*a6d0*/  LOP3.LUT R92, R34, R98, RZ, 0x3c, !PT ;  /* 0x00000062225c7212 */ /* 0x000fc400078e3cff */
[----:B------:R-:W-:Y:S02]  /*a6e0*/  LOP3.LUT R53, R11, R94, RZ, 0x3c, !PT ;  /* 0x0000005e0b357212 */ /* 0x000fe400078e3cff */
[----:B------:R-:W-:Y:S02]  /*a6f0*/  LOP3.LUT R85, R44, R71, RZ, 0x3c, !PT ;  /* 0x000000472c557212 */ /* 0x000fe400078e3cff */
[----:B------:R-:W-:Y:S02]  /*a700*/  LOP3.LUT R86, R30, R91, RZ, 0x3c, !PT ;  /* 0x0000005b1e567212 */ /* 0x000fe400078e3cff */
[----:B------:R-:W-:Y:S02]  /*a710*/  IADD3 R92, P1, R92, R93, RZ ;  /* 0x0000005d5c5c7210 */ /* 0x000fe40007f3e0ff */
[----:B------:R-:W-:Y:S02]  /*a720*/  LOP3.LUT R88, R25, R84, RZ, 0x3c, !PT ;  /* 0x0000005419587212 */ /* 0x000fe400078e3cff */
[----:B------:R-:W-:-:S02]  /*a730*/  IADD3 R90, P3, R53, R24, RZ ;  /* 0x00000018355a7210 */ /* 0x000fc40007f7e0ff */
[----:B------:R-:W-:Y:S02]  /*a740*/  IADD3 R85, P0, R85, R110, RZ ;  /* 0x0000006e55557210 */ /* 0x000fe40007f1e0ff */
[----:B------:R-:W-:Y:S02]  /*a750*/  IADD3 R29, P2, R86, R29, RZ ;  /* 0x0000001d561d7210 */ /* 0x000fe40007f5e0ff */
[----:B------:R-:W-:Y:S02]  /*a760*/  LOP3.LUT R93, R32, R35, RZ, 0x3c, !PT ;  /* 0x00000023205d7212 */ /* 0x000fe400078e3cff */
[----:B------:R-:W-:Y:S01]  /*a770*/  LOP3.LUT R53, R26, R27, RZ, 0x3c, !PT ;  /* 0x0000001b1a357212 */ /* 0x000fe200078e3cff */
[----:B------:R-:W-:Y:S01]  /*a780*/  IMAD.X R88, R88, 0x1, R89, P1 ;  /* 0x0000000158587824 */ /* 0x000fe200008e0659 */
[----:B------:R-:W-:Y:S01]  /*a790*/  LOP3.LUT R24, R10, R33, RZ, 0x3c, !PT ;  /* 0x000000210a187212 */ /* 0x000fe200078e3cff */
[----:B------:R-:W-:Y:S01]  /*a7a0*/  IMAD.X R93, R93, 0x1, R104, P0 ;  /* 0x000000015d5d7824 */ /* 0x000fe200000e0668 */
[----:B------:R-:W-:Y:S01]  /*a7b0*/  LOP3.LUT R104, R102, R85, RZ, 0x3c, !PT ;  /* 0x0000005566687212 */ /* 0x000fe200078e3cff */
[----:B------:R-:W-:Y:S01]  /*a7c0*/  IMAD.X R28, R53, 0x1, R28, P2 ;  /* 0x00000001351c7824 */ /* 0x000fe200010e061c */
[----:B------:R-:W-:Y:S01]  /*a7d0*/  LOP3.LUT R45, R45, R92, RZ, 0x3c, !PT ;  /* 0x0000005c2d2d7212 */ /* 0x000fe200078e3cff */
[----:B------:R-:W-:Y:S01]  /*a7e0*/  IMAD.X R24, R24, 0x1, R31, P3 ;  /* 0x0000000118187824 */ /* 0x000fe200018e061f */
[----:B------:R-:W-:-:S02]  /*a7f0*/  LOP3.LUT R102, R39, R88, RZ, 0x3c, !PT ;  /* 0x0000005827667212 */ /* 0x000fc400078e3cff */
[----:B------:R-:W-:Y:S02]  /*a800*/  LOP3.LUT R100, R96, R29, RZ, 0x3c, !PT ;  /* 0x0000001d60647212 */ /* 0x000fe400078e3cff */
[----:B------:R-:W-:Y:S02]  /*a810*/  LOP3.LUT R87, R87, R28, RZ, 0x3c, !PT ;  /* 0x0000001c57577212 */ /* 0x000fe400078e3cff */
[----:B------:R-:W-:Y:S02]  /*a820*/  LOP3.LUT R53, R106, R93, RZ, 0x3c, !PT ;  /* 0x0000005d6a357212 */ /* 0x000fe400078e3cff */
[----:B------:R-:W-:Y:S02]  /*a830*/  SHF.L.W.U32.HI R31, R102, 0x8, R45 ;  /* 0x00000008661f7819 */ /* 0x000fe40000010e2d */
[----:B------:R-:W-:Y:S02]  /*a840*/  SHF.L.W.U32.HI R102, R45, 0x8, R102 ;  /* 0x000000082d667819 */ /* 0x000fe40000010e66 */
[----:B------:R-:W-:-:S02]  /*a850*/  LOP3.LUT R47, R47, R90, RZ, 0x3c, !PT ;  /* 0x0000005a2f2f7212 */ /* 0x000fc400078e3cff */
[----:B------:R-:W-:Y:S02]  /*a860*/  LOP3.LUT R86, R49, R24, RZ, 0x3c, !PT ;  /* 0x0000001831567212 */ /* 0x000fe400078e3cff */
[----:B------:R-:W-:Y:S02]  /*a870*/  SHF.L.W.U32.HI R96, R87, 0x8, R100 ;  /* 0x0000000857607819 */ /* 0x000fe40000010e64 */
[----:B------:R-:W-:Y:S02]  /*a880*/  SHF.L.W.U32.HI R39, R53, 0x8, R104 ;  /* 0x0000000835277819 */ /* 0x000fe40000010e68 */
[----:B------:R-:W-:Y:S02]  /*a890*/  SHF.L.W.U32.HI R100, R100, 0x8, R87 ;  /* 0x0000000864647819 */ /* 0x000fe40000010e57 */
[----:B------:R-:W-:Y:S02]  /*a8a0*/  SHF.L.W.U32.HI R104, R104, 0x8, R53 ;  /* 0x0000000868687819 */ /* 0x000fe40000010e35 */
[----:B------:R-:W-:-:S02]  /*a8b0*/  IADD3 R87, P2, P3, R73, R84, R102 ;  /* 0x0000005449577210 */ /* 0x000fc40007b5e066 */
[----:B------:R-:W-:Y:S02]  /*a8c0*/  SHF.L.W.U32.HI R101, R47, 0x8, R86 ;  /* 0x000000082f657819 */ /* 0x000fe40000010e56 */
[----:B------:R-:W-:Y:S02]  /*a8d0*/  SHF.L.W.U32.HI R95, R86, 0x8, R47 ;  /* 0x00000008565f7819 */ /* 0x000fe40000010e2f */
[----:B------:R-:W-:Y:S02]  /*a8e0*/  IADD3 R89, P0, P1, R66, R35, R104 ;  /* 0x0000002342597210 */ /* 0x000fe4000791e068 */
[----:B------:R-:W-:Y:S02]  /*a8f0*/  IADD3.X R86, R75, R98, R31, P2, P3 ;  /* 0x000000624b567210 */ /* 0x000fe400017e641f */
[----:B------:R-:W-:Y:S02]  /*a900*/  LOP3.LUT R47, R87, R34, R98, 0x96, !PT ;  /* 0x00000022572f7212 */ /* 0x000fe400078e9662 */
[----:B------:R-:W-:-:S02]  /*a910*/  IADD3 R98, P2, P3, R48, R33, R101 ;  /* 0x0000002130627210 */ /* 0x000fc40007b5e065 */
[----:B------:R-:W-:Y:S02]  /*a920*/  LOP3.LUT R44, R89, R44, R71, 0x96, !PT ;  /* 0x0000002c592c7212 */ /* 0x000fe400078e9647 */
[----:B------:R-:W-:Y:S02]  /*a930*/  IADD3.X R71, R64, R71, R39, P0, P1 ;  /* 0x0000004740477210 */ /* 0x000fe400007e2427 */
[----:B------:R-:W-:Y:S02]  /*a940*/  IADD3.X R99, R56, R94, R95, P2, P3 ;  /* 0x0000005e38637210 */ /* 0x000fe400017e645f */
[----:B------:R-:W-:Y:S02]  /*a950*/  LOP3.LUT R35, R71, R32, R35, 0x96, !PT ;  /* 0x0000002047237212 */ /* 0x000fe400078e9623 */
[----:B------:R-:W-:Y:S02]  /*a960*/  LOP3.LUT R10, R99, R10, R33, 0x96, !PT ;  /* 0x0000000a630a7212 */ /* 0x000fe400078e9621 */
[----:B------:R-:W2:Y:S01]  /*a970*/  LDL.64 R32, [R1+0xe0] ;  /* 0x0000e00001207983 */ /* 0x000ea20000100a00 */
[----:B------:R-:W-:-:S02]  /*a980*/  IADD3 R53, P0, P1, R78, R27, R100 ;  /* 0x0000001b4e357210 */ /* 0x000fc4000791e064 */
[----:B------:R-:W-:Y:S02]  /*a990*/  SHF.L.W.U32.HI R34, R44, 0x10, R35 ;  /* 0x000000102c227819 */ /* 0x000fe40000010e23 */
[----:B------:R-:W-:Y:S02]  /*a9a0*/  LOP3.LUT R30, R53, R30, R91, 0x96, !PT ;  /* 0x0000001e351e7212 */ /* 0x000fe400078e965b */
[----:B------:R-:W-:Y:S02]  /*a9b0*/  IADD3.X R91, R36, R91, R96, P0, P1 ;  /* 0x0000005b245b7210 */ /* 0x000fe400007e2460 */
[----:B------:R-:W-:Y:S02]  /*a9c0*/  SHF.L.W.U32.HI R44, R35, 0x10, R44 ;  /* 0x00000010232c7819 */ /* 0x000fe40000010e2c */
[----:B------:R-:W-:Y:S02]  /*a9d0*/  IADD3 R85, P0, R34, R85, RZ ;  /* 0x0000005522557210 */ /* 0x000fe40007f1e0ff */
[----:B------:R-:W-:-:S02]  /*a9e0*/  LOP3.LUT R84, R86, R25, R84, 0x96, !PT ;  /* 0x0000001956547212 */ /* 0x000fc400078e9654 */
[----:B------:R-:W-:Y:S01]  /*a9f0*/  LOP3.LUT R27, R91, R26, R27, 0x96, !PT ;  /* 0x0000001a5b1b7212 */ /* 0x000fe200078e961b */
[----:B------:R-:W-:Y:S01]  /*aa00*/  IMAD.X R93, R44, 0x1, R93, P0 ;  /* 0x000000012c5d7824 */ /* 0x000fe200000e065d */
[----:B------:R-:W-:Y:S02]  /*aa10*/  LOP3.LUT R11, R98, R11, R94, 0x96, !PT ;  /* 0x0000000b620b7212 */ /* 0x000fe400078e965e */
[----:B------:R-:W-:Y:S02]  /*aa20*/  SHF.L.W.U32.HI R45, R84, 0x10, R47 ;  /* 0x00000010542d7819 */ /* 0x000fe40000010e2f */
[----:B------:R-:W-:Y:S02]  /*aa30*/  SHF.L.W.U32.HI R35, R47, 0x10, R84 ;  /* 0x000000102f237819 */ /* 0x000fe40000010e54 */
[----:B------:R-:W-:Y:S02]  /*aa40*/  SHF.L.W.U32.HI R84, R30, 0x10, R27 ;  /* 0x000000101e547819 */ /* 0x000fe40000010e1b */
[----:B------:R-:W-:-:S02]  /*aa50*/  LOP3.LUT R25, R39, R93, RZ, 0x3c, !PT ;  /* 0x0000005d27197212 */ /* 0x000fc400078e3cff */
[----:B------:R-:W-:Y:S02]  /*aa60*/  SHF.L.W.U32.HI R39, R11, 0x10, R10 ;  /* 0x000000100b277819 */ /* 0x000fe40000010e0a */
[----:B------:R-:W-:Y:S02]  /*aa70*/  IADD3 R92, P0, R35, R92, RZ ;  /* 0x0000005c235c7210 */ /* 0x000fe40007f1e0ff */
[----:B------:R-:W-:Y:S02]  /*aa80*/  SHF.L.W.U32.HI R49, R27, 0x10, R30 ;  /* 0x000000101b317819 */ /* 0x000fe40000010e1e */
[----:B------:R-:W-:Y:S02]  /*aa90*/  IADD3 R29, P1, R84, R29, RZ ;  /* 0x0000001d541d7210 */ /* 0x000fe40007f3e0ff */
        /* <DEDUP_REMOVED lines=8> */
[----:B------:R-:W-:Y:S02]  /*ab20*/  SHF.L.W.U32.HI R97, R25, 0x1, R94 ;  /* 0x0000000119617819 */ /* 0x000fe40000010e5e */
        /* <DEDUP_REMOVED lines=8> */
[----:B------:R-:W-:-:S02]  /*abb0*/  SHF.L.W.U32.HI R95, R27, 0x1, R28 ;  /* 0x000000011b5f7819 */ /* 0x000fc40000010e1c */
[----:B------:R-:W-:Y:S02]  /*abc0*/  IADD3 R27, P4, P5, R54, R97, R98 ;  /* 0x00000061361b7210 */ /* 0x000fe40007d9e062 */
[----:B------:R-:W-:Y:S02]  /*abd0*/  IADD3 R28, P0, P1, R60, R101, R89 ;  /* 0x000000653c1c7210 */ /* 0x000fe4000791e059 */
[----:B------:R-:W-:Y:S02]  /*abe0*/  SHF.L.W.U32.HI R31, R88, 0x1, R25 ;  /* 0x00000001581f7819 */ /* 0x000fe40000010e19 */
[----:B------:R-:W-:Y:S02]  /*abf0*/  IADD3.X R96, R55, R94, R99, P4, P5 ;  /* 0x0000005e37607210 */ /* 0x000fe400027ea463 */
[----:B------:R-:W-:Y:S02]  /*ac00*/  IADD3.X R100, R58, R103, R71, P0, P1 ;  /* 0x000000673a647210 */ /* 0x000fe400007e2447 */
[----:B------:R-:W-:-:S02]  /*ac10*/  IADD3 R87, P2, P3, R72, R30, R87 ;  /* 0x0000001e48577210 */ /* 0x000fc40007b5e057 */
[----:B------:R-:W-:Y:S02]  /*ac20*/  SHF.L.W.U32.HI R98, R25, 0x1, R88 ;  /* 0x0000000119627819 */ /* 0x000fe40000010e58 */
[----:B------:R-:W-:Y:S02]  /*ac30*/  IADD3 R102, P0, P1, R82, R31, R53 ;  /* 0x0000001f52667210 */ /* 0x000fe4000791e035 */
[----:B------:R-:W-:Y:S02]  /*ac40*/  LOP3.LUT R25, R49, R96, RZ, 0x3c, !PT ;  /* 0x0000006031197212 */ /* 0x000fe400078e3cff */
[----:B------:R-:W-:Y:S02]  /*ac50*/  IADD3.X R99, R81, R95, R86, P2, P3 ;  /* 0x0000005f51637210 */ /* 0x000fe400017e6456 */
[----:B------:R-:W-:Y:S02]  /*ac60*/  IADD3.X R106, R46, R98, R91, P0, P1 ;  /* 0x000000622e6a7210 */ /* 0x000fe400007e245b */
[----:B------:R-:W-:-:S02]  /*ac70*/  LOP3.LUT R88, R47, R100, RZ, 0x3c, !PT ;  /* 0x000000642f587212 */ /* 0x000fc400078e3cff */
[----:B------:R-:W-:Y:S02]  /*ac80*/  IADD3 R25, P3, R25, R92, RZ ;  /* 0x0000005c19197210 */ /* 0x000fe40007f7e0ff */
[----:B------:R-:W-:Y:S02]  /*ac90*/  LOP3.LUT R91, R84, R27, RZ, 0x3c, !PT ;  /* 0x0000001b545b7212 */ /* 0x000fe400078e3cff */
[----:B------:R-:W-:Y:S02]  /*aca0*/  IADD3 R88, P0, R88, R29, RZ ;  /* 0x0000001d58587210 */ /* 0x000fe40007f1e0ff */
[----:B------:R-:W-:Y:S01]  /*acb0*/  LOP3.LUT R90, R39, R28, RZ, 0x3c, !PT ;  /* 0x0000001c275a7212 */ /* 0x000fe200078e3cff */
[----:B------:R-:W-:Y:S01]  /*acc0*/  IMAD.X R91, R91, 0x1, R10, P3 ;  /* 0x000000015b5b7824 */ /* 0x000fe200018e060a */
[----:B------:R-:W-:Y:S02]  /*acd0*/  LOP3.LUT R53, R44, R99, RZ, 0x3c, !PT ;  /* 0x000000632c357212 */ /* 0x000fe400078e3cff */
[----:B------:R-:W-:Y:S01]  /*ace0*/  LOP3.LUT R86, R45, R106, RZ, 0x3c, !PT ;  /* 0x0000006a2d567212 */ /* 0x000fe200078e3cff */
[----:B------:R-:W-:Y:S01]  /*acf0*/  IMAD.X R90, R90, 0x1, R11, P0 ;  /* 0x000000015a5a7824 */ /* 0x000fe200000e060b */
[----:B------:R-:W-:-:S02]  /*ad00*/  IADD3 R53, P1, R53, R26, RZ ;  /* 0x0000001a35357210 */ /* 0x000fc40007f3e0ff */
[----:B------:R-:W-:Y:S02]  /*ad10*/  LOP3.LUT R29, R34, R87, RZ, 0x3c, !PT ;  /* 0x00000057221d7212 */ /* 0x000fe400078e3cff */
[----:B------:R-:W-:Y:S02]  /*ad20*/  IADD3 R86, P2, R86, R85, RZ ;  /* 0x0000005556567210 */ /* 0x000fe40007f5e0ff */
[----:B------:R-:W-:Y:S02]  /*ad30*/  LOP3.LUT R10, R35, R102, RZ, 0x3c, !PT ;  /* 0x00000066230a7212 */ /* 0x000fe400078e3cff */
[----:B------:R-:W-:Y:S02]  /*ad40*/  LOP3.LUT R108, R97, R25, RZ, 0x3c, !PT ;  /* 0x00000019616c7212 */ /* 0x000fe400078e3cff */
[----:B------:R-:W-:Y:S01]  /*ad50*/  LOP3.LUT R11, R94, R91, RZ, 0x3c, !PT ;  /* 0x0000005b5e0b7212 */ /* 0x000fe200078e3cff */
[----:B------:R-:W-:Y:S02]  /*ad60*/  IMAD.X R92, R29, 0x1, R24, P1 ;  /* 0x000000011d5c7824 */ /* 0x000fe400008e0618 */
[----:B------:R-:W-:Y:S01]  /*ad70*/  IMAD.X R93, R10, 0x1, R93, P2 ;  /* 0x000000010a5d7824 */ /* 0x000fe200010e065d */
[----:B------:R-:W-:-:S02]  /*ad80*/  SHF.L.W.U32.HI R97, R11, 0x8, R108 ;  /* 0x000000080b617819 */ /* 0x000fc40000010e6c */
[----:B------:R-:W-:Y:S02]  /*ad90*/  SHF.L.W.U32.HI R108, R108, 0x8, R11 ;  /* 0x000000086c6c7819 */ /* 0x000fe40000010e0b */
[----:B------:R-:W-:Y:S02]  /*ada0*/  LOP3.LUT R71, R101, R88, RZ, 0x3c, !PT ;  /* 0x0000005865477212 */ /* 0x000fe400078e3cff */
[----:B------:R-:W-:Y:S02]  /*adb0*/  LOP3.LUT R24, R103, R90, RZ, 0x3c, !PT ;  /* 0x0000005a67187212 */ /* 0x000fe400078e3cff */
[----:B------:R-:W-:Y:S02]  /*adc0*/  LOP3.LUT R104, R30, R53, RZ, 0x3c, !PT ;  /* 0x000000351e687212 */ /* 0x000fe400078e3cff */
[----:B------:R-:W-:Y:S02]  /*add0*/  LOP3.LUT R29, R95, R92, RZ, 0x3c, !PT ;  /* 0x0000005c5f1d7212 */ /* 0x000fe400078e3cff */
[----:B------:R-:W-:-:S02]  /*ade0*/  IADD3 R30, P0, P1, R52, R27, R108 ;  /* 0x0000001b341e7210 */ /* 0x000fc4000791e06c */
[----:B------:R-:W-:Y:S02]  /*adf0*/  LOP3.LUT R10, R31, R86, RZ, 0x3c, !PT ;  /* 0x000000561f0a7212 */ /* 0x000fe400078e3cff */
[----:B------:R-:W-:Y:S02]  /*ae00*/  LOP3.LUT R11, R98, R93, RZ, 0x3c, !PT ;  /* 0x0000005d620b7212 */ /* 0x000fe400078e3cff */
[----:B------:R-:W-:Y:S02]  /*ae10*/  SHF.L.W.U32.HI R94, R24, 0x8, R71 ;  /* 0x00000008185e7819 */ /* 0x000fe40000010e47 */
[----:B------:R-:W-:Y:S02]  /*ae20*/  SHF.L.W.U32.HI R71, R71, 0x8, R24 ;  /* 0x0000000847477819 */ /* 0x000fe40000010e18 */
[----:B------:R-:W-:Y:S02]  /*ae30*/  SHF.L.W.U32.HI R95, R29, 0x8, R104 ;  /* 0x000000081d5f7819 */ /* 0x000fe40000010e68 */
[----:B------:R-:W-:-:S02]  /*ae40*/  IADD3.X R31, R70, R96, R97, P0, P1 ;  /* 0x00000060461f7210 */ /* 0x000fc400007e2461 */
[----:B------:R-:W-:Y:S02]  /*ae50*/  SHF.L.W.U32.HI R104, R104, 0x8, R29 ;  /* 0x0000000868687819 */ /* 0x000fe40000010e1d */
[----:B------:R-:W-:Y:S02]  /*ae60*/  SHF.L.W.U32.HI R98, R10, 0x8, R11 ;  /* 0x000000080a627819 */ /* 0x000fe40000010e0b */
[----:B------:R-:W-:Y:S02]  /*ae70*/  LOP3.LUT R26, R30, R49, R96, 0x96, !PT ;  /* 0x000000311e1a7212 */ /* 0x000fe400078e9660 */
[----:B------:R-:W-:Y:S02]  /*ae80*/  IADD3 R96, P0, P1, R68, R28, R71 ;  /* 0x0000001c44607210 */ /* 0x000fe4000791e047 */
[----:B------:R-:W-:Y:S02]  /*ae90*/  LOP3.LUT R27, R31, R84, R27, 0x96, !PT ;  /* 0x000000541f1b7212 */ /* 0x000fe400078e961b */
[----:B------:R-:W-:-:S02]  /*aea0*/  SHF.L.W.U32.HI R89, R11, 0x8, R10 ;  /* 0x000000080b597819 */ /* 0x000fc40000010e0a */
[----:B------:R-:W-:Y:S02]  /*aeb0*/  IADD3 R84, P2, P3, R76, R87, R104 ;  /* 0x000000574c547210 */ /* 0x000fe40007b5e068 */
[----:B------:R-:W-:Y:S02]  /*aec0*/  IADD3 R85, P4, P5, R83, R102, R98 ;  /* 0x0000006653557210 */ /* 0x000fe40007d9e062 */
[----:B------:R-:W-:Y:S02]  /*aed0*/  LOP3.LUT R49, R96, R47, R100, 0x96, !PT ;  /* 0x0000002f60317212 */ /* 0x000fe400078e9664 */
[----:B------:R-:W-:Y:S02]  /*aee0*/  IADD3.X R47, R61, R100, R94, P0, P1 ;  /* 0x000000643d2f7210 */ /* 0x000fe400007e245e */
[----:B------:R-:W-:Y:S02]  /*aef0*/  LOP3.LUT R24, R84, R44, R99, 0x96, !PT ;  /* 0x0000002c54187212 */ /* 0x000fe400078e9663 */
[----:B------:R-:W-:-:S02]  /*af00*/  IADD3.X R100, R80, R106, R89, P4, P5 ;  /* 0x0000006a50647210 */ /* 0x000fc400027ea459 */
[----:B------:R-:W-:Y:S02]  /*af10*/  IADD3.X R44, R74, R99, R95, P2, P3 ;  /* 0x000000634a2c7210 */ /* 0x000fe400017e645f */
[----:B------:R-:W-:Y:S02]  /*af20*/  SHF.L.W.U32.HI R10, R26, 0x10, R27 ;  /* 0x000000101a0a7819 */ /* 0x000fe40000010e1b */
[----:B------:R-:W-:Y:S02]  /*af30*/  LOP3.LUT R11, R85, R45, R106, 0x96, !PT ;  /* 0x0000002d550b7212 */ /* 0x000fe400078e966a */
[----:B------:R-:W-:Y:S02]  /*af40*/  LOP3.LUT R102, R100, R35, R102, 0x96, !PT ;  /* 0x0000002364667212 */ /* 0x000fe400078e9666 */
[----:B------:R-:W-:Y:S02]  /*af50*/  LOP3.LUT R106, R47, R39, R28, 0x96, !PT ;  /* 0x000000272f6a7212 */ /* 0x000fe400078e961c */
[----:B------:R-:W-:-:S02]  /*af60*/  LOP3.LUT R87, R44, R34, R87, 0x96, !PT ;  /* 0x000000222c577212 */ /* 0x000fc400078e9657 */
[----:B------:R-:W-:Y:S02]  /*af70*/  SHF.L.W.U32.HI R26, R27, 0x10, R26 ;  /* 0x000000101b1a7819 */ /* 0x000fe40000010e1a */
[----:B------:R-:W-:Y:S02]  /*af80*/  IADD3 R45, P0, R10, R25, RZ ;  /* 0x000000190a2d7210 */ /* 0x000fe40007f1e0ff */
[----:B------:R-:W-:Y:S02]  /*af90*/  SHF.L.W.U32.HI R28, R102, 0x10, R11 ;  /* 0x00000010661c7819 */ /* 0x000fe40000010e0b */
[----:B------:R-:W-:Y:S02]  /*afa0*/  SHF.L.W.U32.HI R27, R11, 0x10, R102 ;  /* 0x000000100b1b7819 */ /* 0x000fe40000010e66 */
[----:B------:R-:W-:Y:S02]  /*afb0*/  SHF.L.W.U32.HI R29, R87, 0x10, R24 ;  /* 0x00000010571d7819 */ /* 0x000fe40000010e18 */
[----:B------:R-:W-:Y:S01]  /*afc0*/  SHF.L.W.U32.HI R11, R49, 0x10, R106 ;  /* 0x00000010310b7819 */ /* 0x000fe20000010e6a */
[----:B------:R-:W-:Y:S01]  /*afd0*/  IMAD.X R34, R26, 0x1, R91, P0 ;  /* 0x000000011a227824 */ /* 0x000fe200000e065b */
[----:B------:R-:W-:-:S02]  /*afe0*/  SHF.L.W.U32.HI R24, R24, 0x10, R87 ;  /* 0x0000001018187819 */ /* 0x000fc40000010e57 */
[----:B------:R-:W-:Y:S02]  /*aff0*/  SHF.L.W.U32.HI R25, R106, 0x10, R49 ;  /* 0x000000106a197819 */ /* 0x000fe40000010e31 */
[----:B------:R-:W-:Y:S02]  /*b000*/  IADD3 R106, P0, R11, R88, RZ ;  /* 0x000000580b6a7210 */ /* 0x000fe40007f1e0ff */
[----:B------:R-:W-:Y:S02]  /*b010*/  IADD3 R91, P1, R24, R53, RZ ;  /* 0x00000035185b7210 */ /* 0x000fe40007f3e0ff */
[----:B------:R-:W-:Y:S02]  /*b020*/  LOP3.LUT R108, R108, R45, RZ, 0x3c, !PT ;  /* 0x0000002d6c6c7212 */ /* 0x000fe400078e3cff */
[----:B------:R-:W-:Y:S01]  /*b030*/  LOP3.LUT R97, R97, R34, RZ, 0x3c, !PT ;  /* 0x0000002261617212 */ /* 0x000fe200078e3cff */
[----:B------:R-:W-:Y:S02]  /*b040*/  IMAD.X R87, R25, 0x1, R90, P0 ;  /* 0x0000000119577824 */ /* 0x000fe400000e065a */
[----:B------:R-:W-:Y:S01]  /*b050*/  IMAD.X R53, R29, 0x1, R92, P1 ;  /* 0x000000011d357824 */ /* 0x000fe200008e065c */
[----:B------:R-:W-:-:S02]  /*b060*/  SHF.L.W.U32.HI R49, R97, 0x1, R108 ;  /* 0x0000000161317819 */ /* 0x000fc40000010e6c */
[----:B------:R-:W-:Y:S02]  /*b070*/  SHF.L.W.U32.HI R88, R108, 0x1, R97 ;  /* 0x000000016c587819 */ /* 0x000fe40000010e61 */
[----:B------:R-:W-:Y:S02]  /*b080*/  IADD3 R97, P0, R27, R86, RZ ;  /* 0x000000561b617210 */ /* 0x000fe40007f1e0ff */
[----:B------:R-:W-:Y:S02]  /*b090*/  LOP3.LUT R102, R71, R106, RZ, 0x3c, !PT ;  /* 0x0000006a47667212 */ /* 0x000fe400078e3cff */
[----:B------:R-:W-:Y:S02]  /*b0a0*/  LOP3.LUT R35, R94, R87, RZ, 0x3c, !PT ;  /* 0x000000575e237212 */ /* 0x000fe400078e3cff */
[----:B------:R-:W-:Y:S02]  /*b0b0*/  LOP3.LUT R71, R104, R91, RZ, 0x3c, !PT ;  /* 0x0000005b68477212 */ /* 0x000fe400078e3cff */
[----:B------:R-:W-:Y:S01]  /*b0c0*/  LOP3.LUT R86, R95, R53, RZ, 0x3c, !PT ;  /* 0x000000355f567212 */ /* 0x000fe200078e3cff */
[----:B------:R-:W-:Y:S01]  /*b0d0*/  IMAD.X R108, R28, 0x1, R93, P0 ;  /* 0x000000011c6c7824 */ /* 0x000fe200000e065d */
[----:B------:R-:W-:-:S02]  /*b0e0*/  SHF.L.W.U32.HI R93, R35, 0x1, R102 ;  /* 0x00000001235d7819 */ /* 0x000fc40000010e66 */
[----:B------:R-:W-:Y:S02]  /*b0f0*/  SHF.L.W.U32.HI R94, R86, 0x1, R71 ;  /* 0x00000001565e7819 */ /* 0x000fe40000010e47 */
[----:B------:R-:W-:Y:S02]  /*b100*/  SHF.L.W.U32.HI R102, R102, 0x1, R35 ;  /* 0x0000000166667819 */ /* 0x000fe40000010e23 */
[----:B------:R-:W-:Y:S02]  /*b110*/  IADD3 R35, P2, P3, R54, R49, R96 ;  /* 0x0000003136237210 */ /* 0x000fe40007b5e060 */
[----:B------:R-:W-:Y:S02]  /*b120*/  LOP3.LUT R98, R98, R97, RZ, 0x3c, !PT ;  /* 0x0000006162627212 */ /* 0x000fe400078e3cff */
[----:B------:R-:W-:Y:S02]  /*b130*/  LOP3.LUT R89, R89, R108, RZ, 0x3c, !PT ;  /* 0x0000006c59597212 */ /* 0x000fe400078e3cff */
[----:B------:R-:W-:-:S02]  /*b140*/  IADD3 R84, P4, P5, R79, R93, R84 ;  /* 0x0000005d4f547210 */ /* 0x000fc40007d9e054 */
[----:B------:R-:W-:Y:S02]  /*b150*/  SHF.L.W.U32.HI R71, R71, 0x1, R86 ;  /* 0x0000000147477819 */ /* 0x000fe40000010e56 */
[----:B------:R-:W-:Y:S02]  /*b160*/  IADD3 R39, P1, P0, R68, R94, R85 ;  /* 0x0000005e44277210 */ /* 0x000fe4000783e055 */
[----:B------:R-:W-:Y:S02]  /*b170*/  IADD3.X R92, R55, R88, R47, P2, P3 ;  /* 0x00000058375c7210 */ /* 0x000fe400017e642f */
[----:B------:R-:W-:Y:S02]  /*b180*/  SHF.L.W.U32.HI R79, R89, 0x1, R98 ;  /* 0x00000001594f7819 */ /* 0x000fe40000010e62 */
[----:B------:R-:W-:Y:S02]  /*b190*/  IADD3.X R47, R37, R102, R44, P4, P5 ;  /* 0x00000066252f7210 */ /* 0x000fe400027ea42c */
[----:B------:R-:W-:-:S02]  /*b1a0*/  IADD3.X R61, R61, R71, R100, P1, P0 ;  /* 0x000000473d3d7210 */ /* 0x000fc40000fe0464 */
[----:B------:R-:W-:Y:S02]  /*b1b0*/  SHF.L.W.U32.HI R89, R98, 0x1, R89 ;  /* 0x0000000162597819 */ /* 0x000fe40000010e59 */
[----:B------:R-:W-:Y:S02]  /*b1c0*/  IADD3 R68, P2, P3, R83, R79, R30 ;  /* 0x0000004f53447210 */ /* 0x000fe40007b5e01e */
[----:B------:R-:W-:Y:S02]  /*b1d0*/  LOP3.LUT R86, R28, R47, RZ, 0x3c, !PT ;  /* 0x0000002f1c567212 */ /* 0x000fe400078e3cff */
[----:B------:R-:W-:Y:S02]  /*b1e0*/  LOP3.LUT R37, R26, R61, RZ, 0x3c, !PT ;  /* 0x0000003d1a257212 */ /* 0x000fe400078e3cff */
[----:B------:R-:W-:Y:S02]  /*b1f0*/  LOP3.LUT R30, R29, R92, RZ, 0x3c, !PT ;  /* 0x0000005c1d1e7212 */ /* 0x000fe400078e3cff */
[----:B------:R-:W-:-:S02]  /*b200*/  IADD3.X R90, R80, R89, R31, P2, P3 ;  /* 0x00000059505a7210 */ /* 0x000fc400017e641f */
[----:B------:R-:W-:Y:S02]  /*b210*/  IADD3 R86, P1, R86, R45, RZ ;  /* 0x0000002d56567210 */ /* 0x000fe40007f3e0ff */
[----:B------:R-:W-:Y:S02]  /*b220*/  IADD3 R45, P2, R37, R106, RZ ;  /* 0x0000006a252d7210 */ /* 0x000fe40007f5e0ff */
[----:B------:R-:W-:Y:S02]  /*b230*/  IADD3 R31, P0, R30, R97, RZ ;  /* 0x000000611e1f7210 */ /* 0x000fe40007f1e0ff */
[----:B------:R-:W-:Y:S02]  /*b240*/  LOP3.LUT R37, R24, R35, RZ, 0x3c, !PT ;  /* 0x0000002318257212 */ /* 0x000fe400078e3cff */
[----:B------:R-:W-:Y:S02]  /*b250*/  LOP3.LUT R55, R27, R84, RZ, 0x3c, !PT ;  /* 0x000000541b377212 */ /* 0x000fe400078e3cff */
[----:B------:R-:W-:Y:S01]  /*b260*/  LOP3.LUT R44, R25, R90, RZ, 0x3c, !PT ;  /* 0x0000005a192c7212 */ /* 0x000fe200078e3cff */
        /* <DEDUP_REMOVED lines=16> */
[----:B------:R-:W-:Y:S02]  /*b370*/  LOP3.LUT R83, R79, R44, RZ, 0x3c, !PT ;  /* 0x0000002c4f537212 */ /* 0x000fe400078e3cff */
[----:B------:R-:W-:-:S02]  /*b380*/  LOP3.LUT R96, R89, R80, RZ, 0x3c, !PT ;  /* 0x0000005059607212 */ /* 0x000fc400078e3cff */
[----:B------:R-:W-:Y:S02]  /*b390*/  SHF.L.W.U32.HI R94, R102, 0x8, R93 ;  /* 0x00000008665e7819 */ /* 0x000fe40000010e5d */
[----:B------:R-:W-:Y:S02]  /*b3a0*/  SHF.L.W.U32.HI R53, R88, 0x8, R49 ;  /* 0x0000000858357819 */ /* 0x000fe40000010e31 */
[----:B------:R-:W-:Y:S02]  /*b3b0*/  SHF.L.W.U32.HI R79, R49, 0x8, R88 ;  /* 0x00000008314f7819 */ /* 0x000fe40000010e58 */
[----:B------:R-:W-:Y:S02]  /*b3c0*/  IADD3 R72, P0, P1, R72, R35, R34 ;  /* 0x0000002348487210 */ /* 0x000fe4000791e022 */
[----:B------:R-:W-:Y:S02]  /*b3d0*/  IADD3 R60, P2, P3, R60, R84, R71 ;  /* 0x000000543c3c7210 */ /* 0x000fe40007b5e047 */
[----:B------:R-:W-:-:S02]  /*b3e0*/  SHF.L.W.U32.HI R88, R96, 0x8, R83 ;  /* 0x0000000860587819 */ /* 0x000fc40000010e53 */
[----:B------:R-:W-:Y:S02]  /*b3f0*/  SHF.L.W.U32.HI R83, R83, 0x8, R96 ;  /* 0x0000000853537819 */ /* 0x000fe40000010e60 */
[----:B------:R-:W-:Y:S02]  /*b400*/  IADD3.X R81, R81, R92, R30, P0, P1 ;  /* 0x0000005c51517210 */ /* 0x000fe400007e241e */
[----:B------:R-:W-:Y:S02]  /*b410*/  IADD3.X R58, R58, R47, R94, P2, P3 ;  /* 0x0000002f3a3a7210 */ /* 0x000fe400017e645e */
[----:B------:R-:W-:Y:S02]  /*b420*/  LOP3.LUT R92, R72, R29, R92, 0x96, !PT ;  /* 0x0000001d485c7212 */ /* 0x000fe400078e965c */
[----:B------:R-:W-:Y:S02]  /*b430*/  IADD3 R29, P0, P1, R52, R39, R79 ;  /* 0x00000027341d7210 */ /* 0x000fe4000791e04f */
[----:B------:R-:W-:-:S02]  /*b440*/  IADD3 R57, P2, P3, R57, R68, R83 ;  /* 0x0000004439397210 */ /* 0x000fc40007b5e053 */
        /* <DEDUP_REMOVED lines=8> */
[----:B------:R-:W-:Y:S02]  /*b4d0*/  LOP3.LUT R85, R81, R24, R35, 0x96, !PT ;  /* 0x0000001851557212 */ /* 0x000fe400078e9623 */
[----:B------:R-:W-:Y:S02]  /*b4e0*/  SHF.L.W.U32.HI R24, R27, 0x10, R28 ;  /* 0x000000101b187819 */ /* 0x000fe40000010e1c */
[----:B------:R-:W-:Y:S02]  /*b4f0*/  IADD3 R86, P0, R25, R86, RZ ;  /* 0x0000005619567210 */ /* 0x000fe40007f1e0ff */
[----:B------:R-:W-:-:S02]  /*b500*/  LOP3.LUT R11, R59, R11, R68, 0x96, !PT ;  /* 0x0000000b3b0b7212 */ /* 0x000fc400078e9644 */
[----:B------:R-:W-:Y:S01]  /*b510*/  SHF.L.W.U32.HI R10, R26, 0x10, R39 ;  /* 0x000000101a0a7819 */ /* 0x000fe20000010e27 */
[----:B------:R-:W-:Y:S01]  /*b520*/  IMAD.X R47, R24, 0x1, R55, P0 ;  /* 0x00000001182f7824 */ /* 0x000fe200000e0637 */
[----:B------:R-:W-:Y:S02]  /*b530*/  SHF.L.W.U32.HI R27, R39, 0x10, R26 ;  /* 0x00000010271b7819 */ /* 0x000fe40000010e1a */
[----:B------:R-:W-:Y:S02]  /*b540*/  SHF.L.W.U32.HI R35, R11, 0x10, R90 ;  /* 0x000000100b237819 */ /* 0x000fe40000010e5a */
[----:B------:R-:W-:Y:S02]  /*b550*/  IADD3 R84, P0, R10, R45, RZ ;  /* 0x0000002d0a547210 */ /* 0x000fe40007f1e0ff */
[----:B------:R-:W-:Y:S02]  /*b560*/  SHF.L.W.U32.HI R11, R90, 0x10, R11 ;  /* 0x000000105a0b7819 */ /* 0x000fe40000010e0b */
[----:B------:R-:W-:-:S02]  /*b570*/  SHF.L.W.U32.HI R26, R92, 0x10, R85 ;  /* 0x000000105c1a7819 */ /* 0x000fc40000010e55 */
[----:B------:R-:W-:Y:S01]  /*b580*/  SHF.L.W.U32.HI R28, R85, 0x10, R92 ;  /* 0x00000010551c7819 */ /* 0x000fe20000010e5c */
[----:B------:R-:W-:Y:S01]  /*b590*/  IMAD.X R85, R27, 0x1, R54, P0 ;  /* 0x000000011b557824 */ /* 0x000fe200000e0636 */
[----:B------:R-:W-:Y:S02]  /*b5a0*/  IADD3 R70, P1, R11, R44, RZ ;  /* 0x0000002c0b467210 */ /* 0x000fe40007f3e0ff */
[----:B------:R-:W-:Y:S02]  /*b5b0*/  IADD3 R87, P0, R26, R31, RZ ;  /* 0x0000001f1a577210 */ /* 0x000fe40007f1e0ff */
[----:B------:R-:W-:Y:S01]  /*b5c0*/  LOP3.LUT R61, R71, R86, RZ, 0x3c, !PT ;  /* 0x00000056473d7212 */ /* 0x000fe200078e3cff */
[----:B------:R-:W-:Y:S01]  /*b5d0*/  IMAD.X R80, R35, 0x1, R80, P1 ;  /* 0x0000000123507824 */ /* 0x000fe200008e0650 */
[----:B------:R-:W-:Y:S02]  /*b5e0*/  LOP3.LUT R94, R94, R47, RZ, 0x3c, !PT ;  /* 0x0000002f5e5e7212 */ /* 0x000fe400078e3cff */
[----:B------:R-:W-:-:S02]  /*b5f0*/  LOP3.LUT R31, R53, R85, RZ, 0x3c, !PT ;  /* 0x00000055351f7212 */ /* 0x000fc400078e3cff */
[----:B------:R-:W-:Y:S01]  /*b600*/  LOP3.LUT R53, R83, R70, RZ, 0x3c, !PT ;  /* 0x0000004653357212 */ /* 0x000fe200078e3cff */
[----:B------:R-:W-:Y:S01]  /*b610*/  IMAD.X R83, R28, 0x1, R37, P0 ;  /* 0x000000011c537824 */ /* 0x000fe200000e0625 */
[----:B------:R-:W-:Y:S02]  /*b620*/  LOP3.LUT R54, R79, R84, RZ, 0x3c, !PT ;  /* 0x000000544f367212 */ /* 0x000fe400078e3cff */
[----:B------:R-:W-:Y:S02]  /*b630*/  SHF.L.W.U32.HI R55, R94, 0x1, R61 ;  /* 0x000000015e377819 */ /* 0x000fe40000010e3d */
[----:B------:R-:W-:Y:S02]  /*b640*/  LOP3.LUT R88, R88, R80, RZ, 0x3c, !PT ;  /* 0x0000005058587212 */ /* 0x000fe400078e3cff */
[----:B------:R-:W-:Y:S02]  /*b650*/  SHF.L.W.U32.HI R52, R31, 0x1, R54 ;  /* 0x000000011f347819 */ /* 0x000fe40000010e36 */
[----:B------:R-:W-:-:S02]  /*b660*/  LOP3.LUT R45, R34, R87, RZ, 0x3c, !PT ;  /* 0x00000057222d7212 */ /* 0x000fc400078e3cff */
[----:B------:R-:W-:Y:S02]  /*b670*/  LOP3.LUT R30, R30, R83, RZ, 0x3c, !PT ;  /* 0x000000531e1e7212 */ /* 0x000fe400078e3cff */
[----:B------:R-:W-:Y:S02]  /*b680*/  SHF.L.W.U32.HI R61, R61, 0x1, R94 ;  /* 0x000000013d3d7819 */ /* 0x000fe40000010e5e */
        /* <DEDUP_REMOVED lines=13> */
[----:B------:R-:W-:Y:S02]  /*b760*/  IADD3.X R60, R36, R45, R59, P2, P3 ;  /* 0x0000002d243c7210 */ /* 0x000fe400017e643b */
[----:B------:R-:W-:Y:S02]  /*b770*/  IADD3 R37, P0, R37, R84, RZ ;  /* 0x0000005425257210 */ /* 0x000fe40007f1e0ff */
[----:B------:R-:W-:-:S02]  /*b780*/  LOP3.LUT R30, R11, R66, RZ, 0x3c, !PT ;  /* 0x000000420b1e7212 */ /* 0x000fc400078e3cff */
[----:B------:R-:W-:Y:S02]  /*b790*/  LOP3.LUT R71, R24, R79, RZ, 0x3c, !PT ;  /* 0x0000004f18477212 */ /* 0x000fe400078e3cff */
[----:B------:R-:W-:Y:S02]  /*b7a0*/  LOP3.LUT R39, R28, R81, RZ, 0x3c, !PT ;  /* 0x000000511c277212 */ /* 0x000fe400078e3cff */
[----:B------:R-:W-:Y:S01]  /*b7b0*/  LOP3.LUT R57, R27, R60, RZ, 0x3c, !PT ;  /* 0x0000003c1b397212 */ /* 0x000fe200078e3cff */
[----:B------:R-:W-:Y:S01]  /*b7c0*/  IMAD.X R30, R30, 0x1, R85, P0 ;  /* 0x000000011e1e7824 */ /* 0x000fe200000e0655 */
[----:B------:R-:W-:Y:S02]  /*b7d0*/  IADD3 R71, P2, R71, R87, RZ ;  /* 0x0000005747477210 */ /* 0x000fe40007f5e0ff */
[----:B------:R-:W-:Y:S02]  /*b7e0*/  LOP3.LUT R36, R25, R76, RZ, 0x3c, !PT ;  /* 0x0000004c19247212 */ /* 0x000fe400078e3cff */
[----:B------:R-:W-:-:S02]  /*b7f0*/  IADD3 R39, P1, R39, R70, RZ ;  /* 0x0000004627277210 */ /* 0x000fc40007f3e0ff */
[----:B------:R-:W-:Y:S02]  /*b800*/  LOP3.LUT R29, R26, R67, RZ, 0x3c, !PT ;  /* 0x000000431a1d7212 */ /* 0x000fe400078e3cff */
[----:B------:R-:W-:Y:S02]  /*b810*/  IADD3 R57, P3, R57, R86, RZ ;  /* 0x0000005639397210 */ /* 0x000fe40007f7e0ff */
[----:B------:R-:W-:Y:S01]  /*b820*/  LOP3.LUT R58, R10, R65, RZ, 0x3c, !PT ;  /* 0x000000410a3a7212 */ /* 0x000fe200078e3cff */
[----:B------:R-:W-:Y:S01]  /*b830*/  IMAD.X R36, R36, 0x1, R83, P2 ;  /* 0x0000000124247824 */ /* 0x000fe200010e0653 */
        /* <DEDUP_REMOVED lines=8> */
[----:B------:R-:W-:Y:S02]  /*b8c0*/  LOP3.LUT R59, R54, R29, RZ, 0x3c, !PT ;  /* 0x0000001d363b7212 */ /* 0x000fe400078e3cff */
[----:B------:R-:W-:Y:S02]  /*b8d0*/  LOP3.LUT R54, R44, R57, RZ, 0x3c, !PT ;  /* 0x000000392c367212 */ /* 0x000fe400078e3cff */
[----:B------:R-:W-:-:S02]  /*b8e0*/  LOP3.LUT R53, R45, R55, RZ, 0x3c, !PT ;  /* 0x000000372d357212 */ /* 0x000fc400078e3cff */
[----:B------:R-:W-:Y:S02]  /*b8f0*/  LOP3.LUT R52, R52, R39, RZ, 0x3c, !PT ;  /* 0x0000002734347212 */ /* 0x000fe400078e3cff */
[----:B------:R-:W-:Y:S02]  /*b900*/  SHF.L.W.U32.HI R45, R58, 0x8, R49 ;  /* 0x000000083a2d7819 */ /* 0x000fe40000010e31 */
[----:B------:R-:W-:Y:S02]  /*b910*/  IADD3 R82, P2, P3, R82, R66, R47 ;  /* 0x0000004252527210 */ /* 0x000fe40007b5e02f */
[----:B------:R-:W-:Y:S02]  /*b920*/  SHF.L.W.U32.HI R49, R49, 0x8, R58 ;  /* 0x0000000831317819 */ /* 0x000fe40000010e3a */
[----:B------:R-:W-:Y:S02]  /*b930*/  SHF.L.W.U32.HI R44, R53, 0x8, R54 ;  /* 0x00000008352c7819 */ /* 0x000fe40000010e36 */
[----:B------:R-:W-:-:S02]  /*b940*/  SHF.L.W.U32.HI R34, R59, 0x8, R52 ;  /* 0x000000083b227819 */ /* 0x000fc40000010e34 */
[----:B------:R-:W-:Y:S02]  /*b950*/  SHF.L.W.U32.HI R54, R54, 0x8, R53 ;  /* 0x0000000836367819 */ /* 0x000fe40000010e35 */
[----:B------:R-:W-:Y:S02]  /*b960*/  SHF.L.W.U32.HI R52, R52, 0x8, R59 ;  /* 0x0000000834347819 */ /* 0x000fe40000010e3b */
[----:B------:R-:W-:Y:S02]  /*b970*/  IADD3.X R83, R46, R68, R31, P2, P3 ;  /* 0x000000442e537210 */ /* 0x000fe400017e641f */
[----:B------:R-:W-:Y:S02]  /*b980*/  IADD3 R59, P2, P3, R48, R76, R49 ;  /* 0x0000004c303b7210 */ /* 0x000fe40007b5e031 */
[----:B------:R-:W-:Y:S02]  /*b990*/  IADD3 R73, P4, P5, R73, R65, R54 ;  /* 0x0000004149497210 */ /* 0x000fe40007d9e036 */
[----:B------:R-:W-:-:S02]  /*b9a0*/  IADD3.X R61, R56, R79, R45, P2, P3 ;  /* 0x0000004f383d7210 */ /* 0x000fc400017e642d */
[----:B------:R-:W-:Y:S02]  /*b9b0*/  IADD3.X R75, R75, R60, R44, P4, P5 ;  /* 0x0000003c4b4b7210 */ /* 0x000fe400027ea42c */
[----:B------:R-:W-:Y:S02]  /*b9c0*/  IADD3 R77, P1, P0, R77, R67, R52 ;  /* 0x000000434d4d7210 */ /* 0x000fe4000783e034 */
[----:B------:R-:W-:Y:S02]  /*b9d0*/  LOP3.LUT R24, R59, R24, R79, 0x96, !PT ;  /* 0x000000183b187212 */ /* 0x000fe400078e964f */
[----:B------:R-:W-:Y:S02]  /*b9e0*/  LOP3.LUT R25, R61, R25, R76, 0x96, !PT ;  /* 0x000000193d197212 */ /* 0x000fe400078e964c */
[----:B------:R-:W-:Y:S02]  /*b9f0*/  LOP3.LUT R27, R73, R27, R60, 0x96, !PT ;  /* 0x0000001b491b7212 */ /* 0x000fe400078e963c */
[----:B------:R-:W-:-:S02]  /*ba00*/  LOP3.LUT R10, R75, R10, R65, 0x96, !PT ;  /* 0x0000000a4b0a7212 */ /* 0x000fc400078e9641 */
[----:B------:R-:W-:Y:S02]  /*ba10*/  LOP3.LUT R53, R82, R35, R68, 0x96, !PT ;  /* 0x0000002352357212 */ /* 0x000fe400078e9644 */
[----:B------:R-:W-:Y:S02]  /*ba20*/  LOP3.LUT R58, R77, R28, R81, 0x96, !PT ;  /* 0x0000001c4d3a7212 */ /* 0x000fe400078e9651 */
[----:B------:R-:W-:Y:S02]  /*ba30*/  LOP3.LUT R66, R83, R11, R66, 0x96, !PT ;  /* 0x0000000b53427212 */ /* 0x000fe400078e9642 */
[----:B------:R-:W-:Y:S02]  /*ba40*/  SHF.L.W.U32.HI R28, R24, 0x10, R25 ;  /* 0x00000010181c7819 */ /* 0x000fe40000010e19 */
[----:B------:R-:W-:Y:S02]  /*ba50*/  SHF.L.W.U32.HI R46, R10, 0x10, R27 ;  /* 0x000000100a2e7819 */ /* 0x000fe40000010e1b */
[----:B------:R-:W-:-:S02]  /*ba60*/  SHF.L.W.U32.HI R48, R27, 0x10, R10 ;  /* 0x000000101b307819 */ /* 0x000fc40000010e0a */
[----:B------:R-:W-:Y:S02]  /*ba70*/  IADD3.X R69, R69, R81, R34, P1, P0 ;  /* 0x0000005145457210 */ /* 0x000fe40000fe0422 */
[----:B------:R-:W-:Y:S02]  /*ba80*/  SHF.L.W.U32.HI R11, R66, 0x10, R53 ;  /* 0x00000010420b7819 */ /* 0x000fe40000010e35 */
[----:B------:R-:W-:Y:S02]  /*ba90*/  SHF.L.W.U32.HI R10, R53, 0x10, R66 ;  /* 0x00000010350a7819 */ /* 0x000fe40000010e42 */
[----:B------:R-:W-:Y:S02]  /*baa0*/  IADD3 R53, P2, R28, R71, RZ ;  /* 0x000000471c357210 */ /* 0x000fe40007f5e0ff */
[----:B------:R-:W-:Y:S02]  /*bab0*/  LOP3.LUT R67, R69, R26, R67, 0x96, !PT ;  /* 0x0000001a45437212 */ /* 0x000fe400078e9643 */
[----:B------:R-:W-:-:S02]  /*bac0*/  SHF.L.W.U32.HI R35, R25, 0x10, R24 ;  /* 0x0000001019237819 */ /* 0x000fc40000010e18 */
[----:B------:R-:W-:Y:S02]  /*bad0*/  LOP3.LUT R56, R49, R53, RZ, 0x3c, !PT ;  /* 0x0000003531387212 */ /* 0x000fe400078e3cff */
[----:B------:R-:W-:Y:S02]  /*bae0*/  IADD3 R25, P3, R48, R57, RZ ;  /* 0x0000003930197210 */ /* 0x000fe40007f7e0ff */
[----:B------:R-:W-:Y:S02]  /*baf0*/  LOP3.LUT R53, R20, R53, R82, 0x96, !PT ;  /* 0x0000003514357212 */ /* 0x000fe400078e9652 */
[----:B------:R-:W-:Y:S02]  /*bb00*/  IADD3 R20, P0, R10, R37, RZ ;  /* 0x000000250a147210 */ /* 0x000fe40007f1e0ff */
[----:B------:R-:W-:Y:S02]  /*bb10*/  SHF.L.W.U32.HI R26, R58, 0x10, R67 ;  /* 0x000000103a1a7819 */ /* 0x000fe40000010e43 */
[----:B------:R-:W-:-:S02]  /*bb20*/  LOP3.LUT R49, R22, R25, R77, 0x96, !PT ;  /* 0x0000001916317212 */ /* 0x000fc400078e964d */
[-C--:B------:R-:W-:Y:S01]  /*bb30*/  LOP3.LUT R22, R16, R20.reuse, R59, 0x96, !PT ;  /* 0x0000001410167212 */ /* 0x080fe200078e963b */
[----:B------:R-:W-:Y:S01]  /*bb40*/  IMAD.X R16, R35, 0x1, R36, P2 ;  /* 0x0000000123107824 */ /* 0x000fe200010e0624 */
[----:B------:R-:W-:Y:S01]  /*bb50*/  SHF.L.W.U32.HI R24, R67, 0x10, R58 ;  /* 0x0000001043187819 */ /* 0x000fe20000010e3a */
[----:B------:R-:W-:Y:S01]  /*bb60*/  IMAD.X R30, R11, 0x1, R30, P0 ;  /* 0x000000010b1e7824 */ /* 0x000fe200000e061e */
[----:B------:R-:W-:Y:S02]  /*bb70*/  IADD3 R39, P1, R26, R39, RZ ;  /* 0x000000271a277210 */ /* 0x000fe40007f3e0ff */
[----:B------:R-:W-:Y:S01]  /*bb80*/  LOP3.LUT R37, R54, R25, RZ, 0x3c, !PT ;  /* 0x0000001936257212 */ /* 0x000fe200078e3cff */
[----:B------:R-:W-:Y:S01]  /*bb90*/  IMAD.X R25, R46, 0x1, R55, P3 ;  /* 0x000000012e197824 */ /* 0x000fe200018e0637 */
[----:B------:R-:W-:Y:S01]  /*bba0*/  LOP3.LUT R27, R47, R20, RZ, 0x3c, !PT ;  /* 0x000000142f1b7212 */ /* 0x000fe200078e3cff */
[----:B------:R-:W-:Y:S01]  /*bbb0*/  IMAD.X R29, R24, 0x1, R29, P1 ;  /* 0x00000001181d7824 */ /* 0x000fe200008e061d */
[----:B------:R-:W-:-:S02]  /*bbc0*/  LOP3.LUT R20, R18, R39, R73, 0x96, !PT ;  /* 0x0000002712147212 */ /* 0x000fc400078e9649 */
[-C--:B------:R-:W-:Y:S02]  /*bbd0*/  LOP3.LUT R18, R21, R16.reuse, R83, 0x96, !PT ;  /* 0x0000001015127212 */ /* 0x080fe400078e9653 */
[----:B------:R-:W-:Y:S02]  /*bbe0*/  LOP3.LUT R45, R45, R16, RZ, 0x3c, !PT ;  /* 0x000000102d2d7212 */ /* 0x000fe400078e3cff */
[----:B------:R-:W-:Y:S02]  /*bbf0*/  LOP3.LUT R36, R23, R25, R69, 0x96, !PT ;  /* 0x0000001917247212 */ /* 0x000fe400078e9645 */
[-C--:B------:R-:W-:Y:S02]  /*bc00*/  LOP3.LUT R16, R31, R30.reuse, RZ, 0x3c, !PT ;  /* 0x0000001e1f107212 */ /* 0x080fe400078e3cff */
[----:B------:R-:W-:Y:S02]  /*bc10*/  LOP3.LUT R52, R52, R39, RZ, 0x3c, !PT ;  /* 0x0000002734347212 */ /* 0x000fe400078e3cff */
[----:B------:R-:W-:Y:S01]  /*bc20*/  LOP3.LUT R47, R17, R30, R61, 0x96, !PT ;  /* 0x0000001e112f7212 */ /* 0x000fe200078e963d */
[----:B------:R-:W-:Y:S01]  /*bc30*/  IMAD.MOV.U32 R17, RZ, RZ, R18 ;  /* 0x000000ffff117224 */ /* 0x000fe200078e0012 */
[----:B------:R-:W-:Y:S01]  /*bc40*/  LOP3.LUT R44, R44, R25, RZ, 0x3c, !PT ;  /* 0x000000192c2c7212 */ /* 0x000fe200078e3cff */
[----:B------:R-:W-:Y:S01]  /*bc50*/  IMAD.MOV.U32 R18, RZ, RZ, R49 ;  /* 0x000000ffff127224 */ /* 0x000fe200078e0031 */
[----:B------:R-:W-:Y:S01]  /*bc60*/  LOP3.LUT R39, R19, R29, R75, 0x96, !PT ;  /* 0x0000001d13277212 */ /* 0x000fe200078e964b */
[----:B------:R-:W-:Y:S01]  /*bc70*/  IMAD.MOV.U32 R19, RZ, RZ, R36 ;  /* 0x000000ffff137224 */ /* 0x000fe200078e0024 */
[----:B------:R-:W-:-:S02]  /*bc80*/  SHF.L.W.U32.HI R23, R16, 0x1, R27 ;  /* 0x0000000110177819 */ /* 0x000fc40000010e1b */
[----:B------:R-:W-:Y:S01]  /*bc90*/  SHF.L.W.U32.HI R25, R27, 0x1, R16 ;  /* 0x000000011b197819 */ /* 0x000fe20000010e10 */
[----:B------:R-:W-:Y:S01]  /*bca0*/  IMAD.MOV.U32 R16, RZ, RZ, R53 ;  /* 0x000000ffff107224 */ /* 0x000fe200078e0035 */
[----:B------:R-:W-:Y:S02]  /*bcb0*/  SHF.L.W.U32.HI R21, R44, 0x1, R37 ;  /* 0x000000012c157819 */ /* 0x000fe40000010e25 */
[----:B------:R-:W-:Y:S02]  /*bcc0*/  SHF.L.W.U32.HI R37, R37, 0x1, R44 ;  /* 0x0000000125257819 */ /* 0x000fe40000010e2c */
[----:B------:R-:W-:Y:S01]  /*bcd0*/  LOP3.LUT R29, R34, R29, RZ, 0x3c, !PT ;  /* 0x0000001d221d7212 */ /* 0x000fe200078e3cff */
[----:B------:R0:W-:Y:S01]  /*bce0*/  STL.128 [R1], R16 ;  /* 0x0000001001007387 */ /* 0x0001e20000100c00 */
[----:B------:R-:W-:Y:S02]  /*bcf0*/  LOP3.LUT R14, R14, R28, R23, 0x96, !PT ;  /* 0x0000001c0e0e7212 */ /* 0x000fe400078e9617 */
[----:B------:R-:W-:-:S02]  /*bd00*/  LOP3.LUT R15, R15, R35, R25, 0x96, !PT ;  /* 0x000000230f0f7212 */ /* 0x000fc400078e9619 */
[----:B------:R-:W-:Y:S02]  /*bd10*/  SHF.L.W.U32.HI R27, R29, 0x1, R52 ;  /* 0x000000011d1b7819 */ /* 0x000fe40000010e34 */
[----:B------:R-:W-:Y:S02]  /*bd20*/  SHF.L.W.U32.HI R29, R52, 0x1, R29 ;  /* 0x00000001341d7819 */ /* 0x000fe40000010e1d */
[----:B------:R-:W-:Y:S02]  /*bd30*/  SHF.L.W.U32.HI R31, R45, 0x1, R56 ;  /* 0x000000012d1f7819 */ /* 0x000fe40000010e38 */
[----:B------:R-:W-:Y:S01]  /*bd40*/  SHF.L.W.U32.HI R30, R56, 0x1, R45 ;  /* 0x00000001381e7819 */ /* 0x000fe20000010e2d */
[----:B0-----:R-:W-:Y:S01]  /*bd50*/  IMAD.MOV.U32 R18, RZ, RZ, R20 ;  /* 0x000000ffff127224 */ /* 0x001fe200078e0014 */
[----:B------:R-:W-:Y:S01]  /*bd60*/  LOP3.LUT R20, R12, R26, R21, 0x96, !PT ;  /* 0x0000001a0c147212 */ /* 0x000fe200078e9615 */
[----:B------:R-:W-:Y:S01]  /*bd70*/  IMAD.MOV.U32 R16, RZ, RZ, R22 ;  /* 0x000000ffff107224 */ /* 0x000fe200078e0016 */
[----:B------:R-:W-:Y:S01]  /*bd80*/  LOP3.LUT R21, R13, R24, R37, 0x96, !PT ;  /* 0x000000180d157212 */ /* 0x000fe200078e9625 */
[----:B------:R-:W-:-:S02]  /*bd90*/  IMAD.MOV.U32 R17, RZ, RZ, R47 ;  /* 0x000000ffff117224 */ /* 0x000fc400078e002f */
[----:B------:R-:W-:Y:S01]  /*bda0*/  IMAD.MOV.U32 R19, RZ, RZ, R39 ;  /* 0x000000ffff137224 */ /* 0x000fe200078e0027 */
[----:B--2---:R-:W-:Y:S02]  /*bdb0*/  IADD3 R22, P0, R32, R63, RZ ;  /* 0x0000003f20167210 */ /* 0x004fe40007f1e0ff */
[----:B------:R-:W-:Y:S02]  /*bdc0*/  LOP3.LUT R12, R40, R48, R27, 0x96, !PT ;  /* 0x00000030280c7212 */ /* 0x000fe400078e961b */
[----:B------:R0:W-:Y:S01]  /*bdd0*/  STL.128 [R1+0x10], R16 ;  /* 0x0000101001007387 */ /* 0x0001e20000100c00 */
[----:B------:R-:W-:Y:S02]  /*bde0*/  LOP3.LUT R13, R41, R46, R29, 0x96, !PT ;  /* 0x0000002e290d7212 */ /* 0x000fe400078e961d */
[----:B------:R-:W-:Y:S02]  /*bdf0*/  LOP3.LUT R10, R42, R10, R31, 0x96, !PT ;  /* 0x0000000a2a0a7212 */ /* 0x000fe400078e961f */
[----:B------:R-:W-:Y:S01]  /*be00*/  LOP3.LUT R11, R43, R11, R30, 0x96, !PT ;  /* 0x0000000b2b0b7212 */ /* 0x000fe200078e961e */
[----:B------:R-:W-:-:S02]  /*be10*/  IMAD.X R23, R33, 0x1, R62, P0 ;  /* 0x0000000121177824 */ /* 0x000fc400000e063e */
[----:B0-----:R-:W-:Y:S02]  /*be20*/  IMAD.MOV.U32 R16, RZ, RZ, R20 ;  /* 0x000000ffff107224 */ /* 0x001fe400078e0014 */
[----:B------:R-:W-:Y:S02]  /*be30*/  IMAD.MOV.U32 R17, RZ, RZ, R21 ;  /* 0x000000ffff117224 */ /* 0x000fe400078e0015 */
[----:B------:R-:W-:Y:S02]  /*be40*/  IMAD.MOV.U32 R18, RZ, RZ, R14 ;  /* 0x000000ffff127224 */ /* 0x000fe400078e000e */
[----:B------:R-:W-:-:S05]  /*be50*/  IMAD.MOV.U32 R19, RZ, RZ, R15 ;  /* 0x000000ffff137224 */ /* 0x000fca00078e000f */
[----:B------:R0:W-:Y:S04]  /*be60*/  STL.128 [R1+0x20], R16 ;  /* 0x0000201001007387 */ /* 0x0001e80000100c00 */
[----:B------:R1:W-:Y:S04]  /*be70*/  STL.64 [R1+0xe0], R22 ;  /* 0x0000e01601007387 */ /* 0x0003e80000100a00 */
[----:B------:R1:W-:Y:S01]  /*be80*/  STL.64 [R1+0xe0], RZ ;  /* 0x0000e0ff01007387 */ /* 0x0003e20000100a00 */
[----:B0-----:R-:W-:Y:S02]  /*be90*/  IMAD.MOV.U32 R16, RZ, RZ, R12 ;  /* 0x000000ffff107224 */ /* 0x001fe400078e000c */
[----:B------:R-:W-:-:S02]  /*bea0*/  IMAD.MOV.U32 R17, RZ, RZ, R13 ;  /* 0x000000ffff117224 */ /* 0x000fc400078e000d */
[----:B------:R-:W-:Y:S02]  /*beb0*/  IMAD.MOV.U32 R18, RZ, RZ, R10 ;  /* 0x000000ffff127224 */ /* 0x000fe400078e000a */
[----:B------:R-:W-:-:S05]  /*bec0*/  IMAD.MOV.U32 R19, RZ, RZ, R11 ;  /* 0x000000ffff137224 */ /* 0x000fca00078e000b */
[----:B------:R1:W-:Y:S01]  /*bed0*/  STL.128 [R1+0x30], R16 ;  /* 0x0000301001007387 */ /* 0x0003e20000100c00 */
[----:B------:R-:W-:Y:S01]  /*bee0*/  IADD3 R11, P0, -R63, R6, RZ ;  /* 0x000000063f0b7210 */ /* 0x000fe20007f1e1ff */
[----:B------:R-:W-:Y:S02]  /*bef0*/  IMAD.MOV.U32 R10, RZ, RZ, RZ ;  /* 0x000000ffff0a7224 */ /* 0x000fe400078e00ff */
[----:B------:R-:W-:Y:S02]  /*bf00*/  IMAD.MOV.U32 R13, RZ, RZ, RZ ;  /* 0x000000ffff0d7224 */ /* 0x000fe400078e00ff */
[--C-:B------:R-:W-:Y:S02]  /*bf10*/  IMAD.X R12, R5, 0x1, ~R62.reuse, P0 ;  /* 0x00000001050c7824 */ /* 0x100fe400000e0e3e */
[----:B------:R-:W-:Y:S02]  /*bf20*/  IMAD.MOV.U32 R6, RZ, RZ, R63 ;  /* 0x000000ffff067224 */ /* 0x000fe400078e003f */
[----:B------:R-:W-:-:S02]  /*bf30*/  IMAD.MOV.U32 R5, RZ, RZ, R62 ;  /* 0x000000ffff057224 */ /* 0x000fc400078e003e */
.L_x_14:
[----:B------:R-:W-:Y:S05]  /*bf40*/  BSYNC B1 ;  /* 0x0000000000017941 */ /* 0x000fea0003800000 */
.L_x_1:
[----:B------:R-:W-:Y:S02]  /*bf50*/  ISETP.NE.U32.AND P0, PT, R11, RZ, PT ;  /* 0x000000ff0b00720c */ /* 0x000fe40003f05070 */
[----:B------:R-:W-:Y:S01]  /*bf60*/  IADD3 R7, P1, R7, R6, RZ ;  /* 0x0000000607077210 */ /* 0x000fe20007f3e0ff */
[----:B------:R-:W-:Y:S01]  /*bf70*/  IMAD.MOV.U32 R6, RZ, RZ, R11 ;  /* 0x000000ffff067224 */ /* 0x000fe200078e000b */
[----:B------:R-:W-:-:S03]  /*bf80*/  ISETP.NE.AND.EX P0, PT, R12, RZ, PT, P0 ;  /* 0x000000ff0c00720c */ /* 0x000fc60003f05300 */
[----:B------:R-:W-:Y:S02]  /*bf90*/  IMAD.X R8, R8, 0x1, R5, P1 ;  /* 0x0000000108087824 */ /* 0x000fe400008e0605 */
[----:B------:R-:W-:-:S08]  /*bfa0*/  IMAD.MOV.U32 R5, RZ, RZ, R12 ;  /* 0x000000ffff057224 */ /* 0x000fd000078e000c */
[----:B------:R-:W-:Y:S01]  /*bfb0*/  @!P0 CALL.REL.NOINC `(.L_x_26) ;  /* 0x0000001000008944 */ /* 0x000fe20003c00000 */
[----:B------:R-:W-:Y:S05]  /*bfc0*/  BRA `(.L_x_27) ;  /* 0xffff4a9000007947 */ /* 0x000fea000383ffff */
.L_x_26:
[----:B------:R-:W-:Y:S05]  /*bfd0*/  BSYNC B0 ;  /* 0x0000000000007941 */ /* 0x000fea0003800000 */
.L_x_0:
[----:B------:R-:W-:Y:S01]  /*bfe0*/  WARPSYNC 0xffffffff ;  /* 0xffffffff00007948 */ /* 0x000fe20003800000 */
[----:B------:R-:W-:Y:S01]  /*bff0*/  BSSY B0, `(.L_x_28) ;  /* 0x0000a9c000007945 */ /* 0x000fe20003800000 */
[----:B------:R-:W-:Y:S02]  /*c000*/  IMAD.MOV.U32 R5, RZ, RZ, 0x10 ;  /* 0x00000010ff057424 */ /* 0x000fe400078e00ff */
[----:B------:R-:W-:Y:S02]  /*c010*/  IMAD.MOV.U32 R49, RZ, RZ, RZ ;  /* 0x000000ffff317224 */ /* 0x000fe400078e00ff */
[----:B------:R-:W-:Y:S02]  /*c020*/  IMAD.MOV.U32 R62, RZ, RZ, R4 ;  /* 0x000000ffff3e7224 */ /* 0x000fe400078e0004 */
.L_x_43:
        /* <DEDUP_REMOVED lines=8> */
[----:B-1----:R-:W-:Y:S01]  /*c0b0*/  LOP3.LUT R18, R5, 0x3, RZ, 0xc0, !PT ;  /* 0x0000000305127812 */ /* 0x002fe200078ec0ff */
[----:B------:R-:W-:Y:S01]  /*c0c0*/  IMAD.MOV.U32 R7, RZ, RZ, RZ ;  /* 0x000000ffff077224 */ /* 0x000fe200078e00ff */
[----:B------:R-:W-:Y:S02]  /*c0d0*/  ISETP.GE.U32.AND P0, PT, R6, 0x3, PT ;  /* 0x000000030600780c */ /* 0x000fe40003f06070 */
[----:B------:R-:W-:Y:S02]  /*c0e0*/  IADD3.X R6, R49, -0x1, RZ, P1, !PT ;  /* 0xffffffff31067810 */ /* 0x000fe40000ffe4ff */
[----:B------:R-:W-:Y:S02]  /*c0f0*/  ISETP.NE.U32.AND P1, PT, R18, RZ, PT ;  /* 0x000000ff1200720c */ /* 0x000fe40003f25070 */
[----:B------:R-:W-:-:S02]  /*c100*/  ISETP.GE.U32.AND.EX P0, PT, R6, RZ, PT, P0 ;  /* 0x000000ff0600720c */ /* 0x000fc40003f06100 */
[----:B------:R-:W-:-:S11]  /*c110*/  ISETP.NE.AND.EX P1, PT, RZ, RZ, PT, P1 ;  /* 0x000000ffff00720c */ /* 0x000fd60003f25310 */
[----:B------:R-:W-:Y:S05]  /*c120*/  @!P0 BRA `(.L_x_32) ;  /* 0x0000013000008947 */ /* 0x000fea0003800000 */
[----:B0-----:R-:W-:Y:S01]  /*c130*/  IADD3 R15, P0, -R18, R5, RZ ;  /* 0x00000005120f7210 */ /* 0x001fe20007f1e1ff */
[----:B------:R-:W-:-:S03]  /*c140*/  IMAD.MOV.U32 R7, RZ, RZ, RZ ;  /* 0x000000ffff077224 */ /* 0x000fc600078e00ff */
[----:B------:R-:W-:Y:S02]  /*c150*/  IADD3.X R16, R49, -0x1, RZ, P0, !PT ;  /* 0xffffffff31107810 */ /* 0x000fe400007fe4ff */
.L_x_33:
[----:B------:R-:W-:-:S05]  /*c160*/  IMAD.IADD R14, R62, 0x1, R7 ;  /* 0x000000013e0e7824 */ /* 0x000fca00078e0207 */
[----:B0-----:R-:W2:Y:S01]  /*c170*/  LDL.U8 R6, [R14] ;  /* 0x000000000e067983 */ /* 0x001ea20000100000 */
[----:B------:R-:W-:-:S05]  /*c180*/  IADD3 R13, R1, R7, R10 ;  /* 0x00000007010d7210 */ /* 0x000fca0007ffe00a */
[----:B--2---:R0:W-:Y:S04]  /*c190*/  STL.U8 [R13+0x60], R6 ;  /* 0x000060060d007387 */ /* 0x0041e80000100000 */
[----:B------:R-:W2:Y:S04]  /*c1a0*/  LDL.U8 R8, [R14+0x1] ;  /* 0x000001000e087983 */ /* 0x000ea80000100000 */
[----:B--2---:R0:W-:Y:S04]  /*c1b0*/  STL.U8 [R13+0x61], R8 ;  /* 0x000061080d007387 */ /* 0x0041e80000100000 */
[----:B------:R-:W2:Y:S01]  /*c1c0*/  LDL.U8 R11, [R14+0x2] ;  /* 0x000002000e0b7983 */ /* 0x000ea20000100000 */
[----:B------:R-:W-:-:S03]  /*c1d0*/  IADD3 R15, P0, R15, -0x4, RZ ;  /* 0xfffffffc0f0f7810 */ /* 0x000fc60007f1e0ff */
[----:B--2---:R0:W-:Y:S04]  /*c1e0*/  STL.U8 [R13+0x62], R11 ;  /* 0x0000620b0d007387 */ /* 0x0041e80000100000 */
[----:B------:R-:W2:Y:S01]  /*c1f0*/  LDL.U8 R12, [R14+0x3] ;  /* 0x000003000e0c7983 */ /* 0x000ea20000100000 */
[----:B------:R-:W-:Y:S02]  /*c200*/  IADD3.X R16, R16, -0x1, RZ, P0, !PT ;  /* 0xffffffff10107810 */ /* 0x000fe400007fe4ff */
[----:B------:R-:W-:Y:S02]  /*c210*/  ISETP.NE.U32.AND P0, PT, R15, RZ, PT ;  /* 0x000000ff0f00720c */ /* 0x000fe40003f05070 */
[----:B------:R-:W-:Y:S02]  /*c220*/  IADD3 R7, R7, 0x4, RZ ;  /* 0x0000000407077810 */ /* 0x000fe40007ffe0ff */
[----:B------:R-:W-:Y:S01]  /*c230*/  ISETP.NE.AND.EX P0, PT, R16, RZ, PT, P0 ;  /* 0x000000ff1000720c */ /* 0x000fe20003f05300 */
[----:B--2---:R0:W-:-:S12]  /*c240*/  STL.U8 [R13+0x63], R12 ;  /* 0x0000630c0d007387 */ /* 0x0041d80000100000 */
[----:B------:R-:W-:Y:S05]  /*c250*/  @P0 BRA `(.L_x_33) ;  /* 0xffffff0000000947 */ /* 0x000fea000383ffff */
.L_x_32:
[----:B------:R-:W-:Y:S05]  /*c260*/  BSYNC B2 ;  /* 0x0000000000027941 */ /* 0x000fea0003800000 */
.L_x_31:
[----:B------:R-:W-:Y:S01]  /*c270*/  BSSY B2, `(.L_x_34) ;  /* 0x000000f000027945 */ /* 0x000fe20003800000 */
[----:B------:R-:W-:Y:S05]  /*c280*/  @!P1 BRA `(.L_x_35) ;  /* 0x000000d000009947 */ /* 0x000fea0003800000 */
[----:B0-----:R-:W-:-:S05]  /*c290*/  IMAD.IADD R8, R62, 0x1, R7 ;  /* 0x000000013e087824 */ /* 0x001fca00078e0207 */
[----:B------:R-:W2:Y:S01]  /*c2a0*/  LDL.U8 R6, [R8] ;  /* 0x0000000008067983 */ /* 0x000ea20000100000 */
[----:B------:R-:W-:Y:S02]  /*c2b0*/  IADD3 R11, R1, R7, R10 ;  /* 0x00000007010b7210 */ /* 0x000fe40007ffe00a */
[----:B------:R-:W-:-:S04]  /*c2c0*/  ISETP.NE.U32.AND P0, PT, R18, 0x1, PT ;  /* 0x000000011200780c */ /* 0x000fc80003f05070 */
[----:B------:R-:W-:Y:S01]  /*c2d0*/  ISETP.NE.AND.EX P0, PT, RZ, RZ, PT, P0 ;  /* 0x000000ffff00720c */ /* 0x000fe20003f05300 */
[----:B--2---:R0:W-:-:S12]  /*c2e0*/  STL.U8 [R11+0x60], R6 ;  /* 0x000060060b007387 */ /* 0x0041d80000100000 */
[----:B------:R-:W-:Y:S05]  /*c2f0*/  @!P0 BRA `(.L_x_35) ;  /* 0x0000006000008947 */ /* 0x000fea0003800000 */
[----:B0-----:R-:W2:Y:S01]  /*c300*/  LDL.U8 R6, [R8+0x1] ;  /* 0x0000010008067983 */ /* 0x001ea20000100000 */
[----:B------:R-:W-:-:S04]  /*c310*/  ISETP.NE.U32.AND P0, PT, R18, 0x2, PT ;  /* 0x000000021200780c */ /* 0x000fc80003f05070 */
[----:B------:R-:W-:Y:S01]  /*c320*/  ISETP.NE.AND.EX P0, PT, RZ, RZ, PT, P0 ;  /* 0x000000ffff00720c */ /* 0x000fe20003f05300 */
[----:B--2---:R0:W-:-:S12]  /*c330*/  STL.U8 [R11+0x61], R6 ;  /* 0x000061060b007387 */ /* 0x0041d80000100000 */
[----:B------:R-:W2:Y:S04]  /*c340*/  @P0 LDL.U8 R7, [R8+0x2] ;  /* 0x0000020008070983 */ /* 0x000ea80000100000 */
[----:B--2---:R0:W-:Y:S02]  /*c350*/  @P0 STL.U8 [R11+0x62], R7 ;  /* 0x000062070b000387 */ /* 0x0041e40000100000 */
.L_x_35:
[----:B------:R-:W-:Y:S05]  /*c360*/  BSYNC B2 ;  /* 0x0000000000027941 */ /* 0x000fea0003800000 */
.L_x_34:
[----:B0-----:R-:W2:Y:S02]  /*c370*/  LDL.64 R6, [R1+0xe0] ;  /* 0x0000e00001067983 */ /* 0x001ea40000100a00 */
[----:B--2---:R-:W-:Y:S01]  /*c380*/  IADD3 R10, P0, R6, R5, RZ ;  /* 0x00000005060a7210 */ /* 0x004fe20007f1e0ff */
[----:B------:R-:W-:-:S04]  /*c390*/  IMAD.MOV.U32 R6, RZ, RZ, RZ ;  /* 0x000000ffff067224 */ /* 0x000fc800078e00ff */
[----:B------:R-:W-:Y:S02]  /*c3a0*/  IMAD.X R13, R7, 0x1, R49, P0 ;  /* 0x00000001070d7824 */ /* 0x000fe400000e0631 */
[----:B------:R-:W-:Y:S02]  /*c3b0*/  IMAD.MOV.U32 R49, RZ, RZ, RZ ;  /* 0x000000ffff317224 */ /* 0x000fe400078e00ff */
[----:B------:R-:W-:-:S05]  /*c3c0*/  IMAD.MOV.U32 R11, RZ, RZ, R13 ;  /* 0x000000ffff0b7224 */ /* 0x000fca00078e000d */
[----:B------:R0:W-:Y:S01]  /*c3d0*/  STL.64 [R1+0xe0], R10 ;  /* 0x0000e00a01007387 */ /* 0x0001e20000100a00 */
[----:B------:R-:W-:Y:S05]  /*c3e0*/  BRA `(.L_x_36) ;  /* 0x0000a55000007947 */ /* 0x000fea0003800000 */
.L_x_30:
[----:B------:R-:W-:Y:S01]  /*c3f0*/  ISETP.NE.U32.AND P0, PT, R60, RZ, PT ;  /* 0x000000ff3c00720c */ /* 0x000fe20003f05070 */
[----:B------:R-:W-:Y:S03]  /*c400*/  BSSY B2, `(.L_x_37) ;  /* 0x000002f000027945 */ /* 0x000fe60003800000 */
[----:B------:R-:W-:-:S13]  /*c410*/  ISETP.NE.AND.EX P0, PT, R64, RZ, PT, P0 ;  /* 0x000000ff4000720c */ /* 0x000fda0003f05300 */
[----:B------:R-:W-:Y:S05]  /*c420*/  @!P0 BRA `(.L_x_38) ;  /* 0x000002c000008947 */ /* 0x000fea0003800000 */
[----:B------:R-:W-:Y:S01]  /*c430*/  IADD3 R6, P1, -R10, 0x7f, RZ ;  /* 0x0000007f0a067810 */ /* 0x000fe20007f3e1ff */
[----:B------:R-:W-:Y:S01]  /*c440*/  BSSY B3, `(.L_x_39) ;  /* 0x000001c000037945 */ /* 0x000fe20003800000 */
[----:B-1----:R-:W-:Y:S01]  /*c450*/  LOP3.LUT R17, R60, 0x3, RZ, 0xc0, !PT ;  /* 0x000000033c117812 */ /* 0x002fe200078ec0ff */
[----:B------:R-:W-:Y:S01]  /*c460*/  IMAD.MOV.U32 R7, RZ, RZ, RZ ;  /* 0x000000ffff077224 */ /* 0x000fe200078e00ff */
[----:B------:R-:W-:Y:S01]  /*c470*/  ISETP.GE.U32.AND P0, PT, R6, 0x3, PT ;  /* 0x000000030600780c */ /* 0x000fe20003f06070 */
[----:B------:R-:W-:Y:S01]  /*c480*/  IMAD.X R13, RZ, RZ, ~R13, P1 ;  /* 0x000000ffff0d7224 */ /* 0x000fe200008e0e0d */
[----:B------:R-:W-:-:S04]  /*c490*/  ISETP.NE.U32.AND P1, PT, R17, RZ, PT ;  /* 0x000000ff1100720c */ /* 0x000fc80003f25070 */
[----:B------:R-:W-:Y:S02]  /*c4a0*/  ISETP.GE.U32.AND.EX P0, PT, R13, RZ, PT, P0 ;  /* 0x000000ff0d00720c */ /* 0x000fe40003f06100 */
[----:B------:R-:W-:-:S11]  /*c4b0*/  ISETP.NE.AND.EX P1, PT, RZ, RZ, PT, P1 ;  /* 0x000000ffff00720c */ /* 0x000fd60003f25310 */
[----:B------:R-:W-:Y:S05]  /*c4c0*/  @!P0 BRA `(.L_x_40) ;  /* 0x0000013000008947 */ /* 0x000fea0003800000 */
[----:B0-----:R-:W-:Y:S01]  /*c4d0*/  IADD3 R15, P0, -R17, R60, RZ ;  /* 0x0000003c110f7210 */ /* 0x001fe20007f1e1ff */
[----:B------:R-:W-:-:S03]  /*c4e0*/  IMAD.MOV.U32 R7, RZ, RZ, RZ ;  /* 0x000000ffff077224 */ /* 0x000fc600078e00ff */
[----:B------:R-:W-:Y:S02]  /*c4f0*/  IADD3.X R16, R64, -0x1, RZ, P0, !PT ;  /* 0xffffffff40107810 */ /* 0x000fe400007fe4ff */
.L_x_41:
        /* <DEDUP_REMOVED lines=16> */
.L_x_40:
[----:B------:R-:W-:Y:S05]  /*c600*/  BSYNC B3 ;  /* 0x0000000000037941 */ /* 0x000fea0003800000 */
.L_x_39:
        /* <DEDUP_REMOVED lines=14> */
.L_x_38:
[----:B------:R-:W-:Y:S05]  /*c6f0*/  BSYNC B2 ;  /* 0x0000000000027941 */ /* 0x000fea0003800000 */
.L_x_37:
[----:B------:R-:W2:Y:S04]  /*c700*/  LDL.128 R32, [R1+0x60] ;  /* 0x0000600001207983 */ /* 0x000ea80000100c00 */
[----:B-1----:R-:W3:Y:S04]  /*c710*/  LDL.128 R16, [R1+0x70] ;  /* 0x0000700001107983 */ /* 0x002ee80000100c00 */
[----:B0-----:R-:W4:Y:S04]  /*c720*/  LDL.128 R12, [R1+0x80] ;  /* 0x00008000010c7983 */ /* 0x001f280000100c00 */
[----:B------:R-:W3:Y:S04]  /*c730*/  LDL.128 R28, [R1+0x90] ;  /* 0x00009000011c7983 */ /* 0x000ee80000100c00 */
[----:B------:R-:W3:Y:S04]  /*c740*/  LDL.128 R20, [R1+0xa0] ;  /* 0x0000a00001147983 */ /* 0x000ee80000100c00 */
[----:B------:R-:W3:Y:S04]  /*c750*/  LDL.128 R24, [R1+0xb0] ;  /* 0x0000b00001187983 */ /* 0x000ee80000100c00 */
[----:B------:R-:W3:Y:S04]  /*c760*/  LDL.128 R52, [R1+0xd0] ;  /* 0x0000d00001347983 */ /* 0x000ee80000100c00 */
[----:B------:R-:W3:Y:S01]  /*c770*/  LDL.64 R70, [R1+0x40] ;  /* 0x0000400001467983 */ /* 0x000ee20000100a00 */
[----:B--2---:R-:W-:-:S02]  /*c780*/  LOP3.LUT R11, R34, 0xffff, RZ, 0xc0, !PT ;  /* 0x0000ffff220b7812 */ /* 0x004fc400078ec0ff */
[----:B------:R-:W-:Y:S02]  /*c790*/  PRMT R34, R34, 0x7732, RZ ;  /* 0x0000773222227816 */ /* 0x000fe400000000ff */
[C---:B------:R-:W-:Y:S02]  /*c7a0*/  PRMT R8, R32.reuse, 0x7732, RZ ;  /* 0x0000773220087816 */ /* 0x040fe400000000ff */
[----:B------:R-:W-:Y:S01]  /*c7b0*/  LOP3.LUT R7, R32, 0xffff, RZ, 0xc0, !PT ;  /* 0x0000ffff20077812 */ /* 0x000fe200078ec0ff */
[----:B------:R-:W-:Y:S01]  /*c7c0*/  IMAD.MOV.U32 R66, RZ, RZ, R34 ;  /* 0x000000ffff427224 */ /* 0x000fe200078e0022 */
[----:B------:R-:W-:Y:S02]  /*c7d0*/  SHF.R.U32.HI R34, RZ, 0x8, R8 ;  /* 0x00000008ff227819 */ /* 0x000fe40000011608 */
[----:B------:R-:W-:Y:S02]  /*c7e0*/  SHF.R.U32.HI R6, RZ, 0x8, R7 ;  /* 0x00000008ff067819 */ /* 0x000fe40000011607 */
[----:B------:R-:W-:-:S02]  /*c7f0*/  SHF.R.U32.HI R37, RZ, 0x8, R11 ;  /* 0x00000008ff257819 */ /* 0x000fc4000001160b */
[----:B------:R-:W-:Y:S02]  /*c800*/  LOP3.LUT R36, R8, 0xff, RZ, 0xc0, !PT ;  /* 0x000000ff08247812 */ /* 0x000fe400078ec0ff */
[----:B------:R-:W-:Y:S02]  /*c810*/  LOP3.LUT R34, R34, 0xffff, RZ, 0xc0, !PT ;  /* 0x0000ffff22227812 */ /* 0x000fe400078ec0ff */
[----:B------:R-:W-:Y:S02]  /*c820*/  LOP3.LUT R44, R6, 0xff, RZ, 0xc0, !PT ;  /* 0x000000ff062c7812 */ /* 0x000fe400078ec0ff */
[----:B------:R-:W-:Y:S01]  /*c830*/  SHF.R.U32.HI R6, RZ, 0x8, R66 ;  /* 0x00000008ff067819 */ /* 0x000fe20000011642 */
[----:B------:R-:W-:Y:S01]  /*c840*/  IMAD.WIDE.U32 R40, R34, 0x1000000, RZ ;  /* 0x0100000022287825 */ /* 0x000fe200078e00ff */
[----:B------:R-:W-:Y:S02]  /*c850*/  LOP3.LUT R8, R37, 0xff, RZ, 0xc0, !PT ;  /* 0x000000ff25087812 */ /* 0x000fe400078ec0ff */
[----:B------:R-:W-:Y:S01]  /*c860*/  SHF.L.U64.HI R45, R44, 0x8, RZ ;  /* 0x000000082c2d7819 */ /* 0x000fe200000102ff */
[----:B------:R-:W-:Y:S01]  /*c870*/  IMAD.WIDE.U32 R36, R36, 0x10000, RZ ;  /* 0x0001000024247825 */ /* 0x000fe200078e00ff */
[----:B------:R-:W-:-:S02]  /*c880*/  LOP3.LUT R66, R66, 0xff, RZ, 0xc0, !PT ;  /* 0x000000ff42427812 */ /* 0x000fc400078ec0ff */
[----:B------:R-:W-:Y:S02]  /*c890*/  LOP3.LUT R6, R6, 0xffff, RZ, 0xc0, !PT ;  /* 0x0000ffff06067812 */ /* 0x000fe400078ec0ff */
[----:B------:R-:W-:Y:S01]  /*c8a0*/  LOP3.LUT R41, R41, R45, R37, 0xfe, !PT ;  /* 0x0000002d29297212 */ /* 0x000fe200078efe25 */
[----:B------:R-:W-:Y:S01]  /*c8b0*/  IMAD.WIDE.U32 R66, R66, 0x10000, RZ ;  /* 0x0001000042427825 */ /* 0x000fe200078e00ff */
[----:B------:R-:W-:Y:S02]  /*c8c0*/  PRMT R63, R7, 0x6540, R44 ;  /* 0x00006540073f7816 */ /* 0x000fe4000000002c */
[----:B------:R-:W2:Y:S01]  /*c8d0*/  LDL.128 R44, [R1+0xc0] ;  /* 0x0000c000012c7983 */ /* 0x000ea20000100c00 */
[----:B------:R-:W-:Y:S01]  /*c8e0*/  IMAD.WIDE.U32 R42, R6, 0x1000000, RZ ;  /* 0x01000000062a7825 */ /* 0x000fe200078e00ff */
[----:B------:R-:W-:Y:S02]  /*c8f0*/  LOP3.LUT R10, R33, 0xffff, RZ, 0xc0, !PT ;  /* 0x0000ffff210a7812 */ /* 0x000fe400078ec0ff */
[----:B------:R-:W-:-:S02]  /*c900*/  LOP3.LUT R32, R35, 0xffff, RZ, 0xc0, !PT ;  /* 0x0000ffff23207812 */ /* 0x000fc400078ec0ff */
[----:B------:R-:W-:Y:S02]  /*c910*/  SHF.L.U64.HI R39, R8, 0x8, RZ ;  /* 0x0000000808277819 */ /* 0x000fe400000102ff */
[----:B------:R-:W-:Y:S02]  /*c920*/  PRMT R33, R33, 0x7732, RZ ;  /* 0x0000773221217816 */ /* 0x000fe400000000ff */
[----:B------:R-:W-:Y:S02]  /*c930*/  PRMT R35, R35, 0x7732, RZ ;  /* 0x0000773223237816 */ /* 0x000fe400000000ff */
[----:B------:R-:W-:Y:S02]  /*c940*/  PRMT R37, R11, 0x6540, R8 ;  /* 0x000065400b257816 */ /* 0x000fe40000000008 */
[----:B------:R-:W-:Y:S02]  /*c950*/  LOP3.LUT R11, R43, R39, R67, 0xfe, !PT ;  /* 0x000000272b0b7212 */ /* 0x000fe400078efe43 */
[----:B------:R-:W-:-:S02]  /*c960*/  SHF.R.U32.HI R6, RZ, 0x8, R10 ;  /* 0x00000008ff067819 */ /* 0x000fc4000001160a */
[----:B------:R-:W-:Y:S01]  /*c970*/  SHF.R.U32.HI R7, RZ, 0x8, R32 ;  /* 0x00000008ff077819 */ /* 0x000fe20000011620 */
[----:B------:R-:W-:Y:S01]  /*c980*/  IMAD.MOV.U32 R8, RZ, RZ, R33 ;  /* 0x000000ffff087224 */ /* 0x000fe200078e0021 */
[----:B------:R-:W-:Y:S01]  /*c990*/  LOP3.LUT R39, R41, 0xff, R10, 0xf8, !PT ;  /* 0x000000ff29277812 */ /* 0x000fe200078ef80a */
[----:B------:R-:W-:Y:S01]  /*c9a0*/  IMAD.MOV.U32 R10, RZ, RZ, R35 ;  /* 0x000000ffff0a7224 */ /* 0x000fe200078e0023 */
[----:B------:R-:W-:Y:S02]  /*c9b0*/  LOP3.LUT R32, R11, 0xff, R32, 0xf8, !PT ;  /* 0x000000ff0b207812 */ /* 0x000fe400078ef820 */
[----:B------:R-:W-:Y:S02]  /*c9c0*/  PRMT R6, R6, 0x7104, RZ ;  /* 0x0000710406067816 */ /* 0x000fe400000000ff */
        /* <DEDUP_REMOVED lines=13> */
[----:B---3--:R-:W-:-:S02]  /*caa0*/  LOP3.LUT R8, R16, 0xffff, RZ, 0xc0, !PT ;  /* 0x0000ffff10087812 */ /* 0x008fc400078ec0ff */
[----:B------:R-:W-:Y:S02]  /*cab0*/  LOP3.LUT R11, R18, 0xffff, RZ, 0xc0, !PT ;  /* 0x0000ffff120b7812 */ /* 0x000fe400078ec0ff */
[----:B------:R-:W-:Y:S02]  /*cac0*/  LOP3.LUT R61, R33, R6, RZ, 0xfc, !PT ;  /* 0x00000006213d7212 */ /* 0x000fe400078efcff */
[----:B------:R-:W-:Y:S02]  /*cad0*/  LOP3.LUT R65, R10, R7, RZ, 0xfc, !PT ;  /* 0x000000070a417212 */ /* 0x000fe400078efcff */
[----:B------:R-:W-:Y:S02]  /*cae0*/  SHF.R.U32.HI R6, RZ, 0x8, R8 ;  /* 0x00000008ff067819 */ /* 0x000fe40000011608 */
[----:B------:R-:W-:Y:S02]  /*caf0*/  SHF.R.U32.HI R7, RZ, 0x8, R11 ;  /* 0x00000008ff077819 */ /* 0x000fe4000001160b */
[----:B------:R-:W-:-:S02]  /*cb00*/  PRMT R16, R16, 0x7732, RZ ;  /* 0x0000773210107816 */ /* 0x000fc400000000ff */
[----:B------:R-:W-:Y:S02]  /*cb10*/  PRMT R18, R18, 0x7732, RZ ;  /* 0x0000773212127816 */ /* 0x000fe400000000ff */
[----:B------:R-:W-:Y:S02]  /*cb20*/  LOP3.LUT R63, R40, R63, R36, 0xfe, !PT ;  /* 0x0000003f283f7212 */ /* 0x000fe400078efe24 */
[----:B------:R-:W-:Y:S02]  /*cb30*/  LOP3.LUT R66, R42, R37, R66, 0xfe, !PT ;  /* 0x000000252a427212 */ /* 0x000fe400078efe42 */
[----:B------:R-:W-:Y:S02]  /*cb40*/  LOP3.LUT R37, R6, 0xff, RZ, 0xc0, !PT ;  /* 0x000000ff06257812 */ /* 0x000fe400078ec0ff */
[----:B------:R-:W-:Y:S02]  /*cb50*/  LOP3.LUT R40, R7, 0xff, RZ, 0xc0, !PT ;  /* 0x000000ff07287812 */ /* 0x000fe400078ec0ff */
[----:B------:R-:W-:-:S02]  /*cb60*/  SHF.R.U32.HI R6, RZ, 0x8, R16 ;  /* 0x00000008ff067819 */ /* 0x000fc40000011610 */
[----:B------:R-:W-:Y:S02]  /*cb70*/  SHF.R.U32.HI R7, RZ, 0x8, R18 ;  /* 0x00000008ff077819 */ /* 0x000fe40000011612 */
[----:B------:R-:W-:Y:S02]  /*cb80*/  LOP3.LUT R16, R16, 0xff, RZ, 0xc0, !PT ;  /* 0x000000ff10107812 */ /* 0x000fe400078ec0ff */
[----:B------:R-:W-:Y:S02]  /*cb90*/  LOP3.LUT R18, R18, 0xff, RZ, 0xc0, !PT ;  /* 0x000000ff12127812 */ /* 0x000fe400078ec0ff */
[----:B------:R-:W-:Y:S02]  /*cba0*/  LOP3.LUT R6, R6, 0xffff, RZ, 0xc0, !PT ;  /* 0x0000ffff06067812 */ /* 0x000fe400078ec0ff */
[----:B------:R-:W-:Y:S02]  /*cbb0*/  LOP3.LUT R7, R7, 0xffff, RZ, 0xc0, !PT ;  /* 0x0000ffff07077812 */ /* 0x000fe400078ec0ff */
[C---:B------:R-:W-:Y:S01]  /*cbc0*/  LOP3.LUT R10, R17.reuse, 0xffff, RZ, 0xc0, !PT ;  /* 0x0000ffff110a7812 */ /* 0x040fe200078ec0ff */
[----:B------:R-:W-:Y:S01]  /*cbd0*/  IMAD.WIDE.U32 R32, R6, 0x1000000, RZ ;  /* 0x0100000006207825 */ /* 0x000fe200078e00ff */
[----:B------:R-:W-:-:S02]  /*cbe0*/  PRMT R39, R17, 0x7732, RZ ;  /* 0x0000773211277816 */ /* 0x000fc400000000ff */
[C---:B------:R-:W-:Y:S01]  /*cbf0*/  LOP3.LUT R36, R19.reuse, 0xffff, RZ, 0xc0, !PT ;  /* 0x0000ffff13247812 */ /* 0x040fe200078ec0ff */
[----:B------:R-:W-:Y:S01]  /*cc00*/  IMAD.WIDE.U32 R16, R16, 0x10000, RZ ;  /* 0x0001000010107825 */ /* 0x000fe200078e00ff */
[----:B------:R-:W-:Y:S02]  /*cc10*/  PRMT R41, R19, 0x7732, RZ ;  /* 0x0000773213297816 */ /* 0x000fe400000000ff */
[----:B------:R-:W-:Y:S01]  /*cc20*/  PRMT R77, R8, 0x6540, R37 ;  /* 0x00006540084d7816 */ /* 0x000fe20000000025 */
[----:B------:R-:W-:Y:S01]  /*cc30*/  IMAD.WIDE.U32 R18, R18, 0x10000, RZ ;  /* 0x0001000012127825 */ /* 0x000fe200078e00ff */
[----:B------:R-:W-:-:S03]  /*cc40*/  SHF.L.U64.HI R37, R37, 0x8, RZ ;  /* 0x0000000825257819 */ /* 0x000fc600000102ff */
        /* <DEDUP_REMOVED lines=28> */
[----:B------:R-:W-:Y:S02]  /*ce10*/  LOP3.LUT R77, R32, R77, R16, 0xfe, !PT ;  /* 0x0000004d204d7212 */ /* 0x000fe400078efe10 */
[----:B------:R-:W-:Y:S02]  /*ce20*/  LOP3.LUT R75, R7, R10, RZ, 0xfc, !PT ;  /* 0x0000000a074b7212 */ /* 0x000fe400078efcff */
[----:B------:R-:W-:Y:S01]  /*ce30*/  SHF.R.U32.HI R8, RZ, 0x8, R35 ;  /* 0x00000008ff087819 */ /* 0x000fe20000011623 */
[----:B------:R-:W3:Y:S01]  /*ce40*/  LDL.64 R6, [R1+0x48] ;  /* 0x0000480001067983 */ /* 0x000ee20000100a00 */
[----:B------:R-:W-:-:S02]  /*ce50*/  SHF.R.U32.HI R11, RZ, 0x8, R42 ;  /* 0x00000008ff0b7819 */ /* 0x000fc4000001162a */
[----:B------:R-:W-:Y:S02]  /*ce60*/  PRMT R10, R12, 0x7732, RZ ;  /* 0x000077320c0a7816 */ /* 0x000fe400000000ff */
[----:B------:R-:W-:Y:S02]  /*ce70*/  PRMT R32, R14, 0x7732, RZ ;  /* 0x000077320e207816 */ /* 0x000fe400000000ff */
[----:B------:R-:W-:Y:S02]  /*ce80*/  LOP3.LUT R73, R34, R73, R18, 0xfe, !PT ;  /* 0x0000004922497212 */ /* 0x000fe400078efe12 */
[----:B------:R-:W-:Y:S01]  /*ce90*/  LOP3.LUT R34, R8, 0xff, RZ, 0xc0, !PT ;  /* 0x000000ff08227812 */ /* 0x000fe200078ec0ff */
[----:B------:R-:W4:Y:S01]  /*cea0*/  LDL.128 R16, [R1] ;  /* 0x0000000001107983 */ /* 0x000f220000100c00 */
[----:B------:R-:W-:Y:S02]  /*ceb0*/  LOP3.LUT R33, R11, 0xff, RZ, 0xc0, !PT ;  /* 0x000000ff0b217812 */ /* 0x000fe400078ec0ff */
[----:B------:R-:W-:-:S02]  /*cec0*/  SHF.R.U32.HI R8, RZ, 0x8, R10 ;  /* 0x00000008ff087819 */ /* 0x000fc4000001160a */
[----:B------:R-:W-:Y:S02]  /*ced0*/  SHF.R.U32.HI R11, RZ, 0x8, R32 ;  /* 0x00000008ff0b7819 */ /* 0x000fe40000011620 */
[C---:B------:R-:W-:Y:S02]  /*cee0*/  LOP3.LUT R39, R13.reuse, 0xffff, RZ, 0xc0, !PT ;  /* 0x0000ffff0d277812 */ /* 0x040fe400078ec0ff */
[----:B------:R-:W-:Y:S02]  /*cef0*/  PRMT R48, R13, 0x7732, RZ ;  /* 0x000077320d307816 */ /* 0x000fe400000000ff */
[C---:B------:R-:W-:Y:S02]  /*cf00*/  LOP3.LUT R43, R15.reuse, 0xffff, RZ, 0xc0, !PT ;  /* 0x0000ffff0f2b7812 */ /* 0x040fe400078ec0ff */
[----:B------:R-:W-:Y:S02]  /*cf10*/  PRMT R56, R15, 0x7732, RZ ;  /* 0x000077320f387816 */ /* 0x000fe400000000ff */
[----:B------:R-:W4:Y:S01]  /*cf20*/  LDL.128 R12, [R1+0x20] ;  /* 0x00002000010c7983 */ /* 0x000f220000100c00 */
[----:B------:R-:W-:-:S02]  /*cf30*/  LOP3.LUT R10, R10, 0xff, RZ, 0xc0, !PT ;  /* 0x000000ff0a0a7812 */ /* 0x000fc400078ec0ff */
[----:B------:R-:W-:Y:S02]  /*cf40*/  LOP3.LUT R32, R32, 0xff, RZ, 0xc0, !PT ;  /* 0x000000ff20207812 */ /* 0x000fe400078ec0ff */
[----:B------:R-:W-:Y:S02]  /*cf50*/  LOP3.LUT R8, R8, 0xffff, RZ, 0xc0, !PT ;  /* 0x0000ffff08087812 */ /* 0x000fe400078ec0ff */
[----:B------:R-:W-:Y:S01]  /*cf60*/  LOP3.LUT R40, R11, 0xffff, RZ, 0xc0, !PT ;  /* 0x0000ffff0b287812 */ /* 0x000fe200078ec0ff */
[----:B------:R-:W-:Y:S01]  /*cf70*/  IMAD.WIDE.U32 R10, R10, 0x10000, RZ ;  /* 0x000100000a0a7825 */ /* 0x000fe200078e00ff */
[----:B------:R-:W-:Y:S02]  /*cf80*/  PRMT R79, R35, 0x6540, R34 ;  /* 0x00006540234f7816 */ /* 0x000fe40000000022 */
[----:B------:R-:W-:Y:S01]  /*cf90*/  SHF.L.U64.HI R59, R34, 0x8, RZ ;  /* 0x00000008223b7819 */ /* 0x000fe200000102ff */
[----:B------:R-:W-:Y:S01]  /*cfa0*/  IMAD.WIDE.U32 R34, R8, 0x1000000, RZ ;  /* 0x0100000008227825 */ /* 0x000fe200078e00ff */
[----:B------:R-:W-:-:S03]  /*cfb0*/  PRMT R57, R42, 0x6540, R33 ;  /* 0x000065402a397816 */ /* 0x000fc60000000021 */
[----:B------:R-:W-:Y:S01]  /*cfc0*/  IMAD.WIDE.U32 R36, R32, 0x10000, RZ ;  /* 0x0001000020247825 */ /* 0x000fe200078e00ff */
[----:B------:R-:W-:-:S03]  /*cfd0*/  SHF.L.U64.HI R33, R33, 0x8, RZ ;  /* 0x0000000821217819 */ /* 0x000fc600000102ff */
[----:B------:R-:W-:Y:S01]  /*cfe0*/  IMAD.WIDE.U32 R40, R40, 0x1000000, RZ ;  /* 0x0100000028287825 */ /* 0x000fe200078e00ff */
[----:B------:R-:W-:Y:S02]  /*cff0*/  LOP3.LUT R79, R34, R79, R10, 0xfe, !PT ;  /* 0x0000004f224f7212 */ /* 0x000fe400078efe0a */
[----:B------:R-:W-:Y:S02]  /*d000*/  LOP3.LUT R34, R35, R59, R11, 0xfe, !PT ;  /* 0x0000003b23227212 */ /* 0x000fe400078efe0b */
[----:B------:R-:W-:Y:S02]  /*d010*/  LOP3.LUT R76, R40, R57, R36, 0xfe, !PT ;  /* 0x00000039284c7212 */ /* 0x000fe400078efe24 */
[----:B------:R-:W-:Y:S02]  /*d020*/  LOP3.LUT R36, R41, R33, R37, 0xfe, !PT ;  /* 0x0000002129247212 */ /* 0x000fe400078efe25 */
[----:B------:R-:W-:Y:S02]  /*d030*/  SHF.R.U32.HI R8, RZ, 0x8, R39 ;  /* 0x00000008ff087819 */ /* 0x000fe40000011627 */
[----:B------:R-:W-:Y:S01]  /*d040*/  SHF.R.U32.HI R10, RZ, 0x8, R43 ;  /* 0x00000008ff0a7819 */ /* 0x000fe2000001162b */
[----:B------:R-:W-:Y:S01]  /*d050*/  IMAD.MOV.U32 R11, RZ, RZ, R48 ;  /* 0x000000ffff0b7224 */ /* 0x000fe200078e0030 */
[----:B------:R-:W-:Y:S01]  /*d060*/  LOP3.LUT R39, R34, 0xff, R39, 0xf8, !PT ;  /* 0x000000ff22277812 */ /* 0x000fe200078ef827 */
[----:B------:R-:W-:Y:S01]  /*d070*/  IMAD.MOV.U32 R32, RZ, RZ, R56 ;  /* 0x000000ffff207224 */ /* 0x000fe200078e0038 */
[----:B------:R-:W-:Y:S01]  /*d080*/  LOP3.LUT R37, R36, 0xff, R43, 0xf8, !PT ;  /* 0x000000ff24257812 */ /* 0x000fe200078ef82b */
[----:B------:R-:W3:Y:S01]  /*d090*/  LDL.128 R56, [R1+0x50] ;  /* 0x0000500001387983 */ /* 0x000ee20000100c00 */
[----:B------:R-:W-:-:S02]  /*d0a0*/  PRMT R8, R8, 0x7104, RZ ;  /* 0x0000710408087816 */ /* 0x000fc400000000ff */
[----:B------:R-:W-:Y:S01]  /*d0b0*/  PRMT R10, R10, 0x7104, RZ ;  /* 0x000071040a0a7816 */ /* 0x000fe200000000ff */
[----:B------:R-:W3:Y:S01]  /*d0c0*/  LDL.128 R40, [R1+0x30] ;  /* 0x0000300001287983 */ /* 0x000ee20000100c00 */
[----:B------:R-:W-:Y:S02]  /*d0d0*/  LOP3.LUT R34, R39, R8, RZ, 0xfc, !PT ;  /* 0x0000000827227212 */ /* 0x000fe400078efcff */
[----:B------:R-:W-:Y:S02]  /*d0e0*/  LOP3.LUT R37, R37, R10, RZ, 0xfc, !PT ;  /* 0x0000000a25257212 */ /* 0x000fe400078efcff */
[----:B------:R-:W-:Y:S01]  /*d0f0*/  SHF.R.U32.HI R8, RZ, 0x8, R11 ;  /* 0x00000008ff087819 */ /* 0x000fe2000001160b */
[----:B------:R-:W-:Y:S01]  /*d100*/  IMAD.U32 R11, R11, 0x10000, RZ ;  /* 0x000100000b0b7824 */ /* 0x000fe200078e00ff */
[----:B------:R-:W-:Y:S01]  /*d110*/  SHF.R.U32.HI R10, RZ, 0x8, R32 ;  /* 0x00000008ff0a7819 */ /* 0x000fe20000011620 */
[----:B------:R-:W-:-:S03]  /*d120*/  IMAD.U32 R32, R32, 0x10000, RZ ;  /* 0x0001000020207824 */ /* 0x000fc600078e00ff */
[----:B------:R-:W-:Y:S02]  /*d130*/  LOP3.LUT R11, R34, 0xff0000, R11, 0xf8, !PT ;  /* 0x00ff0000220b7812 */ /* 0x000fe400078ef80b */
[----:B------:R-:W-:Y:S02]  /*d140*/  LOP3.LUT R37, R37, 0xff0000, R32, 0xf8, !PT ;  /* 0x00ff000025257812 */ /* 0x000fe400078ef820 */
[----:B------:R-:W3:Y:S01]  /*d150*/  LDL.128 R32, [R1+0x10] ;  /* 0x0000100001207983 */ /* 0x000ee20000100c00 */
[----:B------:R-:W-:Y:S02]  /*d160*/  LOP3.LUT R8, R8, 0xffff, RZ, 0xc0, !PT ;  /* 0x0000ffff08087812 */ /* 0x000fe400078ec0ff */
[----:B------:R-:W-:-:S03]  /*d170*/  LOP3.LUT R10, R10, 0xffff, RZ, 0xc0, !PT ;  /* 0x0000ffff0a0a7812 */ /* 0x000fc600078ec0ff */
[----:B------:R-:W-:Y:S02]  /*d180*/  IMAD.SHL.U32 R8, R8, 0x1000000, RZ ;  /* 0x0100000008087824 */ /* 0x000fe400078e00ff */
[----:B------:R-:W-:Y:S01]  /*d190*/  IMAD.SHL.U32 R10, R10, 0x1000000, RZ ;  /* 0x010000000a0a7824 */ /* 0x000fe200078e00ff */
[----:B------:R-:W-:Y:S02]  /*d1a0*/  LOP3.LUT R36, R28, 0xffff, RZ, 0xc0, !PT ;  /* 0x0000ffff1c247812 */ /* 0x000fe400078ec0ff */
[C---:B------:R-:W-:Y:S02]  /*d1b0*/  LOP3.LUT R39, R30.reuse, 0xffff, RZ, 0xc0, !PT ;  /* 0x0000ffff1e277812 */ /* 0x040fe400078ec0ff */
[----:B------:R-:W-:Y:S02]  /*d1c0*/  LOP3.LUT R11, R11, R8, RZ, 0xfc, !PT ;  /* 0x000000080b0b7212 */ /* 0x000fe400078efcff */
[----:B------:R-:W-:Y:S02]  /*d1d0*/  PRMT R30, R30, 0x7732, RZ ;  /* 0x000077321e1e7816 */ /* 0x000fe400000000ff */
[----:B------:R-:W-:-:S02]  /*d1e0*/  LOP3.LUT R8, R37, R10, RZ, 0xfc, !PT ;  /* 0x0000000a25087212 */ /* 0x000fc400078efcff */
[----:B------:R-:W-:Y:S02]  /*d1f0*/  SHF.R.U32.HI R10, RZ, 0x8, R36 ;  /* 0x00000008ff0a7819 */ /* 0x000fe40000011624 */
[----:B------:R-:W-:Y:S02]  /*d200*/  PRMT R28, R28, 0x7732, RZ ;  /* 0x000077321c1c7816 */ /* 0x000fe400000000ff */
[C---:B------:R-:W-:Y:S02]  /*d210*/  LOP3.LUT R48, R31.reuse, 0xffff, RZ, 0xc0, !PT ;  /* 0x0000ffff1f307812 */ /* 0x040fe400078ec0ff */
[----:B------:R-:W-:Y:S01]  /*d220*/  PRMT R74, R31, 0x7732, RZ ;  /* 0x000077321f4a7816 */ /* 0x000fe200000000ff */
[----:B------:R-:W-:Y:S01]  /*d230*/  IMAD.MOV.U32 R31, RZ, RZ, R30 ;  /* 0x000000ffff1f7224 */ /* 0x000fe200078e001e */
[----:B------:R-:W-:Y:S02]  /*d240*/  LOP3.LUT R67, R10, 0xff, RZ, 0xc0, !PT ;  /* 0x000000ff0a437812 */ /* 0x000fe400078ec0ff */
[----:B------:R-:W-:-:S02]  /*d250*/  SHF.R.U32.HI R10, RZ, 0x8, R28 ;  /* 0x00000008ff0a7819 */ /* 0x000fc4000001161c */
        /* <DEDUP_REMOVED lines=10> */
[----:B------:R-:W-:-:S03]  /*d300*/  SHF.L.U64.HI R87, R67, 0x8, RZ ;  /* 0x0000000843577819 */ /* 0x000fc600000102ff */
[----:B------:R-:W-:Y:S01]  /*d310*/  IMAD.WIDE.U32 R82, R10, 0x1000000, RZ ;  /* 0x010000000a527825 */ /* 0x000fe200078e00ff */
[----:B------:R-:W-:Y:S02]  /*d320*/  SHF.L.U64.HI R85, R68, 0x8, RZ ;  /* 0x0000000844557819 */ /* 0x000fe400000102ff */
[----:B------:R-:W-:Y:S01]  /*d330*/  PRMT R67, R36, 0x6540, R67 ;  /* 0x0000654024437816 */ /* 0x000fe20000000043 */
[----:B------:R-:W-:Y:S01]  /*d340*/  IMAD.WIDE.U32 R28, R29, 0x10000, RZ ;  /* 0x000100001d1c7825 */ /* 0x000fe200078e00ff */
[----:B------:R-:W-:-:S03]  /*d350*/  LOP3.LUT R36, R83, R87, R31, 0xfe, !PT ;  /* 0x0000005753247212 */ /* 0x000fc600078efe1f */
[----:B------:R-:W-:Y:S01]  /*d360*/  IMAD.WIDE.U32 R80, R80, 0x1000000, RZ ;  /* 0x0100000050507825 */ /* 0x000fe200078e00ff */
[----:B------:R-:W-:-:S04]  /*d370*/  SHF.R.U32.HI R10, RZ, 0x8, R37 ;  /* 0x00000008ff0a7819 */ /* 0x000fc80000011625 */
[----:B------:R-:W-:Y:S02]  /*d380*/  LOP3.LUT R31, R81, R85, R29, 0xfe, !PT ;  /* 0x00000055511f7212 */ /* 0x000fe400078efe1d */
[--C-:B------:R-:W-:Y:S02]  /*d390*/  SHF.R.U32.HI R29, RZ, 0x8, R48.reuse ;  /* 0x00000008ff1d7819 */ /* 0x100fe40000011630 */
[----:B------:R-:W-:Y:S02]  /*d3a0*/  LOP3.LUT R81, R36, 0xff, R37, 0xf8, !PT ;  /* 0x000000ff24517812 */ /* 0x000fe400078ef825 */
[----:B------:R-:W-:Y:S02]  /*d3b0*/  PRMT R10, R10, 0x7104, RZ ;  /* 0x000071040a0a7816 */ /* 0x000fe400000000ff */
[----:B------:R-:W-:Y:S02]  /*d3c0*/  LOP3.LUT R48, R31, 0xff, R48, 0xf8, !PT ;  /* 0x000000ff1f307812 */ /* 0x000fe400078ef830 */
[----:B------:R-:W-:-:S02]  /*d3d0*/  PRMT R29, R29, 0x7104, RZ ;  /* 0x000071041d1d7816 */ /* 0x000fc400000000ff */
[----:B------:R-:W-:Y:S02]  /*d3e0*/  LOP3.LUT R81, R81, R10, RZ, 0xfc, !PT ;  /* 0x0000000a51517212 */ /* 0x000fe400078efcff */
[----:B------:R-:W-:Y:S02]  /*d3f0*/  SHF.R.U32.HI R10, RZ, 0x8, R72 ;  /* 0x00000008ff0a7819 */ /* 0x000fe40000011648 */
[----:B------:R-:W-:Y:S02]  /*d400*/  PRMT R39, R39, 0x6540, R68 ;  /* 0x0000654027277816 */ /* 0x000fe40000000044 */
[----:B------:R-:W-:Y:S01]  /*d410*/  LOP3.LUT R31, R48, R29, RZ, 0xfc, !PT ;  /* 0x0000001d301f7212 */ /* 0x000fe200078efcff */
[----:B------:R-:W-:Y:S01]  /*d420*/  IMAD.U32 R72, R72, 0x10000, RZ ;  /* 0x0001000048487824 */ /* 0x000fe200078e00ff */
[----:B------:R-:W-:Y:S01]  /*d430*/  SHF.R.U32.HI R29, RZ, 0x8, R74 ;  /* 0x00000008ff1d7819 */ /* 0x000fe2000001164a */
[----:B------:R-:W-:Y:S01]  /*d440*/  IMAD.U32 R74, R74, 0x10000, RZ ;  /* 0x000100004a4a7824 */ /* 0x000fe200078e00ff */
[----:B------:R-:W-:-:S02]  /*d450*/  LOP3.LUT R10, R10, 0xffff, RZ, 0xc0, !PT ;  /* 0x0000ffff0a0a7812 */ /* 0x000fc400078ec0ff */
[----:B------:R-:W-:Y:S02]  /*d460*/  LOP3.LUT R67, R82, R67, R30, 0xfe, !PT ;  /* 0x0000004352437212 */ /* 0x000fe400078efe1e */
[----:B------:R-:W-:Y:S01]  /*d470*/  LOP3.LUT R30, R80, R39, R28, 0xfe, !PT ;  /* 0x00000027501e7212 */ /* 0x000fe200078efe1c */
[----:B------:R-:W-:Y:S01]  /*d480*/  IMAD.SHL.U32 R10, R10, 0x1000000, RZ ;  /* 0x010000000a0a7824 */ /* 0x000fe200078e00ff */
[C---:B------:R-:W-:Y:S02]  /*d490*/  LOP3.LUT R39, R22.reuse, 0xffff, RZ, 0xc0, !PT ;  /* 0x0000ffff16277812 */ /* 0x040fe400078ec0ff */
[----:B------:R-:W-:Y:S02]  /*d4a0*/  PRMT R22, R22, 0x7732, RZ ;  /* 0x0000773216167816 */ /* 0x000fe400000000ff */
[----:B------:R-:W-:Y:S02]  /*d4b0*/  LOP3.LUT R81, R81, 0xff0000, R72, 0xf8, !PT ;  /* 0x00ff000051517812 */ /* 0x000fe400078ef848 */
[----:B------:R-:W-:-:S02]  /*d4c0*/  LOP3.LUT R36, R31, 0xff0000, R74, 0xf8, !PT ;  /* 0x00ff00001f247812 */ /* 0x000fc400078ef84a */
[C---:B------:R-:W-:Y:S02]  /*d4d0*/  LOP3.LUT R31, R20.reuse, 0xffff, RZ, 0xc0, !PT ;  /* 0x0000ffff141f7812 */ /* 0x040fe400078ec0ff */
[C---:B------:R-:W-:Y:S02]  /*d4e0*/  LOP3.LUT R48, R23.reuse, 0xffff, RZ, 0xc0, !PT ;  /* 0x0000ffff17307812 */ /* 0x040fe400078ec0ff */
[----:B------:R-:W-:Y:S01]  /*d4f0*/  PRMT R78, R23, 0x7732, RZ ;  /* 0x00007732174e7816 */ /* 0x000fe200000000ff */
[----:B------:R-:W-:Y:S01]  /*d500*/  IMAD.MOV.U32 R23, RZ, RZ, R22 ;  /* 0x000000ffff177224 */ /* 0x000fe200078e0016 */
[----:B------:R-:W-:Y:S02]  /*d510*/  LOP3.LUT R81, R81, R10, RZ, 0xfc, !PT ;  /* 0x0000000a51517212 */ /* 0x000fe400078efcff */
[----:B------:R-:W-:Y:S02]  /*d520*/  SHF.R.U32.HI R10, RZ, 0x8, R31 ;  /* 0x00000008ff0a7819 */ /* 0x000fe4000001161f */
[----:B------:R-:W-:-:S02]  /*d530*/  PRMT R20, R20, 0x7732, RZ ;  /* 0x0000773214147816 */ /* 0x000fc400000000ff */
[----:B------:R-:W-:Y:S02]  /*d540*/  LOP3.LUT R29, R29, 0xffff, RZ, 0xc0, !PT ;  /* 0x0000ffff1d1d7812 */ /* 0x000fe400078ec0ff */
[----:B------:R-:W-:Y:S02]  /*d550*/  LOP3.LUT R72, R10, 0xff, RZ, 0xc0, !PT ;  /* 0x000000ff0a487812 */ /* 0x000fe400078ec0ff */
[----:B------:R-:W-:Y:S02]  /*d560*/  SHF.R.U32.HI R22, RZ, 0x8, R23 ;  /* 0x00000008ff167819 */ /* 0x000fe40000011617 */
[C---:B------:R-:W-:Y:S02]  /*d570*/  LOP3.LUT R37, R21.reuse, 0xffff, RZ, 0xc0, !PT ;  /* 0x0000ffff15257812 */ /* 0x040fe400078ec0ff */
[----:B------:R-:W-:Y:S02]  /*d580*/  PRMT R74, R21, 0x7732, RZ ;  /* 0x00007732154a7816 */ /* 0x000fe400000000ff */
[----:B------:R-:W-:Y:S01]  /*d590*/  SHF.R.U32.HI R10, RZ, 0x8, R20 ;  /* 0x00000008ff0a7819 */ /* 0x000fe20000011614 */
[----:B------:R-:W-:Y:S01]  /*d5a0*/  IMAD.SHL.U32 R29, R29, 0x1000000, RZ ;  /* 0x010000001d1d7824 */ /* 0x000fe200078e00ff */
[----:B------:R-:W-:-:S02]  /*d5b0*/  SHF.R.U32.HI R21, RZ, 0x8, R39 ;  /* 0x00000008ff157819 */ /* 0x000fc40000011627 */
[----:B------:R-:W-:Y:S02]  /*d5c0*/  LOP3.LUT R23, R23, 0xff, RZ, 0xc0, !PT ;  /* 0x000000ff17177812 */ /* 0x000fe400078ec0ff */
[----:B------:R-:W-:Y:S02]  /*d5d0*/  LOP3.LUT R28, R22, 0xffff, RZ, 0xc0, !PT ;  /* 0x0000ffff161c7812 */ /* 0x000fe400078ec0ff */
[----:B------:R-:W-:Y:S02]  /*d5e0*/  LOP3.LUT R20, R20, 0xff, RZ, 0xc0, !PT ;  /* 0x000000ff14147812 */ /* 0x000fe400078ec0ff */
[----:B------:R-:W-:Y:S02]  /*d5f0*/  LOP3.LUT R10, R10, 0xffff, RZ, 0xc0, !PT ;  /* 0x0000ffff0a0a7812 */ /* 0x000fe400078ec0ff */
[----:B------:R-:W-:Y:S01]  /*d600*/  LOP3.LUT R68, R21, 0xff, RZ, 0xc0, !PT ;  /* 0x000000ff15447812 */ /* 0x000fe200078ec0ff */
[----:B------:R-:W-:Y:S01]  /*d610*/  IMAD.WIDE.U32 R22, R23, 0x10000, RZ ;  /* 0x0001000017167825 */ /* 0x000fe200078e00ff */
[----:B------:R-:W-:-:S02]  /*d620*/  LOP3.LUT R36, R36, R29, RZ, 0xfc, !PT ;  /* 0x0000001d24247212 */ /* 0x000fc400078efcff */
[----:B------:R-:W-:Y:S01]  /*d630*/  SHF.L.U64.HI R85, R68, 0x8, RZ ;  /* 0x0000000844557819 */ /* 0x000fe200000102ff */
[----:B------:R-:W-:Y:S01]  /*d640*/  IMAD.WIDE.U32 R28, R28, 0x1000000, RZ ;  /* 0x010000001c1c7825 */ /* 0x000fe200078e00ff */
[----:B------:R-:W-:-:S03]  /*d650*/  SHF.L.U64.HI R87, R72, 0x8, RZ ;  /* 0x0000000848577819 */ /* 0x000fc600000102ff */
[----:B------:R-:W-:-:S04]  /*d660*/  IMAD.WIDE.U32 R20, R20, 0x10000, RZ ;  /* 0x0001000014147825 */ /* 0x000fc800078e00ff */
[----:B------:R-:W-:Y:S01]  /*d670*/  IMAD.WIDE.U32 R82, R10, 0x1000000, RZ ;  /* 0x010000000a527825 */ /* 0x000fe200078e00ff */
[----:B------:R-:W-:Y:S02]  /*d680*/  PRMT R39, R39, 0x6540, R68 ;  /* 0x0000654027277816 */ /* 0x000fe40000000044 */
[----:B------:R-:W-:Y:S02]  /*d690*/  LOP3.LUT R23, R29, R85, R23, 0xfe, !PT ;  /* 0x000000551d177212 */ /* 0x000fe400078efe17 */
[----:B------:R-:W-:Y:S02]  /*d6a0*/  LOP3.LUT R68, R83, R87, R21, 0xfe, !PT ;  /* 0x0000005753447212 */ /* 0x000fe400078efe15 */
[--C-:B------:R-:W-:Y:S02]  /*d6b0*/  SHF.R.U32.HI R10, RZ, 0x8, R37.reuse ;  /* 0x00000008ff0a7819 */ /* 0x100fe40000011625 */
[----:B------:R-:W-:Y:S02]  /*d6c0*/  PRMT R31, R31, 0x6540, R72 ;  /* 0x000065401f1f7816 */ /* 0x000fe40000000048 */
[----:B------:R-:W-:Y:S01]  /*d6d0*/  LOP3.LUT R72, R23, 0xff, R48, 0xf8, !PT ;  /* 0x000000ff17487812 */ /* 0x000fe200078ef830 */
[----:B------:R-:W-:Y:S01]  /*d6e0*/  IMAD.MOV.U32 R23, RZ, RZ, R74 ;  /* 0x000000ffff177224 */ /* 0x000fe200078e004a */
[----:B------:R-:W-:-:S02]  /*d6f0*/  LOP3.LUT R37, R68, 0xff, R37, 0xf8, !PT ;  /* 0x000000ff44257812 */ /* 0x000fc400078ef825 */
[----:B------:R-:W-:Y:S02]  /*d700*/  PRMT R10, R10, 0x7104, RZ ;  /* 0x000071040a0a7816 */ /* 0x000fe400000000ff */
[----:B------:R-:W-:Y:S02]  /*d710*/  SHF.R.U32.HI R21, RZ, 0x8, R48 ;  /* 0x00000008ff157819 */ /* 0x000fe40000011630 */
[----:B------:R-:W-:Y:S01]  /*d720*/  LOP3.LUT R48, R37, R10, RZ, 0xfc, !PT ;  /* 0x0000000a25307212 */ /* 0x000fe200078efcff */
[----:B------:R-:W-:Y:S01]  /*d730*/  IMAD.MOV.U32 R29, RZ, RZ, R78 ;  /* 0x000000ffff1d7224 */ /* 0x000fe200078e004e */
[----:B------:R-:W-:Y:S02]  /*d740*/  SHF.R.U32.HI R10, RZ, 0x8, R23 ;  /* 0x00000008ff0a7819 */ /* 0x000fe40000011617 */
[----:B------:R-:W-:Y:S01]  /*d750*/  PRMT R21, R21, 0x7104, RZ ;  /* 0x0000710415157816 */ /* 0x000fe200000000ff */
[----:B------:R-:W-:Y:S01]  /*d760*/  IMAD.U32 R23, R23, 0x10000, RZ ;  /* 0x0001000017177824 */ /* 0x000fe200078e00ff */
[----:B------:R-:W-:-:S02]  /*d770*/  LOP3.LUT R10, R10, 0xffff, RZ, 0xc0, !PT ;  /* 0x0000ffff0a0a7812 */ /* 0x000fc400078ec0ff */
[----:B------:R-:W-:Y:S02]  /*d780*/  LOP3.LUT R72, R72, R21, RZ, 0xfc, !PT ;  /* 0x0000001548487212 */ /* 0x000fe400078efcff */
[----:B------:R-:W-:Y:S01]  /*d790*/  SHF.R.U32.HI R21, RZ, 0x8, R29 ;  /* 0x00000008ff157819 */ /* 0x000fe2000001161d */
[----:B------:R-:W-:Y:S01]  /*d7a0*/  IMAD.SHL.U32 R10, R10, 0x1000000, RZ ;  /* 0x010000000a0a7824 */ /* 0x000fe200078e00ff */
[----:B------:R-:W-:Y:S01]  /*d7b0*/  LOP3.LUT R23, R48, 0xff0000, R23, 0xf8, !PT ;  /* 0x00ff000030177812 */ /* 0x000fe200078ef817 */
[----:B------:R-:W-:Y:S01]  /*d7c0*/  IMAD.U32 R29, R29, 0x10000, RZ ;  /* 0x000100001d1d7824 */ /* 0x000fe200078e00ff */
[----:B------:R-:W-:Y:S02]  /*d7d0*/  LOP3.LUT R21, R21, 0xffff, RZ, 0xc0, !PT ;  /* 0x0000ffff15157812 */ /* 0x000fe400078ec0ff */
[----:B------:R-:W-:Y:S02]  /*d7e0*/  LOP3.LUT R74, R28, R39, R22, 0xfe, !PT ;  /* 0x000000271c4a7212 */ /* 0x000fe400078efe16 */
[----:B------:R-:W-:Y:S01]  /*d7f0*/  LOP3.LUT R28, R24, 0xffff, RZ, 0xc0, !PT ;  /* 0x0000ffff181c7812 */ /* 0x000fe200078ec0ff */
[----:B------:R-:W-:Y:S01]  /*d800*/  IMAD.SHL.U32 R21, R21, 0x1000000, RZ ;  /* 0x0100000015157824 */ /* 0x000fe200078e00ff */
[----:B------:R-:W-:-:S02]  /*d810*/  LOP3.LUT R68, R82, R31, R20, 0xfe, !PT ;  /* 0x0000001f52447212 */ /* 0x000fc400078efe14 */
[----:B------:R-:W-:Y:S02]  /*d820*/  LOP3.LUT R48, R23, R10, RZ, 0xfc, !PT ;  /* 0x0000000a17307212 */ /* 0x000fe400078efcff */
[----:B------:R-:W-:Y:S02]  /*d830*/  PRMT R82, R26, 0x7732, RZ ;  /* 0x000077321a527816 */ /* 0x000fe400000000ff */
[----:B------:R-:W-:Y:S02]  /*d840*/  SHF.R.U32.HI R10, RZ, 0x8, R28 ;  /* 0x00000008ff0a7819 */ /* 0x000fe4000001161c */
[----:B------:R-:W-:Y:S02]  /*d850*/  LOP3.LUT R72, R72, 0xff0000, R29, 0xf8, !PT ;  /* 0x00ff000048487812 */ /* 0x000fe400078ef81d */
[----:B------:R-:W-:Y:S02]  /*d860*/  PRMT R20, R24, 0x7732, RZ ;  /* 0x0000773218147816 */ /* 0x000fe400000000ff */
[----:B------:R-:W-:-:S02]  /*d870*/  LOP3.LUT R31, R26, 0xffff, RZ, 0xc0, !PT ;  /* 0x0000ffff1a1f7812 */ /* 0x000fc400078ec0ff */
[----:B------:R-:W-:Y:S02]  /*d880*/  LOP3.LUT R37, R10, 0xff, RZ, 0xc0, !PT ;  /* 0x000000ff0a257812 */ /* 0x000fe400078ec0ff */
[----:B------:R-:W-:Y:S02]  /*d890*/  SHF.R.U32.HI R22, RZ, 0x8, R82 ;  /* 0x00000008ff167819 */ /* 0x000fe40000011652 */
[----:B------:R-:W-:Y:S02]  /*d8a0*/  LOP3.LUT R72, R72, R21, RZ, 0xfc, !PT ;  /* 0x0000001548487212 */ /* 0x000fe400078efcff */
        /* <DEDUP_REMOVED lines=11> */
[----:B------:R-:W-:-:S02]  /*d960*/  LOP3.LUT R26, R27, 0xffff, RZ, 0xc0, !PT ;  /* 0x0000ffff1b1a7812 */ /* 0x000fc400078ec0ff */
[----:B------:R-:W-:Y:S01]  /*d970*/  PRMT R85, R27, 0x7732, RZ ;  /* 0x000077321b557816 */ /* 0x000fe200000000ff */
[----:B------:R-:W-:Y:S01]  /*d980*/  IMAD.WIDE.U32 R20, R20, 0x10000, RZ ;  /* 0x0001000014147825 */ /* 0x000fe200078e00ff */
[----:B------:R-:W-:Y:S02]  /*d990*/  SHF.L.U64.HI R27, R78, 0x8, RZ ;  /* 0x000000084e1b7819 */ /* 0x000fe400000102ff */
[----:B------:R-:W-:Y:S01]  /*d9a0*/  SHF.L.U64.HI R39, R37, 0x8, RZ ;  /* 0x0000000825277819 */ /* 0x000fe200000102ff */
[----:B------:R-:W-:Y:S01]  /*d9b0*/  IMAD.WIDE.U32 R24, R10, 0x1000000, RZ ;  /* 0x010000000a187825 */ /* 0x000fe200078e00ff */
[----:B------:R-:W-:Y:S02]  /*d9c0*/  PRMT R37, R28, 0x6540, R37 ;  /* 0x000065401c257816 */ /* 0x000fe40000000025 */
[----:B------:R-:W-:Y:S02]  /*d9d0*/  LOP3.LUT R23, R23, R27, R83, 0xfe, !PT ;  /* 0x0000001b17177212 */ /* 0x000fe400078efe53 */
[----:B------:R-:W-:-:S02]  /*d9e0*/  LOP3.LUT R28, R25, R39, R21, 0xfe, !PT ;  /* 0x00000027191c7212 */ /* 0x000fc400078efe15 */
[--C-:B------:R-:W-:Y:S02]  /*d9f0*/  SHF.R.U32.HI R10, RZ, 0x8, R29.reuse ;  /* 0x00000008ff0a7819 */ /* 0x100fe4000001161d */
[----:B------:R-:W-:Y:S01]  /*da00*/  LOP3.LUT R80, R23, 0xff, R26, 0xf8, !PT ;  /* 0x000000ff17507812 */ /* 0x000fe200078ef81a */
[----:B------:R-:W-:Y:S01]  /*da10*/  IMAD.MOV.U32 R23, RZ, RZ, R84 ;  /* 0x000000ffff177224 */ /* 0x000fe200078e0054 */
[----:B------:R-:W-:Y:S02]  /*da20*/  LOP3.LUT R29, R28, 0xff, R29, 0xf8, !PT ;  /* 0x000000ff1c1d7812 */ /* 0x000fe400078ef81d */
[----:B------:R-:W-:Y:S02]  /*da30*/  PRMT R10, R10, 0x7104, RZ ;  /* 0x000071040a0a7816 */ /* 0x000fe400000000ff */
[----:B------:R-:W-:Y:S02]  /*da40*/  SHF.R.U32.HI R21, RZ, 0x8, R26 ;  /* 0x00000008ff157819 */ /* 0x000fe4000001161a */
[----:B------:R-:W-:-:S02]  /*da50*/  LOP3.LUT R26, R29, R10, RZ, 0xfc, !PT ;  /* 0x0000000a1d1a7212 */ /* 0x000fc400078efcff */
[----:B------:R-:W-:Y:S01]  /*da60*/  SHF.R.U32.HI R10, RZ, 0x8, R23 ;  /* 0x00000008ff0a7819 */ /* 0x000fe20000011617 */
[----:B------:R-:W-:Y:S01]  /*da70*/  IMAD.MOV.U32 R25, RZ, RZ, R85 ;  /* 0x000000ffff197224 */ /* 0x000fe200078e0055 */
[----:B------:R-:W-:Y:S01]  /*da80*/  PRMT R21, R21, 0x7104, RZ ;  /* 0x0000710415157816 */ /* 0x000fe200000000ff */
[----:B------:R-:W-:Y:S01]  /*da90*/  IMAD.U32 R23, R23, 0x10000, RZ ;  /* 0x0001000017177824 */ /* 0x000fe200078e00ff */
[----:B------:R-:W-:Y:S02]  /*daa0*/  LOP3.LUT R10, R10, 0xffff, RZ, 0xc0, !PT ;  /* 0x0000ffff0a0a7812 */ /* 0x000fe400078ec0ff */
[----:B------:R-:W-:Y:S02]  /*dab0*/  LOP3.LUT R80, R80, R21, RZ, 0xfc, !PT ;  /* 0x0000001550507212 */ /* 0x000fe400078efcff */
[----:B------:R-:W-:Y:S01]  /*dac0*/  SHF.R.U32.HI R21, RZ, 0x8, R25 ;  /* 0x00000008ff157819 */ /* 0x000fe20000011619 */
[----:B------:R-:W-:Y:S01]  /*dad0*/  IMAD.SHL.U32 R10, R10, 0x1000000, RZ ;  /* 0x010000000a0a7824 */ /* 0x000fe200078e00ff */
[----:B------:R-:W-:-:S02]  /*dae0*/  LOP3.LUT R23, R26, 0xff0000, R23, 0xf8, !PT ;  /* 0x00ff00001a177812 */ /* 0x000fc400078ef817 */
[----:B------:R-:W-:Y:S02]  /*daf0*/  PRMT R31, R31, 0x6540, R78 ;  /* 0x000065401f1f7816 */ /* 0x000fe4000000004e */
[C---:B--2---:R-:W-:Y:S02]  /*db00*/  LOP3.LUT R26, R44.reuse, 0xffff, RZ, 0xc0, !PT ;  /* 0x0000ffff2c1a7812 */ /* 0x044fe400078ec0ff */
[----:B------:R-:W-:Y:S01]  /*db10*/  PRMT R44, R44, 0x7732, RZ ;  /* 0x000077322c2c7816 */ /* 0x000fe200000000ff */
[----:B------:R-:W-:Y:S01]  /*db20*/  IMAD.U32 R25, R25, 0x10000, RZ ;  /* 0x0001000019197824 */ /* 0x000fe200078e00ff */
[----:B------:R-:W-:Y:S02]  /*db30*/  LOP3.LUT R21, R21, 0xffff, RZ, 0xc0, !PT ;  /* 0x0000ffff15157812 */ /* 0x000fe400078ec0ff */
[----:B------:R-:W-:Y:S02]  /*db40*/  LOP3.LUT R82, R22, R31, R82, 0xfe, !PT ;  /* 0x0000001f16527212 */ /* 0x000fe400078efe52 */
[----:B------:R-:W-:-:S02]  /*db50*/  LOP3.LUT R83, R23, R10, RZ, 0xfc, !PT ;  /* 0x0000000a17537212 */ /* 0x000fc400078efcff */
[C---:B------:R-:W-:Y:S02]  /*db60*/  LOP3.LUT R28, R46.reuse, 0xffff, RZ, 0xc0, !PT ;  /* 0x0000ffff2e1c7812 */ /* 0x040fe400078ec0ff */
[----:B------:R-:W-:Y:S01]  /*db70*/  PRMT R22, R46, 0x7732, RZ ;  /* 0x000077322e167816 */ /* 0x000fe200000000ff */
[----:B------:R-:W-:Y:S01]  /*db80*/  IMAD.MOV.U32 R46, RZ, RZ, R44 ;  /* 0x000000ffff2e7224 */ /* 0x000fe200078e002c */
[----:B------:R-:W-:Y:S01]  /*db90*/  SHF.R.U32.HI R10, RZ, 0x8, R26 ;  /* 0x00000008ff0a7819 */ /* 0x000fe2000001161a */
[----:B------:R-:W-:Y:S01]  /*dba0*/  IMAD.SHL.U32 R21, R21, 0x1000000, RZ ;  /* 0x0100000015157824 */ /* 0x000fe200078e00ff */
[----:B------:R-:W-:Y:S02]  /*dbb0*/  LOP3.LUT R80, R80, 0xff0000, R25, 0xf8, !PT ;  /* 0x00ff000050507812 */ /* 0x000fe400078ef819 */
[----:B------:R-:W-:Y:S02]  /*dbc0*/  LOP3.LUT R39, R10, 0xff, RZ, 0xc0, !PT ;  /* 0x000000ff0a277812 */ /* 0x000fe400078ec0ff */
[----:B------:R-:W-:-:S02]  /*dbd0*/  LOP3.LUT R78, R24, R37, R20, 0xfe, !PT ;  /* 0x00000025184e7212 */ /* 0x000fc400078efe14 */
[----:B------:R-:W-:Y:S02]  /*dbe0*/  SHF.R.U32.HI R10, RZ, 0x8, R46 ;  /* 0x00000008ff0a7819 */ /* 0x000fe4000001162e */
[----:B------:R-:W-:Y:S02]  /*dbf0*/  LOP3.LUT R80, R80, R21, RZ, 0xfc, !PT ;  /* 0x0000001550507212 */ /* 0x000fe400078efcff */
        /* <DEDUP_REMOVED lines=19> */
[----:B------:R-:W-:-:S02]  /*dd30*/  SHF.R.U32.HI R10, RZ, 0x8, R27 ;  /* 0x00000008ff0a7819 */ /* 0x000fc4000001161b */
[----:B------:R-:W-:Y:S02]  /*dd40*/  PRMT R39, R26, 0x6540, R39 ;  /* 0x000065401a277816 */ /* 0x000fe40000000027 */
[----:B------:R-:W-:Y:S01]  /*dd50*/  LOP3.LUT R26, R25, R37, R21, 0xfe, !PT ;  /* 0x00000025191a7212 */ /* 0x000fe200078efe15 */
[----:B------:R-:W-:Y:S01]  /*dd60*/  IMAD.MOV.U32 R23, RZ, RZ, R84 ;  /* 0x000000ffff177224 */ /* 0x000fe200078e0054 */
[----:B------:R-:W-:Y:S02]  /*dd70*/  SHF.R.U32.HI R21, RZ, 0x8, R29 ;  /* 0x00000008ff157819 */ /* 0x000fe4000001161d */
[----:B------:R-:W-:Y:S02]  /*dd80*/  LOP3.LUT R27, R28, 0xff, R27, 0xf8, !PT ;  /* 0x000000ff1c1b7812 */ /* 0x000fe400078ef81b */
[----:B------:R-:W-:Y:S01]  /*dd90*/  PRMT R10, R10, 0x7104, RZ ;  /* 0x000071040a0a7816 */ /* 0x000fe200000000ff */
[----:B------:R-:W-:Y:S01]  /*dda0*/  IMAD.MOV.U32 R25, RZ, RZ, R85 ;  /* 0x000000ffff197224 */ /* 0x000fe200078e0055 */
[----:B------:R-:W-:-:S02]  /*ddb0*/  LOP3.LUT R26, R26, 0xff, R29, 0xf8, !PT ;  /* 0x000000ff1a1a7812 */ /* 0x000fc400078ef81d */
[----:B------:R-:W-:Y:S02]  /*ddc0*/  PRMT R21, R21, 0x7104, RZ ;  /* 0x0000710415157816 */ /* 0x000fe400000000ff */
[----:B------:R-:W-:Y:S02]  /*ddd0*/  LOP3.LUT R28, R27, R10, RZ, 0xfc, !PT ;  /* 0x0000000a1b1c7212 */ /* 0x000fe400078efcff */
[----:B------:R-:W-:Y:S02]  /*dde0*/  SHF.R.U32.HI R10, RZ, 0x8, R23 ;  /* 0x00000008ff0a7819 */ /* 0x000fe40000011617 */
[----:B------:R-:W-:Y:S02]  /*ddf0*/  LOP3.LUT R26, R26, R21, RZ, 0xfc, !PT ;  /* 0x000000151a1a7212 */ /* 0x000fe400078efcff */
[----:B------:R-:W-:Y:S01]  /*de00*/  SHF.R.U32.HI R21, RZ, 0x8, R25 ;  /* 0x00000008ff157819 */ /* 0x000fe20000011619 */
[----:B------:R-:W-:Y:S01]  /*de10*/  IMAD.U32 R23, R23, 0x10000, RZ ;  /* 0x0001000017177824 */ /* 0x000fe200078e00ff */
[----:B------:R-:W-:Y:S01]  /*de20*/  LOP3.LUT R10, R10, 0xffff, RZ, 0xc0, !PT ;  /* 0x0000ffff0a0a7812 */ /* 0x000fe200078ec0ff */
[----:B------:R-:W-:Y:S01]  /*de30*/  IMAD.U32 R25, R25, 0x10000, RZ ;  /* 0x0001000019197824 */ /* 0x000fe200078e00ff */
[----:B------:R-:W-:-:S02]  /*de40*/  LOP3.LUT R21, R21, 0xffff, RZ, 0xc0, !PT ;  /* 0x0000ffff15157812 */ /* 0x000fc400078ec0ff */
[----:B------:R-:W-:Y:S01]  /*de50*/  LOP3.LUT R23, R28, 0xff0000, R23, 0xf8, !PT ;  /* 0x00ff00001c177812 */ /* 0x000fe200078ef817 */
[----:B------:R-:W-:Y:S01]  /*de60*/  IMAD.SHL.U32 R10, R10, 0x1000000, RZ ;  /* 0x010000000a0a7824 */ /* 0x000fe200078e00ff */
[----:B------:R-:W-:Y:S01]  /*de70*/  LOP3.LUT R46, R22, R39, R46, 0xfe, !PT ;  /* 0x00000027162e7212 */ /* 0x000fe200078efe2e */
[----:B------:R-:W-:Y:S01]  /*de80*/  IMAD.SHL.U32 R21, R21, 0x1000000, RZ ;  /* 0x0100000015157824 */ /* 0x000fe200078e00ff */
[----:B------:R-:W-:Y:S02]  /*de90*/  LOP3.LUT R22, R52, 0xffff, RZ, 0xc0, !PT ;  /* 0x0000ffff34167812 */ /* 0x000fe400078ec0ff */
[----:B------:R-:W-:Y:S02]  /*dea0*/  LOP3.LUT R26, R26, 0xff0000, R25, 0xf8, !PT ;  /* 0x00ff00001a1a7812 */ /* 0x000fe400078ef819 */
[----:B------:R-:W-:Y:S02]  /*deb0*/  LOP3.LUT R29, R54, 0xffff, RZ, 0xc0, !PT ;  /* 0x0000ffff361d7812 */ /* 0x000fe400078ec0ff */
[----:B------:R-:W-:-:S02]  /*dec0*/  LOP3.LUT R44, R23, R10, RZ, 0xfc, !PT ;  /* 0x0000000a172c7212 */ /* 0x000fc400078efcff */
[----:B------:R-:W-:Y:S02]  /*ded0*/  LOP3.LUT R47, R24, R31, R20, 0xfe, !PT ;  /* 0x0000001f182f7212 */ /* 0x000fe400078efe14 */
[----:B------:R-:W-:Y:S02]  /*dee0*/  SHF.R.U32.HI R10, RZ, 0x8, R22 ;  /* 0x00000008ff0a7819 */ /* 0x000fe40000011616 */
[----:B------:R-:W-:Y:S02]  /*def0*/  PRMT R24, R52, 0x7732, RZ ;  /* 0x0000773234187816 */ /* 0x000fe400000000ff */
[----:B------:R-:W-:Y:S02]  /*df00*/  LOP3.LUT R45, R26, R21, RZ, 0xfc, !PT ;  /* 0x000000151a2d7212 */ /* 0x000fe400078efcff */
[----:B------:R-:W-:Y:S02]  /*df10*/  SHF.R.U32.HI R20, RZ, 0x8, R29 ;  /* 0x00000008ff147819 */ /* 0x000fe4000001161d */
[----:B------:R-:W-:-:S02]  /*df20*/  PRMT R21, R54, 0x7732, RZ ;  /* 0x0000773236157816 */ /* 0x000fc400000000ff */
[----:B------:R-:W-:Y:S02]  /*df30*/  LOP3.LUT R39, R10, 0xff, RZ, 0xc0, !PT ;  /* 0x000000ff0a277812 */ /* 0x000fe400078ec0ff */
[----:B------:R-:W-:Y:S02]  /*df40*/  SHF.R.U32.HI R10, RZ, 0x8, R24 ;  /* 0x00000008ff0a7819 */ /* 0x000fe40000011618 */
[----:B------:R-:W-:Y:S02]  /*df50*/  LOP3.LUT R52, R20, 0xff, RZ, 0xc0, !PT ;  /* 0x000000ff14347812 */ /* 0x000fe400078ec0ff */
[----:B------:R-:W-:Y:S02]  /*df60*/  SHF.R.U32.HI R20, RZ, 0x8, R21 ;  /* 0x00000008ff147819 */ /* 0x000fe40000011615 */
[C---:B------:R-:W-:Y:S02]  /*df70*/  LOP3.LUT R28, R53.reuse, 0xffff, RZ, 0xc0, !PT ;  /* 0x0000ffff351c7812 */ /* 0x040fe400078ec0ff */
[----:B------:R-:W-:-:S02]  /*df80*/  PRMT R84, R53, 0x7732, RZ ;  /* 0x0000773235547816 */ /* 0x000fc400000000ff */
[----:B------:R-:W-:Y:S02]  /*df90*/  LOP3.LUT R24, R24, 0xff, RZ, 0xc0, !PT ;  /* 0x000000ff18187812 */ /* 0x000fe400078ec0ff */
[----:B------:R-:W-:Y:S02]  /*dfa0*/  LOP3.LUT R10, R10, 0xffff, RZ, 0xc0, !PT ;  /* 0x0000ffff0a0a7812 */ /* 0x000fe400078ec0ff */
[----:B------:R-:W-:Y:S02]  /*dfb0*/  PRMT R53, R22, 0x6540, R39 ;  /* 0x0000654016357816 */ /* 0x000fe40000000027 */
[----:B------:R-:W-:Y:S02]  /*dfc0*/  LOP3.LUT R21, R21, 0xff, RZ, 0xc0, !PT ;  /* 0x000000ff15157812 */ /* 0x000fe400078ec0ff */
[----:B------:R-:W-:Y:S01]  /*dfd0*/  LOP3.LUT R22, R20, 0xffff, RZ, 0xc0, !PT ;  /* 0x0000ffff14167812 */ /* 0x000fe200078ec0ff */
[----:B------:R-:W-:Y:S01]  /*dfe0*/  IMAD.WIDE.U32 R24, R24, 0x10000, RZ ;  /* 0x0001000018187825 */ /* 0x000fe200078e00ff */
[----:B------:R-:W-:-:S02]  /*dff0*/  ISETP.GE.U32.AND P0, PT, R70, -0x80, PT ;  /* 0xffffff804600780c */ /* 0x000fc40003f06070 */
[----:B------:R-:W-:Y:S01]  /*e000*/  SHF.L.U64.HI R39, R39, 0x8, RZ ;  /* 0x0000000827277819 */ /* 0x000fe200000102ff */
[----:B------:R-:W-:Y:S01]  /*e010*/  IMAD.WIDE.U32 R26, R10, 0x1000000, RZ ;  /* 0x010000000a1a7825 */ /* 0x000fe200078e00ff */
[----:B------:R-:W-:-:S03]  /*e020*/  SHF.L.U64.HI R37, R52, 0x8, RZ ;  /* 0x0000000834257819 */ /* 0x000fc600000102ff */
[----:B------:R-:W-:Y:S01]  /*e030*/  IMAD.WIDE.U32 R20, R21, 0x10000, RZ ;  /* 0x0001000015147825 */ /* 0x000fe200078e00ff */
[----:B------:R-:W-:-:S03]  /*e040*/  LOP3.LUT R31, R55, 0xffff, RZ, 0xc0, !PT ;  /* 0x0000ffff371f7812 */ /* 0x000fc600078ec0ff */
[----:B------:R-:W-:Y:S01]  /*e050*/  IMAD.WIDE.U32 R22, R22, 0x1000000, RZ ;  /* 0x0100000016167825 */ /* 0x000fe200078e00ff */
[----:B------:R-:W-:Y:S02]  /*e060*/  ISETP.GE.U32.AND.EX P0, PT, R71, -0x1, PT, P0 ;  /* 0xffffffff4700780c */ /* 0x000fe40003f06100 */
[----:B------:R-:W-:Y:S02]  /*e070*/  LOP3.LUT R27, R27, R39, R25, 0xfe, !PT ;  /* 0x000000271b1b7212 */ /* 0x000fe400078efe19 */
[----:B------:R-:W-:Y:S02]  /*e080*/  SHF.R.U32.HI R10, RZ, 0x8, R28 ;  /* 0x00000008ff0a7819 */ /* 0x000fe4000001161c */
[----:B------:R-:W-:Y:S02]  /*e090*/  LOP3.LUT R53, R26, R53, R24, 0xfe, !PT ;  /* 0x000000351a357212 */ /* 0x000fe400078efe18 */
[----:B------:R-:W-:Y:S02]  /*e0a0*/  LOP3.LUT R24, R23, R37, R21, 0xfe, !PT ;  /* 0x0000002517187212 */ /* 0x000fe400078efe15 */
[----:B------:R-:W-:-:S02]  /*e0b0*/  PRMT R55, R55, 0x7732, RZ ;  /* 0x0000773237377816 */ /* 0x000fc400000000ff */
[--C-:B------:R-:W-:Y:S01]  /*e0c0*/  SHF.R.U32.HI R21, RZ, 0x8, R31.reuse ;  /* 0x00000008ff157819 */ /* 0x100fe2000001161f */
[----:B------:R-:W-:Y:S01]  /*e0d0*/  IMAD.MOV.U32 R23, RZ, RZ, R84 ;  /* 0x000000ffff177224 */ /* 0x000fe200078e0054 */
[----:B------:R-:W-:Y:S02]  /*e0e0*/  LOP3.LUT R27, R27, 0xff, R28, 0xf8, !PT ;  /* 0x000000ff1b1b7812 */ /* 0x000fe400078ef81c */
[----:B------:R-:W-:Y:S02]  /*e0f0*/  PRMT R10, R10, 0x7104, RZ ;  /* 0x000071040a0a7816 */ /* 0x000fe400000000ff */
[----:B------:R-:W-:Y:S02]  /*e100*/  LOP3.LUT R25, R24, 0xff, R31, 0xf8, !PT ;  /* 0x000000ff18197812 */ /* 0x000fe400078ef81f */
[----:B------:R-:W-:Y:S01]  /*e110*/  PRMT R24, R21, 0x7104, RZ ;  /* 0x0000710415187816 */ /* 0x000fe200000000ff */
[----:B------:R-:W-:Y:S01]  /*e120*/  IMAD.MOV.U32 R21, RZ, RZ, R55 ;  /* 0x000000ffff157224 */ /* 0x000fe200078e0037 */
[----:B------:R-:W-:Y:S01]  /*e130*/  LOP3.LUT R27, R27, R10, RZ, 0xfc, !PT ;  /* 0x0000000a1b1b7212 */ /* 0x000fe200078efcff */
[----:B------:R-:W-:Y:S01]  /*e140*/  IMAD.U32 R10, R23, 0x10000, RZ ;  /* 0x00010000170a7824 */ /* 0x000fe200078e00ff */
[----:B------:R-:W-:-:S02]  /*e150*/  PRMT R29, R29, 0x6540, R52 ;  /* 0x000065401d1d7816 */ /* 0x000fc40000000034 */
[----:B------:R-:W-:Y:S01]  /*e160*/  LOP3.LUT R25, R25, R24, RZ, 0xfc, !PT ;  /* 0x0000001819197212 */ /* 0x000fe200078efcff */
[----:B------:R-:W-:Y:S01]  /*e170*/  IMAD.U32 R24, R21, 0x10000, RZ ;  /* 0x0001000015187824 */ /* 0x000fe200078e00ff */
[----:B---3--:R-:W-:Y:S02]  /*e180*/  @P0 IADD3 R6, P2, R6, 0x1, RZ ;  /* 0x0000000106060810 */ /* 0x008fe40007f5e0ff */
[----:B------:R-:W-:Y:S02]  /*e190*/  LOP3.LUT R52, R22, R29, R20, 0xfe, !PT ;  /* 0x0000001d16347212 */ /* 0x000fe400078efe14 */
[----:B------:R-:W-:Y:S02]  /*e1a0*/  SHF.R.U32.HI R21, RZ, 0x8, R21 ;  /* 0x00000008ff157819 */ /* 0x000fe40000011615 */
[----:B------:R-:W-:Y:S02]  /*e1b0*/  LOP3.LUT R27, R27, 0xff0000, R10, 0xf8, !PT ;  /* 0x00ff00001b1b7812 */ /* 0x000fe400078ef80a */
[----:B----4-:R-:W-:-:S02]  /*e1c0*/  IADD3 R29, P3, P4, R77, R14, R18 ;  /* 0x0000000e4d1d7210 */ /* 0x010fc40007c7e012 */
[----:B------:R-:W-:Y:S01]  /*e1d0*/  SHF.R.U32.HI R10, RZ, 0x8, R23 ;  /* 0x00000008ff0a7819 */ /* 0x000fe20000011617 */
[----:B------:R-:W-:Y:S01]  /*e1e0*/  @P0 IMAD.X R7, RZ, RZ, R7, P2 ;  /* 0x000000ffff070224 */ /* 0x000fe200010e0607 */
[----:B------:R-:W-:Y:S02]  /*e1f0*/  IADD3 R20, P1, R70, 0x80, RZ ;  /* 0x0000008046147810 */ /* 0x000fe40007f3e0ff */
[----:B------:R-:W-:Y:S02]  /*e200*/  LOP3.LUT R21, R21, 0xffff, RZ, 0xc0, !PT ;  /* 0x0000ffff15157812 */ /* 0x000fe400078ec0ff */
[----:B------:R-:W-:Y:S02]  /*e210*/  IADD3.X R70, R69, R15, R19, P3, P4 ;  /* 0x0000000f45467210 */ /* 0x000fe40001fe8413 */
[----:B------:R-:W-:Y:S01]  /*e220*/  LOP3.LUT R10, R10, 0xffff, RZ, 0xc0, !PT ;  /* 0x0000ffff0a0a7812 */ /* 0x000fe200078ec0ff */
[----:B------:R-:W-:Y:S01]  /*e230*/  IMAD.SHL.U32 R55, R21, 0x1000000, RZ ;  /* 0x0100000015377824 */ /* 0x000fe200078e00ff */
[----:B------:R-:W-:Y:S01]  /*e240*/  LOP3.LUT R84, R7, 0x9b05688c, R70, 0x96, !PT ;  /* 0x9b05688c07547812 */ /* 0x000fe200078e9646 */
[----:B------:R-:W-:Y:S01]  /*e250*/  IMAD.X R21, RZ, RZ, R71, P1 ;  /* 0x000000ffff157224 */ /* 0x000fe200008e0647 */
[----:B------:R-:W-:Y:S01]  /*e260*/  IADD3 R89, P1, P2, R63, R12, R16 ;  /* 0x0000000c3f597210 */ /* 0x000fe20007a3e010 */
[----:B------:R-:W-:Y:S01]  /*e270*/  IMAD.SHL.U32 R10, R10, 0x1000000, RZ ;  /* 0x010000000a0a7824 */ /* 0x000fe200078e00ff */
[----:B------:R-:W-:-:S02]  /*e280*/  LOP3.LUT R71, R6, 0x2b3e6c1f, R29, 0x96, !PT ;  /* 0x2b3e6c1f06477812 */ /* 0x000fc400078e961d */
[----:B------:R-:W-:Y:S02]  /*e290*/  IADD3 R87, P3, R84, -0x7b3558c5, RZ ;  /* 0x84caa73b54577810 */ /* 0x000fe40007f7e0ff */
[----:B------:R-:W-:Y:S02]  /*e2a0*/  IADD3.X R91, R61, R13, R17, P1, P2 ;  /* 0x0000000d3d5b7210 */ /* 0x000fe40000fe4411 */
[----:B------:R-:W-:Y:S02]  /*e2b0*/  LOP3.LUT R54, R27, R10, RZ, 0xfc, !PT ;  /* 0x0000000a1b367212 */ /* 0x000fe400078efcff */
[----:B------:R-:W-:Y:S02]  /*e2c0*/  LOP3.LUT R24, R25, 0xff0000, R24, 0xf8, !PT ;  /* 0x00ff000019187812 */ /* 0x000fe400078ef818 */
[----:B------:R-:W-:Y:S01]  /*e2d0*/  IADD3.X R27, R71, -0x4498517b, RZ, P3, !PT ;  /* 0xbb67ae85471b7810 */ /* 0x000fe20001ffe4ff */
[----:B------:R-:W-:Y:S01]  /*e2e0*/  @P0 IMAD.MOV.U32 R25, RZ, RZ, R7 ;  /* 0x000000ffff190224 */ /* 0x000fe200078e0007 */
[----:B------:R-:W-:-:S02]  /*e2f0*/  LOP3.LUT R28, R21, 0x510e527f, R91, 0x96, !PT ;  /* 0x510e527f151c7812 */ /* 0x000fc400078e965b */
[----:B------:R-:W-:Y:S01]  /*e300*/  LOP3.LUT R55, R24, R55, RZ, 0xfc, !PT ;  /* 0x0000003718377212 */ /* 0x000fe200078efcff */
[----:B------:R-:W-:Y:S01]  /*e310*/  @P0 IMAD.MOV.U32 R24, RZ, RZ, R6 ;  /* 0x000000ffff180224 */ /* 0x000fe200078e0006 */
[----:B------:R-:W-:Y:S02]  /*e320*/  LOP3.LUT R10, R14, R87, RZ, 0x3c, !PT ;  /* 0x000000570e0a7212 */ /* 0x000fe400078e3cff */
[----:B------:R-:W-:Y:S02]  /*e330*/  LOP3.LUT R7, R15, R27, RZ, 0x3c, !PT ;  /* 0x0000001b0f077212 */ /* 0x000fe400078e3cff */
[----:B------:R-:W-:Y:S02]  /*e340*/  LOP3.LUT R26, R20, 0xade682d1, R89, 0x96, !PT ;  /* 0xade682d1141a7812 */ /* 0x000fe400078e9659 */
[----:B------:R-:W-:Y:S01]  /*e350*/  IADD3 R23, P1, R28, -0xc4336f8, RZ ;  /* 0xf3bcc9081c177810 */ /* 0x000fe20007f3e0ff */
[----:B------:R0:W-:Y:S01]  /*e360*/  STL.64 [R1+0x40], R20 ;  /* 0x0000401401007387 */ /* 0x0001e20000100a00 */
[----:B------:R-:W-:-:S02]  /*e370*/  SHF.L.W.U32.HI R22, R10, 0x8, R7 ;  /* 0x000000080a167819 */ /* 0x000fc40000010e07 */
[----:B------:R-:W-:Y:S01]  /*e380*/  SHF.L.W.U32.HI R10, R7, 0x8, R10 ;  /* 0x00000008070a7819 */ /* 0x000fe20000010e0a */
[----:B------:R1:W-:Y:S01]  /*e390*/  @P0 STL.64 [R1+0x48], R24 ;  /* 0x0000481801000387 */ /* 0x0003e20000100a00 */
[----:B------:R-:W-:Y:S02]  /*e3a0*/  IADD3 R7, P4, P5, R73, R29, R22 ;  /* 0x0000001d49077210 */ /* 0x000fe40007d9e016 */
[----:B------:R-:W-:Y:S02]  /*e3b0*/  IADD3 R31, P2, P3, R67, R42, R34 ;  /* 0x0000002a431f7210 */ /* 0x000fe40007b5e022 */
[----:B0-----:R-:W-:Y:S02]  /*e3c0*/  IADD3.X R21, R26, 0x6a09e667, RZ, P1, !PT ;  /* 0x6a09e6671a157810 */ /* 0x001fe40000ffe4ff */
[----:B------:R-:W-:Y:S02]  /*e3d0*/  IADD3 R37, P0, P1, R79, R40, R32 ;  /* 0x000000284f257210 */ /* 0x000fe4000791e020 */
[----:B------:R-:W-:-:S02]  /*e3e0*/  LOP3.LUT R20, R12, R23, RZ, 0x3c, !PT ;  /* 0x000000170c147212 */ /* 0x000fc400078e3cff */
[----:B------:R-:W-:Y:S02]  /*e3f0*/  LOP3.LUT R29, R13, R21, RZ, 0x3c, !PT ;  /* 0x000000150d1d7212 */ /* 0x000fe400078e3cff */
[----:B------:R-:W-:Y:S02]  /*e400*/  IADD3.X R39, R11, R41, R33, P0, P1 ;  /* 0x000000290b277210 */ /* 0x000fe400007e2421 */
[----:B------:R-:W-:Y:S02]  /*e410*/  IADD3.X R6, R75, R70, R10, P4, P5 ;  /* 0x000000464b067210 */ /* 0x000fe400027ea40a */
[----:B------:R-:W-:Y:S02]  /*e420*/  IADD3.X R97, R81, R43, R35, P2, P3 ;  /* 0x0000002b51617210 */ /* 0x000fe400017e6423 */
[----:B------:R-:W-:Y:S02]  /*e430*/  SHF.L.W.U32.HI R85, R20, 0x8, R29 ;  /* 0x0000000814557819 */ /* 0x000fe40000010e1d */
[----:B-1----:R-:W-:-:S02]  /*e440*/  LOP3.LUT R25, R84, R7, RZ, 0x3c, !PT ;  /* 0x0000000754197212 */ /* 0x002fc400078e3cff */
[----:B------:R-:W-:Y:S02]  /*e450*/  LOP3.LUT R96, R57, 0x1f83d9ab, R39, 0x96, !PT ;  /* 0x1f83d9ab39607812 */ /* 0x000fe400078e9627 */
[----:B------:R-:W-:Y:S02]  /*e460*/  LOP3.LUT R84, R71, R6, RZ, 0x3c, !PT ;  /* 0x0000000647547212 */ /* 0x000fe400078e3cff */
[----:B------:R-:W-:Y:S02]  /*e470*/  LOP3.LUT R88, R59, 0x5be0cd19, R97, 0x96, !PT ;  /* 0x5be0cd193b587812 */ /* 0x000fe400078e9661 */
[----:B------:R-:W-:Y:S02]  /*e480*/  SHF.L.W.U32.HI R70, R29, 0x8, R20 ;  /* 0x000000081d467819 */ /* 0x000fe40000010e14 */
[----:B------:R-:W-:Y:S02]  /*e490*/  IADD3 R71, P0, P1, R66, R89, R85 ;  /* 0x0000005942477210 */ /* 0x000fe4000791e055 */
[----:B------:R-:W-:-:S02]  /*e4a0*/  LOP3.LUT R94, R56, 0xfb41bd6b, R37, 0x96, !PT ;  /* 0xfb41bd6b385e7812 */ /* 0x000fc400078e9625 */
[----:B------:R-:W-:Y:S02]  /*e4b0*/  IADD3 R93, P2, R96, -0x16b07d5, RZ ;  /* 0xfe94f82b605d7810 */ /* 0x000fe40007f5e0ff */
[----:B------:R-:W-:Y:S02]  /*e4c0*/  SHF.L.W.U32.HI R24, R84, 0x10, R25 ;  /* 0x0000001054187819 */ /* 0x000fe40000010e19 */
[----:B------:R-:W-:Y:S02]  /*e4d0*/  SHF.L.W.U32.HI R20, R25, 0x10, R84 ;  /* 0x0000001019147819 */ /* 0x000fe40000010e54 */
[----:B------:R-:W-:Y:S02]  /*e4e0*/  LOP3.LUT R84, R58, 0x137e2179, R31, 0x96, !PT ;  /* 0x137e21793a547812 */ /* 0x000fe400078e961f */
[----:B------:R-:W-:Y:S02]  /*e4f0*/  IADD3 R92, P3, R88, 0x5f1d36f1, RZ ;  /* 0x5f1d36f1585c7810 */ /* 0x000fe40007f7e0ff */
[----:B------:R-:W-:-:S02]  /*e500*/  IADD3.X R29, R65, R91, R70, P0, P1 ;  /* 0x0000005b411d7210 */ /* 0x000fc400007e2446 */
[----:B------:R-:W-:Y:S02]  /*e510*/  IADD3.X R95, R94, 0x3c6ef372, RZ, P2, !PT ;  /* 0x3c6ef3725e5f7810 */ /* 0x000fe400017fe4ff */
[----:B------:R-:W-:Y:S02]  /*e520*/  IADD3.X R58, R84, -0x5ab00ac6, RZ, P3, !PT ;  /* 0xa54ff53a543a7810 */ /* 0x000fe40001ffe4ff */
        /* <DEDUP_REMOVED lines=8> */
[----:B------:R-:W-:Y:S02]  /*e5b0*/  SHF.L.W.U32.HI R26, R57, 0x10, R26 ;  /* 0x00000010391a7819 */ /* 0x000fe40000010e1a */
[----:B------:R-:W-:-:S02]  /*e5c0*/  IADD3 R57, P0, R20, R87, RZ ;  /* 0x0000005714397210 */ /* 0x000fc40007f1e0ff */
[----:B------:R-:W-:Y:S02]  /*e5d0*/  SHF.L.W.U32.HI R90, R91, 0x8, R56 ;  /* 0x000000085b5a7819 */ /* 0x000fe40000010e38 */
[----:B------:R-:W-:Y:S02]  /*e5e0*/  SHF.L.W.U32.HI R86, R25, 0x8, R86 ;  /* 0x0000000819567819 */ /* 0x000fe40000010e56 */
[----:B------:R-:W-:Y:S01]  /*e5f0*/  IADD3 R37, P1, P2, R76, R37, R89 ;  /* 0x000000254c257210 */ /* 0x000fe20007a3e059 */
[----:B------:R-:W-:Y:S01]  /*e600*/  IMAD.X R59, R24, 0x1, R27, P0 ;  /* 0x00000001183b7824 */ /* 0x000fe200000e061b */
[----:B------:R-:W-:Y:S02]  /*e610*/  SHF.L.W.U32.HI R91, R56, 0x8, R91 ;  /* 0x00000008385b7819 */ /* 0x000fe40000010e5b */
[----:B------:R-:W-:Y:S02]  /*e620*/  IADD3 R31, P3, P4, R30, R31, R90 ;  /* 0x0000001f1e1f7210 */ /* 0x000fe40007c7e05a */
[----:B------:R-:W-:-:S02]  /*e630*/  IADD3.X R39, R8, R39, R86, P1, P2 ;  /* 0x0000002708277210 */ /* 0x000fc40000fe4456 */
[----:B------:R-:W-:Y:S02]  /*e640*/  IADD3.X R97, R36, R97, R91, P3, P4 ;  /* 0x0000006124617210 */ /* 0x000fe40001fe845b */
[----:B------:R-:W-:Y:S02]  /*e650*/  LOP3.LUT R22, R22, R57, RZ, 0x3c, !PT ;  /* 0x0000003916167212 */ /* 0x000fe400078e3cff */
[----:B------:R-:W-:Y:S02]  /*e660*/  LOP3.LUT R99, R10, R59, RZ, 0x3c, !PT ;  /* 0x0000003b0a637212 */ /* 0x000fe400078e3cff */
[----:B------:R-:W-:Y:S02]  /*e670*/  LOP3.LUT R25, R96, R37, RZ, 0x3c, !PT ;  /* 0x0000002560197212 */ /* 0x000fe400078e3cff */
[----:B------:R-:W-:Y:S02]  /*e680*/  LOP3.LUT R10, R94, R39, RZ, 0x3c, !PT ;  /* 0x000000275e0a7212 */ /* 0x000fe400078e3cff */
[----:B------:R-:W-:-:S02]  /*e690*/  LOP3.LUT R56, R84, R97, RZ, 0x3c, !PT ;  /* 0x0000006154387212 */ /* 0x000fc400078e3cff */
[----:B------:R-:W-:Y:S02]  /*e6a0*/  SHF.L.W.U32.HI R87, R99, 0x1, R22 ;  /* 0x0000000163577819 */ /* 0x000fe40000010e16 */
[----:B------:R-:W-:Y:S02]  /*e6b0*/  SHF.L.W.U32.HI R84, R22, 0x1, R99 ;  /* 0x0000000116547819 */ /* 0x000fe40000010e63 */
[----:B------:R-:W-:Y:S02]  /*e6c0*/  LOP3.LUT R27, R88, R31, RZ, 0x3c, !PT ;  /* 0x0000001f581b7212 */ /* 0x000fe400078e3cff */
[----:B------:R-:W-:Y:S02]  /*e6d0*/  SHF.L.W.U32.HI R22, R10, 0x10, R25 ;  /* 0x000000100a167819 */ /* 0x000fe40000010e19 */
[----:B------:R-:W-:Y:S02]  /*e6e0*/  SHF.L.W.U32.HI R10, R25, 0x10, R10 ;  /* 0x00000010190a7819 */ /* 0x000fe40000010e0a */
[----:B------:R-:W-:-:S02]  /*e6f0*/  SHF.L.W.U32.HI R25, R27, 0x10, R56 ;  /* 0x000000101b197819 */ /* 0x000fc40000010e38 */
[----:B------:R-:W-:Y:S02]  /*e700*/  IADD3 R88, P0, R26, R23, RZ ;  /* 0x000000171a587210 */ /* 0x000fe40007f1e0ff */
[----:B------:R-:W-:Y:S02]  /*e710*/  IADD3 R93, P1, R10, R93, RZ ;  /* 0x0000005d0a5d7210 */ /* 0x000fe40007f3e0ff */
[----:B------:R-:W-:Y:S01]  /*e720*/  SHF.L.W.U32.HI R23, R56, 0x10, R27 ;  /* 0x0000001038177819 */ /* 0x000fe20000010e1b */
[----:B------:R-:W-:Y:S01]  /*e730*/  IMAD.X R56, R28, 0x1, R21, P0 ;  /* 0x000000011c387824 */ /* 0x000fe200000e0615 */
[----:B------:R-:W-:Y:S01]  /*e740*/  IADD3 R27, P2, R25, R92, RZ ;  /* 0x0000005c191b7210 */ /* 0x000fe20007f5e0ff */
[----:B------:R-:W-:Y:S01]  /*e750*/  IMAD.X R98, R22, 0x1, R95, P1 ;  /* 0x0000000116627824 */ /* 0x000fe200008e065f */
[----:B------:R-:W-:Y:S02]  /*e760*/  LOP3.LUT R85, R85, R88, RZ, 0x3c, !PT ;  /* 0x0000005855557212 */ /* 0x000fe400078e3cff */
        /* <DEDUP_REMOVED lines=13> */
[----:B------:R-:W-:Y:S02]  /*e840*/  IADD3.X R29, R48, R84, R29, P2, P3 ;  /* 0x00000054301d7210 */ /* 0x000fe400017e641d */
[----:B------:R-:W-:-:S02]  /*e850*/  IADD3 R21, P1, P0, R46, R96, R37 ;  /* 0x000000602e157210 */ /* 0x000fc4000783e025 */
[----:B------:R-:W-:Y:S02]  /*e860*/  SHF.L.W.U32.HI R89, R89, 0x1, R86 ;  /* 0x0000000159597819 */ /* 0x000fe40000010e56 */
[----:B------:R-:W-:Y:S02]  /*e870*/  IADD3.X R71, R83, R92, R6, P4, P5 ;  /* 0x0000005c53477210 */ /* 0x000fe400027ea406 */
[----:B------:R-:W-:Y:S02]  /*e880*/  IADD3 R37, P2, P3, R53, R58, R31 ;  /* 0x0000003a35257210 */ /* 0x000fe40007b5e01f */
[----:B------:R-:W-:Y:S02]  /*e890*/  LOP3.LUT R86, R23, R29, RZ, 0x3c, !PT ;  /* 0x0000001d17567212 */ /* 0x000fe400078e3cff */
[----:B------:R-:W-:Y:S02]  /*e8a0*/  IADD3.X R91, R44, R89, R39, P1, P0 ;  /* 0x000000592c5b7210 */ /* 0x000fe40000fe0427 */
[----:B------:R-:W-:-:S02]  /*e8b0*/  LOP3.LUT R31, R28, R71, RZ, 0x3c, !PT ;  /* 0x000000471c1f7212 */ /* 0x000fc400078e3cff */
[----:B------:R-:W-:Y:S02]  /*e8c0*/  IADD3.X R97, R54, R85, R97, P2, P3 ;  /* 0x0000005536617210 */ /* 0x000fe400017e6461 */
[----:B------:R-:W-:Y:S02]  /*e8d0*/  IADD3 R86, P0, R86, R93, RZ ;  /* 0x0000005d56567210 */ /* 0x000fe40007f1e0ff */
[----:B------:R-:W-:Y:S02]  /*e8e0*/  LOP3.LUT R93, R25, R70, RZ, 0x3c, !PT ;  /* 0x00000046195d7212 */ /* 0x000fe400078e3cff */
[----:B------:R-:W-:Y:S02]  /*e8f0*/  LOP3.LUT R39, R24, R91, RZ, 0x3c, !PT ;  /* 0x0000005b18277212 */ /* 0x000fe400078e3cff */
[----:B------:R-:W-:Y:S02]  /*e900*/  IADD3 R31, P1, R31, R27, RZ ;  /* 0x0000001b1f1f7210 */ /* 0x000fe40007f3e0ff */
[----:B------:R-:W-:-:S02]  /*e910*/  LOP3.LUT R6, R22, R97, RZ, 0x3c, !PT ;  /* 0x0000006116067212 */ /* 0x000fc400078e3cff */
[----:B------:R-:W-:Y:S01]  /*e920*/  LOP3.LUT R27, R26, R7, RZ, 0x3c, !PT ;  /* 0x000000071a1b7212 */ /* 0x000fe200078e3cff */
[----:B------:R-:W-:Y:S01]  /*e930*/  IMAD.X R93, R93, 0x1, R98, P0 ;  /* 0x000000015d5d7824 */ /* 0x000fe200000e0662 */
[----:B------:R-:W-:Y:S02]  /*e940*/  IADD3 R39, P2, R39, R88, RZ ;  /* 0x0000005827277210 */ /* 0x000fe40007f5e0ff */
[----:B------:R-:W-:Y:S02]  /*e950*/  IADD3 R57, P3, R6, R57, RZ ;  /* 0x0000003906397210 */ /* 0x000fe40007f7e0ff */
        /* <DEDUP_REMOVED lines=14> */
[----:B------:R-:W-:Y:S02]  /*ea40*/  LOP3.LUT R96, R58, R57, RZ, 0x3c, !PT ;  /* 0x000000393a607212 */ /* 0x000fe400078e3cff */
[----:B------:R-:W-:Y:S02]  /*ea50*/  SHF.L.W.U32.HI R59, R59, 0x8, R6 ;  /* 0x000000083b3b7819 */ /* 0x000fe40000010e06 */
[----:B------:R-:W-:Y:S02]  /*ea60*/  IADD3 R58, P0, P1, R74, R70, R95 ;  /* 0x000000464a3a7210 */ /* 0x000fe4000791e05f */
        /* <DEDUP_REMOVED lines=14> */
[----:B------:R-:W-:-:S02]  /*eb50*/  IADD3.X R91, R45, R91, R88, P0, P1 ;  /* 0x0000005b2d5b7210 */ /* 0x000fc400007e2458 */
        /* <DEDUP_REMOVED lines=16> */
[----:B------:R-:W-:Y:S02]  /*ec60*/  SHF.L.W.U32.HI R24, R101, 0x10, R28 ;  /* 0x0000001065187819 */ /* 0x000fe40000010e1c */
[----:B------:R-:W-:Y:S02]  /*ec70*/  IADD3 R102, P0, R22, R31, RZ ;  /* 0x0000001f16667210 */ /* 0x000fe40007f1e0ff */
[----:B------:R-:W-:Y:S01]  /*ec80*/  IADD3 R99, P1, R20, R39, RZ ;  /* 0x0000002714637210 */ /* 0x000fe20007f3e0ff */
[----:B------:R-:W-:-:S02]  /*ec90*/  IMAD.X R57, R21, 0x1, R84, P2 ;  /* 0x0000000115397824 */ /* 0x000fc400010e0654 */
[----:B------:R-:W-:Y:S02]  /*eca0*/  IMAD.X R84, R24, 0x1, R27, P0 ;  /* 0x0000000118547824 */ /* 0x000fe400000e061b */
[----:B------:R-:W-:Y:S01]  /*ecb0*/  IMAD.X R100, R23, 0x1, R56, P1 ;  /* 0x0000000117647824 */ /* 0x000fe200008e0638 */
[----:B------:R-:W-:Y:S02]  /*ecc0*/  LOP3.LUT R27, R90, R57, RZ, 0x3c, !PT ;  /* 0x000000395a1b7212 */ /* 0x000fe400078e3cff */
        /* <DEDUP_REMOVED lines=10> */
[----:B------:R-:W-:Y:S02]  /*ed70*/  SHF.L.W.U32.HI R88, R31, 0x1, R92 ;  /* 0x000000011f587819 */ /* 0x000fe40000010e5c */
[----:B------:R-:W-:Y:S02]  /*ed80*/  SHF.L.W.U32.HI R92, R92, 0x1, R31 ;  /* 0x000000015c5c7819 */ /* 0x000fe40000010e1f */
[----:B------:R-:W-:Y:S02]  /*ed90*/  SHF.L.W.U32.HI R90, R59, 0x1, R90 ;  /* 0x000000013b5a7819 */ /* 0x000fe40000010e5a */
[----:B------:R-:W-:Y:S02]  /*eda0*/  IADD3 R31, P1, P0, R74, R39, R85 ;  /* 0x000000274a1f7210 */ /* 0x000fe4000783e055 */
[----:B------:R-:W-:Y:S02]  /*edb0*/  SHF.L.W.U32.HI R94, R94, 0x1, R27 ;  /* 0x000000015e5e7819 */ /* 0x000fe40000010e1b */
[----:B------:R-:W-:-:S02]  /*edc0*/  IADD3 R87, P4, P5, R79, R86, R87 ;  /* 0x000000564f577210 */ /* 0x000fc40007d9e057 */
[----:B------:R-:W-:Y:S02]  /*edd0*/  IADD3 R59, P2, P3, R53, R93, R58 ;  /* 0x0000005d353b7210 */ /* 0x000fe40007b5e03a */
[----:B------:R-:W-:Y:S02]  /*ede0*/  IADD3.X R56, R72, R90, R91, P1, P0 ;  /* 0x0000005a48387210 */ /* 0x000fe40000fe045b */
[----:B------:R-:W-:Y:S02]  /*edf0*/  IADD3.X R71, R11, R28, R71, P4, P5 ;  /* 0x0000001c0b477210 */ /* 0x000fe400027ea447 */
[----:B------:R-:W-:Y:S02]  /*ee00*/  IADD3.X R29, R54, R94, R29, P2, P3 ;  /* 0x0000005e361d7210 */ /* 0x000fe400017e641d */
[----:B------:R-:W-:Y:S02]  /*ee10*/  IADD3 R70, P2, P3, R47, R88, R70 ;  /* 0x000000582f467210 */ /* 0x000fe40007b5e046 */
[----:B------:R-:W-:-:S02]  /*ee20*/  LOP3.LUT R58, R21, R56, RZ, 0x3c, !PT ;  /* 0x00000038153a7212 */ /* 0x000fc400078e3cff */
[----:B------:R-:W-:Y:S02]  /*ee30*/  LOP3.LUT R91, R23, R71, RZ, 0x3c, !PT ;  /* 0x00000047175b7212 */ /* 0x000fe400078e3cff */
[----:B------:R-:W-:Y:S02]  /*ee40*/  LOP3.LUT R26, R24, R29, RZ, 0x3c, !PT ;  /* 0x0000001d181a7212 */ /* 0x000fe400078e3cff */
[----:B------:R-:W-:Y:S02]  /*ee50*/  IADD3.X R97, R45, R92, R97, P2, P3 ;  /* 0x0000005c2d617210 */ /* 0x000fe400017e6461 */
[----:B------:R-:W-:Y:S02]  /*ee60*/  IADD3 R58, P2, R58, R25, RZ ;  /* 0x000000193a3a7210 */ /* 0x000fe40007f5e0ff */
[----:B------:R-:W-:Y:S02]  /*ee70*/  IADD3 R91, P1, R91, R95, RZ ;  /* 0x0000005f5b5b7210 */ /* 0x000fe40007f3e0ff */
[----:B------:R-:W-:-:S02]  /*ee80*/  IADD3 R26, P0, R26, R99, RZ ;  /* 0x000000631a1a7210 */ /* 0x000fc40007f1e0ff */
[----:B------:R-:W-:Y:S02]  /*ee90*/  LOP3.LUT R98, R20, R87, RZ, 0x3c, !PT ;  /* 0x0000005714627212 */ /* 0x000fe400078e3cff */
        /* <DEDUP_REMOVED lines=19> */
[----:B------:R-:W-:Y:S02]  /*efd0*/  SHF.L.W.U32.HI R92, R90, 0x8, R39 ;  /* 0x000000085a5c7819 */ /* 0x000fe40000010e27 */
[----:B------:R-:W-:Y:S02]  /*efe0*/  SHF.L.W.U32.HI R95, R39, 0x8, R90 ;  /* 0x00000008275f7819 */ /* 0x000fe40000010e5a */
[----:B------:R-:W-:-:S02]  /*eff0*/  SHF.L.W.U32.HI R28, R94, 0x8, R93 ;  /* 0x000000085e1c7819 */ /* 0x000fc40000010e5d */
[----:B------:R-:W-:Y:S02]  /*f000*/  IADD3 R39, P0, P1, R78, R59, R57 ;  /* 0x0000003b4e277210 */ /* 0x000fe4000791e039 */
[----:B------:R-:W-:Y:S02]  /*f010*/  LOP3.LUT R94, R88, R27, RZ, 0x3c, !PT ;  /* 0x0000001b585e7212 */ /* 0x000fe400078e3cff */
[----:B------:R-:W-:Y:S02]  /*f020*/  IADD3 R88, P2, P3, R68, R87, R99 ;  /* 0x0000005744587210 */ /* 0x000fe40007b5e063 */
[----:B------:R-:W-:Y:S02]  /*f030*/  LOP3.LUT R100, R39, R24, R29, 0x96, !PT ;  /* 0x0000001827647212 */ /* 0x000fe400078e961d */
[----:B------:R-:W-:Y:S02]  /*f040*/  SHF.L.W.U32.HI R90, R85, 0x8, R94 ;  /* 0x00000008555a7819 */ /* 0x000fe40000010e5e */
[----:B------:R-:W-:-:S02]  /*f050*/  IADD3.X R29, R83, R29, R28, P0, P1 ;  /* 0x0000001d531d7210 */ /* 0x000fc400007e241c */
[----:B------:R-:W-:Y:S02]  /*f060*/  SHF.L.W.U32.HI R94, R94, 0x8, R85 ;  /* 0x000000085e5e7819 */ /* 0x000fe40000010e55 */
[----:B------:R-:W-:Y:S02]  /*f070*/  LOP3.LUT R98, R88, R23, R71, 0x96, !PT ;  /* 0x0000001758627212 */ /* 0x000fe400078e9647 */
[----:B------:R-:W-:Y:S02]  /*f080*/  IADD3.X R71, R48, R71, R96, P2, P3 ;  /* 0x0000004730477210 */ /* 0x000fe400017e6460 */
[----:B------:R-:W-:Y:S02]  /*f090*/  IADD3 R85, P0, P1, R52, R31, R95 ;  /* 0x0000001f34557210 */ /* 0x000fe4000791e05f */
[----:B------:R-:W-:Y:S02]  /*f0a0*/  LOP3.LUT R101, R29, R22, R59, 0x96, !PT ;  /* 0x000000161d657212 */ /* 0x000fe400078e963b */
[----:B------:R-:W-:-:S02]  /*f0b0*/  IADD3 R59, P2, P3, R67, R70, R94 ;  /* 0x00000046433b7210 */ /* 0x000fc40007b5e05e */
[----:B------:R-:W-:Y:S02]  /*f0c0*/  LOP3.LUT R87, R71, R20, R87, 0x96, !PT ;  /* 0x0000001447577212 */ /* 0x000fe400078e9657 */
[----:B------:R-:W-:Y:S02]  /*f0d0*/  IADD3.X R93, R55, R56, R92, P0, P1 ;  /* 0x00000038375d7210 */ /* 0x000fe400007e245c */
[----:B------:R-:W-:Y:S02]  /*f0e0*/  LOP3.LUT R22, R59, R6, R97, 0x96, !PT ;  /* 0x000000063b167212 */ /* 0x000fe400078e9661 */
[----:B------:R-:W-:Y:S02]  /*f0f0*/  IADD3.X R86, R81, R97, R90, P2, P3 ;  /* 0x0000006151567210 */ /* 0x000fe400017e645a */
[----:B------:R-:W-:Y:S02]  /*f100*/  SHF.L.W.U32.HI R6, R98, 0x10, R87 ;  /* 0x0000001062067819 */ /* 0x000fe40000010e57 */
[----:B------:R-:W-:-:S02]  /*f110*/  LOP3.LUT R23, R85, R21, R56, 0x96, !PT ;  /* 0x0000001555177212 */ /* 0x000fc400078e9638 */
[----:B------:R-:W-:Y:S02]  /*f120*/  LOP3.LUT R24, R93, R10, R31, 0x96, !PT ;  /* 0x0000000a5d187212 */ /* 0x000fe400078e961f */
[----:B------:R-:W-:Y:S02]  /*f130*/  LOP3.LUT R21, R86, R7, R70, 0x96, !PT ;  /* 0x0000000756157212 */ /* 0x000fe400078e9646 */
[----:B------:R-:W-:Y:S02]  /*f140*/  SHF.L.W.U32.HI R10, R87, 0x10, R98 ;  /* 0x00000010570a7819 */ /* 0x000fe40000010e62 */
[----:B------:R-:W-:Y:S02]  /*f150*/  IADD3 R56, P0, R6, R91, RZ ;  /* 0x0000005b06387210 */ /* 0x000fe40007f1e0ff */
[----:B------:R-:W-:Y:S02]  /*f160*/  SHF.L.W.U32.HI R20, R24, 0x10, R23 ;  /* 0x0000001018147819 */ /* 0x000fe40000010e17 */
[----:B------:R-:W-:-:S02]  /*f170*/  SHF.L.W.U32.HI R7, R23, 0x10, R24 ;  /* 0x0000001017077819 */ /* 0x000fc40000010e18 */
[----:B------:R-:W-:Y:S01]  /*f180*/  SHF.L.W.U32.HI R23, R21, 0x10, R22 ;  /* 0x0000001015177819 */ /* 0x000fe20000010e16 */
[----:B------:R-:W-:Y:S01]  /*f190*/  IMAD.X R89, R10, 0x1, R89, P0 ;  /* 0x000000010a597824 */ /* 0x000fe200000e0659 */
[----:B------:R-:W-:Y:S02]  /*f1a0*/  SHF.L.W.U32.HI R22, R22, 0x10, R21 ;  /* 0x0000001016167819 */ /* 0x000fe40000010e15 */
[----:B------:R-:W-:Y:S02]  /*f1b0*/  SHF.L.W.U32.HI R24, R101, 0x10, R100 ;  /* 0x0000001065187819 */ /* 0x000fe40000010e64 */
[----:B------:R-:W-:Y:S02]  /*f1c0*/  SHF.L.W.U32.HI R21, R100, 0x10, R101 ;  /* 0x0000001064157819 */ /* 0x000fe40000010e65 */
        /* <DEDUP_REMOVED lines=8> */
[----:B------:R-:W-:Y:S01]  /*f250*/  LOP3.LUT R25, R92, R37, RZ, 0x3c, !PT ;  /* 0x000000255c197212 */ /* 0x000fe200078e3cff */
[----:B------:R-:W-:Y:S01]  /*f260*/  IMAD.X R98, R23, 0x1, R84, P2 ;  /* 0x0000000117627824 */ /* 0x000fe200010e0654 */
[----:B------:R-:W-:-:S02]  /*f270*/  SHF.L.W.U32.HI R31, R87, 0x1, R70 ;  /* 0x00000001571f7819 */ /* 0x000fc40000010e46 */
[----:B------:R-:W-:Y:S02]  /*f280*/  LOP3.LUT R57, R57, R99, RZ, 0x3c, !PT ;  /* 0x0000006339397212 */ /* 0x000fe400078e3cff */
[----:B------:R-:W-:Y:S02]  /*f290*/  LOP3.LUT R28, R28, R101, RZ, 0x3c, !PT ;  /* 0x000000651c1c7212 */ /* 0x000fe400078e3cff */
[----:B------:R-:W-:Y:S02]  /*f2a0*/  SHF.L.W.U32.HI R84, R25, 0x1, R26 ;  /* 0x0000000119547819 */ /* 0x000fe40000010e1a */
[----:B------:R-:W-:Y:S02]  /*f2b0*/  LOP3.LUT R94, R94, R96, RZ, 0x3c, !PT ;  /* 0x000000605e5e7212 */ /* 0x000fe400078e3cff */
[----:B------:R-:W-:Y:S02]  /*f2c0*/  LOP3.LUT R95, R90, R98, RZ, 0x3c, !PT ;  /* 0x000000625a5f7212 */ /* 0x000fe400078e3cff */
[----:B------:R-:W-:-:S02]  /*f2d0*/  SHF.L.W.U32.HI R70, R70, 0x1, R87 ;  /* 0x0000000146467819 */ /* 0x000fc40000010e57 */
[----:B------:R-:W-:Y:S02]  /*f2e0*/  IADD3 R39, P2, P3, R66, R31, R39 ;  /* 0x0000001f42277210 */ /* 0x000fe40007b5e027 */
[----:B------:R-:W-:Y:S02]  /*f2f0*/  SHF.L.W.U32.HI R92, R26, 0x1, R25 ;  /* 0x000000011a5c7819 */ /* 0x000fe40000010e19 */
[----:B------:R-:W-:Y:S02]  /*f300*/  SHF.L.W.U32.HI R87, R28, 0x1, R57 ;  /* 0x000000011c577819 */ /* 0x000fe40000010e39 */
[----:B------:R-:W-:Y:S02]  /*f310*/  IADD3 R88, P4, P5, R63, R84, R88 ;  /* 0x000000543f587210 */ /* 0x000fe40007d9e058 */
[----:B------:R-:W-:Y:S02]  /*f320*/  SHF.L.W.U32.HI R91, R95, 0x1, R94 ;  /* 0x000000015f5b7819 */ /* 0x000fe40000010e5e */
[----:B------:R-:W-:-:S02]  /*f330*/  IADD3.X R58, R65, R70, R29, P2, P3 ;  /* 0x00000046413a7210 */ /* 0x000fc400017e641d */
[----:B------:R-:W-:Y:S02]  /*f340*/  SHF.L.W.U32.HI R97, R57, 0x1, R28 ;  /* 0x0000000139617819 */ /* 0x000fe40000010e1c */
[----:B------:R-:W-:Y:S02]  /*f350*/  IADD3.X R71, R61, R92, R71, P4, P5 ;  /* 0x0000005c3d477210 */ /* 0x000fe400027ea447 */
[----:B------:R-:W-:Y:S02]  /*f360*/  IADD3 R90, P2, P3, R76, R87, R59 ;  /* 0x000000574c5a7210 */ /* 0x000fe40007b5e03b */
[----:B------:R-:W-:Y:S02]  /*f370*/  SHF.L.W.U32.HI R95, R94, 0x1, R95 ;  /* 0x000000015e5f7819 */ /* 0x000fe40000010e5f */
[----:B------:R-:W-:Y:S02]  /*f380*/  IADD3 R27, P1, P0, R82, R91, R85 ;  /* 0x0000005b521b7210 */ /* 0x000fe4000783e055 */
[----:B------:R-:W-:-:S02]  /*f390*/  LOP3.LUT R59, R23, R58, RZ, 0x3c, !PT ;  /* 0x0000003a173b7212 */ /* 0x000fc400078e3cff */
[----:B------:R-:W-:Y:S02]  /*f3a0*/  LOP3.LUT R25, R24, R71, RZ, 0x3c, !PT ;  /* 0x0000004718197212 */ /* 0x000fe400078e3cff */
[----:B------:R-:W-:Y:S02]  /*f3b0*/  IADD3.X R57, R8, R97, R86, P2, P3 ;  /* 0x0000006108397210 */ /* 0x000fe400017e6456 */
[----:B------:R-:W-:Y:S02]  /*f3c0*/  IADD3.X R93, R80, R95, R93, P1, P0 ;  /* 0x0000005f505d7210 */ /* 0x000fe40000fe045d */
        /* <DEDUP_REMOVED lines=9> */
[----:B------:R-:W-:Y:S02]  /*f460*/  IADD3 R28, P2, R28, R99, RZ ;  /* 0x000000631c1c7210 */ /* 0x000fe40007f5e0ff */
[----:B------:R-:W-:-:S02]  /*f470*/  LOP3.LUT R26, R6, R27, RZ, 0x3c, !PT ;  /* 0x0000001b061a7212 */ /* 0x000fc400078e3cff */
[----:B------:R-:W-:Y:S02]  /*f480*/  LOP3.LUT R86, R7, R90, RZ, 0x3c, !PT ;  /* 0x0000005a07567212 */ /* 0x000fe400078e3cff */
[----:B------:R-:W-:Y:S01]  /*f490*/  LOP3.LUT R96, R31, R59, RZ, 0x3c, !PT ;  /* 0x0000003b1f607212 */ /* 0x000fe200078e3cff */
[----:B------:R-:W-:Y:S01]  /*f4a0*/  IMAD.X R26, R26, 0x1, R101, P2 ;  /* 0x000000011a1a7824 */ /* 0x000fe200010e0665 */
[----:B------:R-:W-:Y:S02]  /*f4b0*/  LOP3.LUT R85, R70, R37, RZ, 0x3c, !PT ;  /* 0x0000002546557212 */ /* 0x000fe400078e3cff */
[----:B------:R-:W-:Y:S02]  /*f4c0*/  LOP3.LUT R84, R84, R25, RZ, 0x3c, !PT ;  /* 0x0000001954547212 */ /* 0x000fe400078e3cff */
[----:B------:R-:W-:Y:S01]  /*f4d0*/  LOP3.LUT R31, R92, R29, RZ, 0x3c, !PT ;  /* 0x0000001d5c1f7212 */ /* 0x000fe200078e3cff */
[----:B------:R-:W-:Y:S01]  /*f4e0*/  IMAD.X R89, R86, 0x1, R89, P3 ;  /* 0x0000000156597824 */ /* 0x000fe200018e0659 */
[----:B------:R-:W-:-:S02]  /*f4f0*/  SHF.L.W.U32.HI R94, R85, 0x8, R96 ;  /* 0x00000008555e7819 */ /* 0x000fc40000010e60 */
[----:B------:R-:W-:Y:S02]  /*f500*/  SHF.L.W.U32.HI R96, R96, 0x8, R85 ;  /* 0x0000000860607819 */ /* 0x000fe40000010e55 */
[----:B------:R-:W-:Y:S02]  /*f510*/  SHF.L.W.U32.HI R70, R31, 0x8, R84 ;  /* 0x000000081f467819 */ /* 0x000fe40000010e54 */
[----:B------:R-:W-:Y:S02]  /*f520*/  LOP3.LUT R92, R91, R28, RZ, 0x3c, !PT ;  /* 0x0000001c5b5c7212 */ /* 0x000fe400078e3cff */
[----:B------:R-:W-:Y:S02]  /*f530*/  LOP3.LUT R95, R95, R26, RZ, 0x3c, !PT ;  /* 0x0000001a5f5f7212 */ /* 0x000fe400078e3cff */
[----:B------:R-:W-:Y:S02]  /*f540*/  SHF.L.W.U32.HI R84, R84, 0x8, R31 ;  /* 0x0000000854547819 */ /* 0x000fe40000010e1f */
[----:B------:R-:W-:-:S02]  /*f550*/  LOP3.LUT R87, R87, R56, RZ, 0x3c, !PT ;  /* 0x0000003857577212 */ /* 0x000fc400078e3cff */
[----:B------:R-:W-:Y:S02]  /*f560*/  LOP3.LUT R98, R97, R89, RZ, 0x3c, !PT ;  /* 0x0000005961627212 */ /* 0x000fe400078e3cff */
[----:B------:R-:W-:Y:S02]  /*f570*/  IADD3 R85, P0, P1, R46, R39, R96 ;  /* 0x000000272e557210 */ /* 0x000fe4000791e060 */
[----:B------:R-:W-:Y:S02]  /*f580*/  SHF.L.W.U32.HI R91, R95, 0x8, R92 ;  /* 0x000000085f5b7819 */ /* 0x000fe40000010e5c */
[----:B------:R-:W-:Y:S02]  /*f590*/  IADD3 R31, P2, P3, R77, R88, R84 ;  /* 0x000000584d1f7210 */ /* 0x000fe40007b5e054 */
[----:B------:R-:W-:Y:S02]  /*f5a0*/  SHF.L.W.U32.HI R92, R92, 0x8, R95 ;  /* 0x000000085c5c7819 */ /* 0x000fe40000010e5f */
[----:B------:R-:W-:-:S02]  /*f5b0*/  SHF.L.W.U32.HI R86, R98, 0x8, R87 ;  /* 0x0000000862567819 */ /* 0x000fc40000010e57 */
[----:B------:R-:W-:Y:S02]  /*f5c0*/  SHF.L.W.U32.HI R95, R87, 0x8, R98 ;  /* 0x00000008575f7819 */ /* 0x000fe40000010e62 */
[----:B------:R-:W-:Y:S02]  /*f5d0*/  LOP3.LUT R23, R85, R23, R58, 0x96, !PT ;  /* 0x0000001755177212 */ /* 0x000fe400078e963a */
[----:B------:R-:W-:Y:S02]  /*f5e0*/  IADD3.X R87, R44, R58, R94, P0, P1 ;  /* 0x0000003a2c577210 */ /* 0x000fe400007e245e */
[----:B------:R-:W-:Y:S02]  /*f5f0*/  LOP3.LUT R97, R31, R24, R71, 0x96, !PT ;  /* 0x000000181f617212 */ /* 0x000fe400078e9647 */
[----:B------:R-:W-:Y:S02]  /*f600*/  IADD3.X R58, R69, R71, R70, P2, P3 ;  /* 0x00000047453a7210 */ /* 0x000fe400017e6446 */
[----:B------:R-:W-:-:S02]  /*f610*/  IADD3 R71, P0, P1, R30, R27, R92 ;  /* 0x0000001b1e477210 */ /* 0x000fc4000791e05c */
[----:B------:R-:W-:Y:S02]  /*f620*/  LOP3.LUT R24, R87, R22, R39, 0x96, !PT ;  /* 0x0000001657187212 */ /* 0x000fe400078e9627 */
[----:B------:R-:W-:Y:S02]  /*f630*/  IADD3 R39, P2, P3, R73, R90, R95 ;  /* 0x0000005a49277210 */ /* 0x000fe40007b5e05f */
[----:B------:R-:W-:Y:S02]  /*f640*/  LOP3.LUT R98, R58, R21, R88, 0x96, !PT ;  /* 0x000000153a627212 */ /* 0x000fe400078e9658 */
[----:B------:R-:W-:Y:S02]  /*f650*/  LOP3.LUT R21, R71, R10, R93, 0x96, !PT ;  /* 0x0000000a47157212 */ /* 0x000fe400078e965d */
[----:B------:R-:W-:Y:S02]  /*f660*/  IADD3.X R93, R36, R93, R91, P0, P1 ;  /* 0x0000005d245d7210 */ /* 0x000fe400007e245b */
[----:B------:R-:W-:-:S02]  /*f670*/  IADD3.X R88, R75, R57, R86, P2, P3 ;  /* 0x000000394b587210 */ /* 0x000fc400017e6456 */
[----:B------:R-:W-:Y:S02]  /*f680*/  LOP3.LUT R22, R39, R20, R57, 0x96, !PT ;  /* 0x0000001427167212 */ /* 0x000fe400078e9639 */
[----:B------:R-:W-:Y:S02]  /*f690*/  LOP3.LUT R20, R93, R6, R27, 0x96, !PT ;  /* 0x000000065d147212 */ /* 0x000fe400078e961b */
[----:B------:R-:W-:Y:S02]  /*f6a0*/  SHF.L.W.U32.HI R10, R23, 0x10, R24 ;  /* 0x00000010170a7819 */ /* 0x000fe40000010e18 */
[----:B------:R-:W-:Y:S02]  /*f6b0*/  LOP3.LUT R7, R88, R7, R90, 0x96, !PT ;  /* 0x0000000758077212 */ /* 0x000fe400078e965a */
[----:B------:R-:W-:Y:S02]  /*f6c0*/  SHF.L.W.U32.HI R6, R24, 0x10, R23 ;  /* 0x0000001018067819 */ /* 0x000fe40000010e17 */
[----:B------:R-:W-:-:S02]  /*f6d0*/  SHF.L.W.U32.HI R23, R20, 0x10, R21 ;  /* 0x0000001014177819 */ /* 0x000fc40000010e15 */
[----:B------:R-:W-:Y:S02]  /*f6e0*/  SHF.L.W.U32.HI R21, R21, 0x10, R20 ;  /* 0x0000001015157819 */ /* 0x000fe40000010e14 */
[----:B------:R-:W-:Y:S02]  /*f6f0*/  IADD3 R59, P0, R10, R59, RZ ;  /* 0x0000003b0a3b7210 */ /* 0x000fe40007f1e0ff */
[----:B------:R-:W-:Y:S02]  /*f700*/  SHF.L.W.U32.HI R20, R7, 0x10, R22 ;  /* 0x0000001007147819 */ /* 0x000fe40000010e16 */
[----:B------:R-:W-:Y:S02]  /*f710*/  SHF.L.W.U32.HI R7, R22, 0x10, R7 ;  /* 0x0000001016077819 */ /* 0x000fe40000010e07 */
[----:B------:R-:W-:Y:S01]  /*f720*/  SHF.L.W.U32.HI R22, R97, 0x10, R98 ;  /* 0x0000001061167819 */ /* 0x000fe20000010e62 */
[----:B------:R-:W-:Y:S01]  /*f730*/  IMAD.X R37, R6, 0x1, R37, P0 ;  /* 0x0000000106257824 */ /* 0x000fe200000e0625 */
[----:B------:R-:W-:-:S02]  /*f740*/  SHF.L.W.U32.HI R24, R98, 0x10, R97 ;  /* 0x0000001062187819 */ /* 0x000fc40000010e61 */
[----:B------:R-:W-:Y:S02]  /*f750*/  IADD3 R98, P2, R7, R56, RZ ;  /* 0x0000003807627210 */ /* 0x000fe40007f5e0ff */
[----:B------:R-:W-:-:S03]  /*f760*/  IADD3 R101, P0, R22, R25, RZ ;  /* 0x0000001916657210 */ /* 0x000fc60007f1e0ff */
[----:B------:R-:W-:Y:S02]  /*f770*/  IMAD.X R25, R20, 0x1, R89, P2 ;  /* 0x0000000114197824 */ /* 0x000fe400010e0659 */
[----:B------:R-:W-:Y:S01]  /*f780*/  IMAD.X R89, R24, 0x1, R29, P0 ;  /* 0x0000000118597824 */ /* 0x000fe200000e061d */
[----:B------:R-:W-:Y:S02]  /*f790*/  IADD3 R99, P1, R21, R28, RZ ;  /* 0x0000001c15637210 */ /* 0x000fe40007f3e0ff */
[----:B------:R-:W-:Y:S02]  /*f7a0*/  LOP3.LUT R27, R96, R59, RZ, 0x3c, !PT ;  /* 0x0000003b601b7212 */ /* 0x000fe400078e3cff */
[----:B------:R-:W-:Y:S02]  /*f7b0*/  LOP3.LUT R94, R94, R37, RZ, 0x3c, !PT ;  /* 0x000000255e5e7212 */ /* 0x000fe400078e3cff */
[----:B------:R-:W-:Y:S02]  /*f7c0*/  LOP3.LUT R28, R95, R98, RZ, 0x3c, !PT ;  /* 0x000000625f1c7212 */ /* 0x000fe400078e3cff */
[----:B------:R-:W-:-:S02]  /*f7d0*/  LOP3.LUT R84, R84, R101, RZ, 0x3c, !PT ;  /* 0x0000006554547212 */ /* 0x000fc400078e3cff */
[----:B------:R-:W-:Y:S01]  /*f7e0*/  LOP3.LUT R95, R70, R89, RZ, 0x3c, !PT ;  /* 0x00000059465f7212 */ /* 0x000fe200078e3cff */
[----:B------:R-:W-:Y:S01]  /*f7f0*/  IMAD.X R100, R23, 0x1, R26, P1 ;  /* 0x0000000117647824 */ /* 0x000fe200008e061a */
[----:B------:R-:W-:Y:S02]  /*f800*/  LOP3.LUT R29, R86, R25, RZ, 0x3c, !PT ;  /* 0x00000019561d7212 */ /* 0x000fe400078e3cff */
[----:B------:R-:W-:Y:S02]  /*f810*/  SHF.L.W.U32.HI R57, R94, 0x1, R27 ;  /* 0x000000015e397819 */ /* 0x000fe40000010e1b */
[----:B------:R-:W-:Y:S02]  /*f820*/  SHF.L.W.U32.HI R27, R27, 0x1, R94 ;  /* 0x000000011b1b7819 */ /* 0x000fe40000010e5e */
[----:B------:R-:W-:Y:S02]  /*f830*/  SHF.L.W.U32.HI R94, R95, 0x1, R84 ;  /* 0x000000015f5e7819 */ /* 0x000fe40000010e54 */
[----:B------:R-:W-:-:S02]  /*f840*/  SHF.L.W.U32.HI R97, R29, 0x1, R28 ;  /* 0x000000011d617819 */ /* 0x000fc40000010e1c */
[----:B------:R-:W-:Y:S02]  /*f850*/  LOP3.LUT R92, R92, R99, RZ, 0x3c, !PT ;  /* 0x000000635c5c7212 */ /* 0x000fe400078e3cff */
[----:B------:R-:W-:Y:S02]  /*f860*/  LOP3.LUT R91, R91, R100, RZ, 0x3c, !PT ;  /* 0x000000645b5b7212 */ /* 0x000fe400078e3cff */
[----:B------:R-:W-:Y:S02]  /*f870*/  SHF.L.W.U32.HI R96, R84, 0x1, R95 ;  /* 0x0000000154607819 */ /* 0x000fe40000010e5f */
[----:B------:R-:W-:Y:S02]  /*f880*/  IADD3 R90, P4, P5, R46, R57, R31 ;  /* 0x000000392e5a7210 */ /* 0x000fe40007d9e01f */
[----:B------:R-:W-:Y:S02]  /*f890*/  IADD3 R84, P1, P0, R76, R94, R71 ;  /* 0x0000005e4c547210 */ /* 0x000fe4000783e047 */
[----:B------:R-:W-:-:S02]  /*f8a0*/  SHF.L.W.U32.HI R28, R28, 0x1, R29 ;  /* 0x000000011c1c7819 */ /* 0x000fc40000010e1d */
[----:B------:R-:W-:Y:S02]  /*f8b0*/  IADD3 R85, P2, P3, R82, R97, R85 ;  /* 0x0000006152557210 */ /* 0x000fe40007b5e055 */
[----:B------:R-:W-:Y:S02]  /*f8c0*/  SHF.L.W.U32.HI R86, R91, 0x1, R92 ;  /* 0x000000015b567819 */ /* 0x000fe40000010e5c */
[----:B------:R-:W-:Y:S02]  /*f8d0*/  IADD3.X R56, R44, R27, R58, P4, P5 ;  /* 0x0000001b2c387210 */ /* 0x000fe400027ea43a */
[----:B------:R-:W-:Y:S02]  /*f8e0*/  IADD3.X R93, R8, R96, R93, P1, P0 ;  /* 0x00000060085d7210 */ /* 0x000fe40000fe045d */
[----:B------:R-:W-:Y:S02]  /*f8f0*/  IADD3.X R87, R80, R28, R87, P2, P3 ;  /* 0x0000001c50577210 */ /* 0x000fe400017e6457 */
[----:B------:R-:W-:-:S02]  /*f900*/  SHF.L.W.U32.HI R91, R92, 0x1, R91 ;  /* 0x000000015c5b7819 */ /* 0x000fc40000010e5b */
[----:B------:R-:W-:Y:S02]  /*f910*/  IADD3 R70, P2, P3, R52, R86, R39 ;  /* 0x0000005634467210 */ /* 0x000fe40007b5e027 */
[----:B------:R-:W-:Y:S02]  /*f920*/  LOP3.LUT R39, R23, R56, RZ, 0x3c, !PT ;  /* 0x0000003817277212 */ /* 0x000fe400078e3cff */
[----:B------:R-:W-:Y:S02]  /*f930*/  LOP3.LUT R58, R20, R93, RZ, 0x3c, !PT ;  /* 0x0000005d143a7212 */ /* 0x000fe400078e3cff */
[----:B------:R-:W-:Y:S02]  /*f940*/  LOP3.LUT R26, R24, R87, RZ, 0x3c, !PT ;  /* 0x00000057181a7212 */ /* 0x000fe400078e3cff */
[----:B------:R-:W-:Y:S02]  /*f950*/  IADD3.X R95, R55, R91, R88, P2, P3 ;  /* 0x0000005b375f7210 */ /* 0x000fe400017e6458 */
[----:B------:R-:W-:-:S02]  /*f960*/  IADD3 R39, P1, R39, R98, RZ ;  /* 0x0000006227277210 */ /* 0x000fc40007f3e0ff */
        /* <DEDUP_REMOVED lines=34> */
[----:B------:R-:W-:-:S02]  /*fb90*/  LOP3.LUT R99, R27, R22, R85, 0x96, !PT ;  /* 0x000000161b637212 */ /* 0x000fc400078e9655 */
[----:B------:R-:W-:Y:S02]  /*fba0*/  IADD3 R87, P0, P1, R77, R84, R89 ;  /* 0x000000544d577210 */ /* 0x000fe4000791e059 */
[----:B------:R-:W-:Y:S02]  /*fbb0*/  IADD3 R85, P2, P3, R47, R70, R91 ;  /* 0x000000462f557210 */ /* 0x000fe40007b5e05b */
        /* <DEDUP_REMOVED lines=9> */
[----:B------:R-:W-:Y:S01]  /*fc50*/  LOP3.LUT R21, R95, R10, R70, 0x96, !PT ;  /* 0x0000000a5f157212 */ /* 0x000fe200078e9646 */
[----:B------:R-:W-:Y:S01]  /*fc60*/  IMAD.X R92, R7, 0x1, R92, P0 ;  /* 0x00000001075c7824 */ /* 0x000fe200000e065c */
[----:B------:R-:W-:-:S02]  /*fc70*/  SHF.L.W.U32.HI R20, R84, 0x10, R23 ;  /* 0x0000001054147819 */ /* 0x000fc40000010e17 */
[----:B------:R-:W-:Y:S02]  /*fc80*/  SHF.L.W.U32.HI R10, R23, 0x10, R84 ;  /* 0x00000010170a7819 */ /* 0x000fe40000010e54 */
[----:B------:R-:W-:Y:S02]  /*fc90*/  SHF.L.W.U32.HI R23, R21, 0x10, R22 ;  /* 0x0000001015177819 */ /* 0x000fe40000010e16 */
[----:B------:R-:W-:Y:S02]  /*fca0*/  SHF.L.W.U32.HI R22, R22, 0x10, R21 ;  /* 0x0000001016167819 */ /* 0x000fe40000010e15 */
[----:B------:R-:W-:Y:S02]  /*fcb0*/  SHF.L.W.U32.HI R24, R99, 0x10, R98 ;  /* 0x0000001063187819 */ /* 0x000fe40000010e62 */
[----:B------:R-:W-:Y:S02]  /*fcc0*/  SHF.L.W.U32.HI R21, R98, 0x10, R99 ;  /* 0x0000001062157819 */ /* 0x000fe40000010e63 */
[----:B------:R-:W-:-:S02]  /*fcd0*/  IADD3 R99, P1, R10, R29, RZ ;  /* 0x0000001d0a637210 */ /* 0x000fc40007f3e0ff */
[----:B------:R-:W-:Y:S02]  /*fce0*/  LOP3.LUT R70, R94, R39, RZ, 0x3c, !PT ;  /* 0x000000275e467212 */ /* 0x000fe400078e3cff */
        /* <DEDUP_REMOVED lines=17> */
[----:B------:R-:W-:Y:S02]  /*fe00*/  SHF.L.W.U32.HI R94, R94, 0x1, R25 ;  /* 0x000000015e5e7819 */ /* 0x000fe40000010e19 */
[----:B------:R-:W-:Y:S02]  /*fe10*/  IADD3 R58, P2, P3, R78, R29, R57 ;  /* 0x0000001d4e3a7210 */ /* 0x000fe40007b5e039 */
[----:B------:R-:W-:Y:S02]  /*fe20*/  IADD3 R88, P4, P5, R73, R90, R88 ;  /* 0x0000005a49587210 */ /* 0x000fe40007d9e058 */
[----:B------:R-:W-:Y:S02]  /*fe30*/  SHF.L.W.U32.HI R86, R26, 0x1, R71 ;  /* 0x000000011a567819 */ /* 0x000fe40000010e47 */
[----:B------:R-:W-:-:S02]  /*fe40*/  SHF.L.W.U32.HI R57, R71, 0x1, R26 ;  /* 0x0000000147397819 */ /* 0x000fc40000010e1a */
[----:B------:R-:W-:Y:S02]  /*fe50*/  IADD3.X R28, R83, R70, R27, P2, P3 ;  /* 0x00000046531c7210 */ /* 0x000fe400017e641b */
[----:B------:R-:W-:Y:S02]  /*fe60*/  IADD3.X R71, R75, R94, R56, P4, P5 ;  /* 0x0000005e4b477210 */ /* 0x000fe400027ea438 */
[----:B------:R-:W-:Y:S02]  /*fe70*/  IADD3 R31, P2, P3, R74, R86, R85 ;  /* 0x000000564a1f7210 */ /* 0x000fe40007b5e055 */
[----:B------:R-:W-:Y:S02]  /*fe80*/  IADD3 R59, P1, P0, R30, R84, R87 ;  /* 0x000000541e3b7210 */ /* 0x000fe4000783e057 */
[----:B------:R-:W-:Y:S02]  /*fe90*/  LOP3.LUT R37, R24, R71, RZ, 0x3c, !PT ;  /* 0x0000004718257212 */ /* 0x000fe400078e3cff */
[----:B------:R-:W-:-:S02]  /*fea0*/  LOP3.LUT R56, R23, R28, RZ, 0x3c, !PT ;  /* 0x0000001c17387212 */ /* 0x000fc400078e3cff */
[----:B------:R-:W-:Y:S02]  /*feb0*/  IADD3.X R95, R72, R57, R95, P2, P3 ;  /* 0x00000039485f7210 */ /* 0x000fe400017e645f */
[----:B------:R-:W-:Y:S02]  /*fec0*/  IADD3.X R96, R36, R89, R96, P1, P0 ;  /* 0x0000005924607210 */ /* 0x000fe40000fe0460 */
[----:B------:R-:W-:Y:S02]  /*fed0*/  IADD3 R37, P1, R37, R98, RZ ;  /* 0x0000006225257210 */ /* 0x000fe40007f3e0ff */
[----:B------:R-:W-:Y:S02]  /*fee0*/  IADD3 R56, P0, R56, R99, RZ ;  /* 0x0000006338387210 */ /* 0x000fe40007f1e0ff */
[----:B------:R-:W-:Y:S02]  /*fef0*/  LOP3.LUT R26, R20, R95, RZ, 0x3c, !PT ;  /* 0x0000005f141a7212 */ /* 0x000fe400078e3cff */
[----:B------:R-:W-:-:S02]  /*ff00*/  LOP3.LUT R98, R22, R58, RZ, 0x3c, !PT ;  /* 0x0000003a16627212 */ /* 0x000fc400078e3cff */
[----:B------:R-:W-:Y:S02]  /*ff10*/  LOP3.LUT R27, R7, R96, RZ, 0x3c, !PT ;  /* 0x00000060071b7212 */ /* 0x000fe400078e3cff */
[----:B------:R-:W-:Y:S01]  /*ff20*/  LOP3.LUT R25, R21, R88, RZ, 0x3c, !PT ;  /* 0x0000005815197212 */ /* 0x000fe200078e3cff */
[----:B------:R-:W-:Y:S01]  /*ff30*/  IMAD.X R91, R98, 0x1, R93, P0 ;  /* 0x00000001625b7824 */ /* 0x000fe200000e065d */
[----:B------:R-:W-:Y:S02]  /*ff40*/  IADD3 R39, P3, R26, R39, RZ ;  /* 0x000000271a277210 */ /* 0x000fe40007f7e0ff */
[----:B------:R-:W-:Y:S01]  /*ff50*/  IADD3 R27, P2, R27, R100, RZ ;  /* 0x000000641b1b7210 */ /* 0x000fe20007f5e0ff */
[----:B------:R-:W-:Y:S01]  /*ff60*/  IMAD.X R25, R25, 0x1, R97, P1 ;  /* 0x0000000119197824 */ /* 0x000fe200008e0661 */
[----:B------:R-:W-:Y:S02]  /*ff70*/  LOP3.LUT R26, R6, R59, RZ, 0x3c, !PT ;  /* 0x0000003b061a7212 */ /* 0x000fe400078e3cff */
        /* <DEDUP_REMOVED lines=9> */
[----:B------:R-:W-:Y:S02]  /*10010*/  SHF.L.W.U32.HI R97, R97, 0x8, R98 ;  /* 0x0000000861617819 */ /* 0x000fe40000010e62 */
[----:B------:R-:W-:Y:S02]  /*10020*/  LOP3.LUT R94, R89, R26, RZ, 0x3c, !PT ;  /* 0x0000001a595e7212 */ /* 0x000fe400078e3cff */
[----:B------:R-:W-:Y:S02]  /*10030*/  SHF.L.W.U32.HI R84, R29, 0x8, R70 ;  /* 0x000000081d547819 */ /* 0x000fe40000010e46 */
[----:B------:R-:W-:Y:S02]  /*10040*/  SHF.L.W.U32.HI R70, R70, 0x8, R29 ;  /* 0x0000000846467819 */ /* 0x000fe40000010e1d */
[----:B------:R-:W-:Y:S02]  /*10050*/  LOP3.LUT R86, R86, R39, RZ, 0x3c, !PT ;  /* 0x0000002756567212 */ /* 0x000fe400078e3cff */
[----:B------:R-:W-:-:S02]  /*10060*/  LOP3.LUT R29, R57, R92, RZ, 0x3c, !PT ;  /* 0x0000005c391d7212 */ /* 0x000fc400078e3cff */
[----:B------:R-:W-:Y:S02]  /*10070*/  SHF.L.W.U32.HI R90, R94, 0x8, R87 ;  /* 0x000000085e5a7819 */ /* 0x000fe40000010e57 */
[----:B------:R-:W-:Y:S02]  /*10080*/  IADD3 R57, P0, P1, R53, R58, R97 ;  /* 0x0000003a35397210 */ /* 0x000fe4000791e061 */
[----:B------:R-:W-:Y:S02]  /*10090*/  SHF.L.W.U32.HI R87, R87, 0x8, R94 ;  /* 0x0000000857577819 */ /* 0x000fe40000010e5e */
[----:B------:R-:W-:Y:S02]  /*100a0*/  IADD3 R89, P2, P3, R67, R88, R70 ;  /* 0x0000005843597210 */ /* 0x000fe40007b5e046 */
[----:B------:R-:W-:Y:S02]  /*100b0*/  SHF.L.W.U32.HI R98, R86, 0x8, R29 ;  /* 0x0000000856627819 */ /* 0x000fe40000010e1d */
[----:B------:R-:W-:-:S02]  /*100c0*/  SHF.L.W.U32.HI R94, R29, 0x8, R86 ;  /* 0x000000081d5e7819 */ /* 0x000fc40000010e56 */
[----:B------:R-:W-:Y:S02]  /*100d0*/  LOP3.LUT R23, R57, R23, R28, 0x96, !PT ;  /* 0x0000001739177212 */ /* 0x000fe400078e961c */
[----:B------:R-:W-:Y:S02]  /*100e0*/  IADD3.X R29, R54, R28, R93, P0, P1 ;  /* 0x0000001c361d7210 */ /* 0x000fe400007e245d */
[----:B------:R-:W-:Y:S02]  /*100f0*/  LOP3.LUT R99, R89, R24, R71, 0x96, !PT ;  /* 0x0000001859637212 */ /* 0x000fe400078e9647 */
[----:B------:R-:W-:Y:S02]  /*10100*/  IADD3.X R86, R81, R71, R84, P2, P3 ;  /* 0x0000004751567210 */ /* 0x000fe400017e6454 */
[----:B------:R-:W-:Y:S02]  /*10110*/  IADD3 R28, P0, P1, R66, R59, R87 ;  /* 0x0000003b421c7210 */ /* 0x000fe4000791e057 */
[----:B------:R-:W-:-:S02]  /*10120*/  IADD3 R71, P2, P3, R79, R31, R98 ;  /* 0x0000001f4f477210 */ /* 0x000fc40007b5e062 */
[----:B------:R-:W-:Y:S02]  /*10130*/  LOP3.LUT R58, R29, R22, R58, 0x96, !PT ;  /* 0x000000161d3a7212 */ /* 0x000fe400078e963a */
[----:B------:R-:W-:Y:S02]  /*10140*/  IADD3.X R85, R65, R96, R90, P0, P1 ;  /* 0x0000006041557210 */ /* 0x000fe400007e245a */
[----:B------:R-:W-:Y:S02]  /*10150*/  LOP3.LUT R22, R71, R20, R95, 0x96, !PT ;  /* 0x0000001447167212 */ /* 0x000fe400078e965f */
[----:B------:R-:W-:Y:S02]  /*10160*/  IADD3.X R95, R11, R95, R94, P2, P3 ;  /* 0x0000005f0b5f7210 */ /* 0x000fe400017e645e */
[----:B------:R-:W-:Y:S02]  /*10170*/  LOP3.LUT R88, R86, R21, R88, 0x96, !PT ;  /* 0x0000001556587212 */ /* 0x000fe400078e9658 */
[----:B------:R-:W-:-:S02]  /*10180*/  LOP3.LUT R21, R28, R7, R96, 0x96, !PT ;  /* 0x000000071c157212 */ /* 0x000fc400078e9660 */
[----:B------:R-:W-:Y:S02]  /*10190*/  LOP3.LUT R20, R85, R6, R59, 0x96, !PT ;  /* 0x0000000655147212 */ /* 0x000fe400078e963b */
[----:B------:R-:W-:Y:S02]  /*101a0*/  SHF.L.W.U32.HI R7, R23, 0x10, R58 ;  /* 0x0000001017077819 */ /* 0x000fe40000010e3a */
[----:B------:R-:W-:Y:S02]  /*101b0*/  LOP3.LUT R59, R95, R10, R31, 0x96, !PT ;  /* 0x0000000a5f3b7212 */ /* 0x000fe400078e961f */
[----:B------:R-:W-:Y:S02]  /*101c0*/  SHF.L.W.U32.HI R6, R58, 0x10, R23 ;  /* 0x000000103a067819 */ /* 0x000fe40000010e17 */
[----:B------:R-:W-:Y:S02]  /*101d0*/  SHF.L.W.U32.HI R23, R20, 0x10, R21 ;  /* 0x0000001014177819 */ /* 0x000fe40000010e15 */
[----:B------:R-:W-:-:S02]  /*101e0*/  IADD3 R56, P0, R7, R56, RZ ;  /* 0x0000003807387210 */ /* 0x000fc40007f1e0ff */
[----:B------:R-:W-:Y:S02]  /*101f0*/  SHF.L.W.U32.HI R20, R21, 0x10, R20 ;  /* 0x0000001015147819 */ /* 0x000fe40000010e14 */
[----:B------:R-:W-:Y:S02]  /*10200*/  SHF.L.W.U32.HI R21, R59, 0x10, R22 ;  /* 0x000000103b157819 */ /* 0x000fe40000010e16 */
[----:B------:R-:W-:Y:S02]  /*10210*/  SHF.L.W.U32.HI R10, R22, 0x10, R59 ;  /* 0x00000010160a7819 */ /* 0x000fe40000010e3b */
[----:B------:R-:W-:Y:S01]  /*10220*/  SHF.L.W.U32.HI R22, R99, 0x10, R88 ;  /* 0x0000001063167819 */ /* 0x000fe20000010e58 */
[----:B------:R-:W-:Y:S01]  /*10230*/  IMAD.X R31, R6, 0x1, R91, P0 ;  /* 0x00000001061f7824 */ /* 0x000fe200000e065b */
[----:B------:R-:W-:Y:S02]  /*10240*/  SHF.L.W.U32.HI R24, R88, 0x10, R99 ;  /* 0x0000001058187819 */ /* 0x000fe40000010e63 */
[----:B------:R-:W-:-:S02]  /*10250*/  IADD3 R100, P0, R22, R37, RZ ;  /* 0x0000002516647210 */ /* 0x000fc40007f1e0ff */
[----:B------:R-:W-:-:S03]  /*10260*/  IADD3 R96, P2, R10, R39, RZ ;  /* 0x000000270a607210 */ /* 0x000fc60007f5e0ff */
[----:B------:R-:W-:Y:S01]  /*10270*/  IMAD.X R37, R24, 0x1, R25, P0 ;  /* 0x0000000118257824 */ /* 0x000fe200000e0619 */
[----:B------:R-:W-:Y:S01]  /*10280*/  IADD3 R27, P1, R20, R27, RZ ;  /* 0x0000001b141b7210 */ /* 0x000fe20007f3e0ff */
[----:B------:R-:W-:Y:S01]  /*10290*/  IMAD.X R91, R21, 0x1, R92, P2 ;  /* 0x00000001155b7824 */ /* 0x000fe200010e065c */
[----:B------:R-:W-:Y:S02]  /*102a0*/  LOP3.LUT R92, R70, R100, RZ, 0x3c, !PT ;  /* 0x00000064465c7212 */ /* 0x000fe400078e3cff */
[----:B------:R-:W-:Y:S01]  /*102b0*/  LOP3.LUT R59, R84, R37, RZ, 0x3c, !PT ;  /* 0x00000025543b7212 */ /* 0x000fe200078e3cff */
[----:B------:R-:W-:Y:S01]  /*102c0*/  IMAD.X R99, R23, 0x1, R26, P1 ;  /* 0x0000000117637824 */ /* 0x000fe200008e061a */
        /* <DEDUP_REMOVED lines=8> */
[----:B------:R-:W-:-:S02]  /*10350*/  LOP3.LUT R26, R90, R99, RZ, 0x3c, !PT ;  /* 0x000000635a1a7212 */ /* 0x000fc400078e3cff */
[----:B------:R-:W-:Y:S02]  /*10360*/  SHF.L.W.U32.HI R92, R92, 0x1, R59 ;  /* 0x000000015c5c7819 */ /* 0x000fe40000010e3b */
[----:B------:R-:W-:Y:S02]  /*10370*/  IADD3 R59, P1, P0, R47, R87, R28 ;  /* 0x000000572f3b7210 */ /* 0x000fe4000783e01c */
[----:B------:R-:W-:Y:S02]  /*10380*/  SHF.L.W.U32.HI R70, R98, 0x1, R25 ;  /* 0x0000000162467819 */ /* 0x000fe40000010e19 */
[----:B------:R-:W-:Y:S02]  /*10390*/  IADD3 R57, P2, P3, R30, R39, R57 ;  /* 0x000000271e397210 */ /* 0x000fe40007b5e039 */
[----:B------:R-:W-:Y:S02]  /*103a0*/  SHF.L.W.U32.HI R58, R58, 0x1, R93 ;  /* 0x000000013a3a7819 */ /* 0x000fe40000010e5d */
[----:B------:R-:W-:-:S02]  /*103b0*/  IADD3 R89, P4, P5, R73, R88, R89 ;  /* 0x0000005849597210 */ /* 0x000fc40007d9e059 */
[----:B------:R-:W-:Y:S02]  /*103c0*/  SHF.L.W.U32.HI R90, R26, 0x1, R97 ;  /* 0x000000011a5a7819 */ /* 0x000fe40000010e61 */
[----:B------:R-:W-:Y:S02]  /*103d0*/  IADD3.X R28, R45, R92, R85, P1, P0 ;  /* 0x0000005c2d1c7210 */ /* 0x000fe40000fe0455 */
[----:B------:R-:W-:Y:S02]  /*103e0*/  IADD3.X R29, R36, R70, R29, P2, P3 ;  /* 0x00000046241d7210 */ /* 0x000fe400017e641d */
[----:B------:R-:W-:Y:S02]  /*103f0*/  IADD3.X R86, R75, R58, R86, P4, P5 ;  /* 0x0000003a4b567210 */ /* 0x000fe400027ea456 */
[----:B------:R-:W-:Y:S02]  /*10400*/  SHF.L.W.U32.HI R97, R97, 0x1, R26 ;  /* 0x0000000161617819 */ /* 0x000fe40000010e1a */
        /* <DEDUP_REMOVED lines=29> */
[----:B------:R-:W-:Y:S02]  /*105e0*/  SHF.L.W.U32.HI R94, R94, 0x8, R37 ;  /* 0x000000085e5e7819 */ /* 0x000fe40000010e25 */
[----:B------:R-:W-:-:S02]  /*105f0*/  IADD3 R37, P0, P1, R74, R57, R71 ;  /* 0x000000394a257210 */ /* 0x000fc4000791e047 */
[----:B------:R-:W-:Y:S02]  /*10600*/  LOP3.LUT R90, R90, R27, RZ, 0x3c, !PT ;  /* 0x0000001b5a5a7212 */ /* 0x000fe400078e3cff */
[----:B------:R-:W-:Y:S02]  /*10610*/  LOP3.LUT R97, R97, R70, RZ, 0x3c, !PT ;  /* 0x0000004661617212 */ /* 0x000fe400078e3cff */
[----:B------:R-:W-:Y:S02]  /*10620*/  IADD3 R58, P2, P3, R66, R89, R101 ;  /* 0x00000059423a7210 */ /* 0x000fe40007b5e065 */
[----:B------:R-:W-:Y:S02]  /*10630*/  LOP3.LUT R98, R37, R24, R29, 0x96, !PT ;  /* 0x0000001825627212 */ /* 0x000fe400078e961d */
[----:B------:R-:W-:Y:S02]  /*10640*/  IADD3.X R29, R72, R29, R39, P0, P1 ;  /* 0x0000001d481d7210 */ /* 0x000fe400007e2427 */
[----:B------:R-:W-:-:S02]  /*10650*/  SHF.L.W.U32.HI R92, R90, 0x8, R97 ;  /* 0x000000085a5c7819 */ /* 0x000fc40000010e61 */
[----:B------:R-:W-:Y:S02]  /*10660*/  IADD3.X R99, R65, R86, R96, P2, P3 ;  /* 0x0000005641637210 */ /* 0x000fe400017e6460 */
[----:B------:R-:W-:Y:S02]  /*10670*/  IADD3 R88, P0, P1, R46, R59, R94 ;  /* 0x0000003b2e587210 */ /* 0x000fe4000791e05e */
[----:B------:R-:W-:Y:S02]  /*10680*/  LOP3.LUT R103, R29, R22, R57, 0x96, !PT ;  /* 0x000000161d677212 */ /* 0x000fe400078e9639 */
[----:B------:R-:W-:Y:S02]  /*10690*/  SHF.L.W.U32.HI R85, R97, 0x8, R90 ;  /* 0x0000000861557819 */ /* 0x000fe40000010e5a */
        /* <DEDUP_REMOVED lines=13> */
[----:B------:R-:W-:-:S02]  /*10770*/  IADD3 R97, P1, R7, R56, RZ ;  /* 0x0000003807617210 */ /* 0x000fc40007f3e0ff */
[----:B------:R-:W-:Y:S02]  /*10780*/  IADD3 R28, P0, R6, R93, RZ ;  /* 0x0000005d061c7210 */ /* 0x000fe40007f1e0ff */
[----:B------:R-:W-:Y:S02]  /*10790*/  SHF.L.W.U32.HI R23, R21, 0x10, R22 ;  /* 0x0000001015177819 */ /* 0x000fe40000010e16 */
[----:B------:R-:W-:Y:S02]  /*107a0*/  SHF.L.W.U32.HI R22, R22, 0x10, R21 ;  /* 0x0000001016167819 */ /* 0x000fe40000010e15 */
[----:B------:R-:W-:Y:S01]  /*107b0*/  SHF.L.W.U32.HI R21, R98, 0x10, R103 ;  /* 0x0000001062157819 */ /* 0x000fe20000010e67 */
[----:B------:R-:W-:Y:S01]  /*107c0*/  IMAD.X R56, R20, 0x1, R31, P1 ;  /* 0x0000000114387824 */ /* 0x000fe200008e061f */
[----:B------:R-:W-:Y:S01]  /*107d0*/  SHF.L.W.U32.HI R24, R103, 0x10, R98 ;  /* 0x0000001067187819 */ /* 0x000fe20000010e62 */
[----:B------:R-:W-:Y:S01]  /*107e0*/  IMAD.X R59, R10, 0x1, R91, P0 ;  /* 0x000000010a3b7824 */ /* 0x000fe200000e065b */
[----:B------:R-:W-:-:S02]  /*107f0*/  IADD3 R93, P2, R22, R27, RZ ;  /* 0x0000001b165d7210 */ /* 0x000fc40007f5e0ff */
[----:B------:R-:W-:Y:S02]  /*10800*/  IADD3 R100, P0, R21, R26, RZ ;  /* 0x0000001a15647210 */ /* 0x000fe40007f1e0ff */
[----:B------:R-:W-:Y:S02]  /*10810*/  LOP3.LUT R94, R94, R97, RZ, 0x3c, !PT ;  /* 0x000000615e5e7212 */ /* 0x000fe400078e3cff */
[----:B------:R-:W-:Y:S01]  /*10820*/  LOP3.LUT R87, R87, R56, RZ, 0x3c, !PT ;  /* 0x0000003857577212 */ /* 0x000fe200078e3cff */
[----:B------:R-:W-:Y:S01]  /*10830*/  IMAD.X R102, R24, 0x1, R25, P0 ;  /* 0x0000000118667824 */ /* 0x000fe200000e0619 */
[----:B------:R-:W-:Y:S02]  /*10840*/  LOP3.LUT R84, R101, R28, RZ, 0x3c, !PT ;  /* 0x0000001c65547212 */ /* 0x000fe400078e3cff */
        /* <DEDUP_REMOVED lines=8> */
[----:B------:R-:W-:-:S02]  /*108d0*/  SHF.L.W.U32.HI R94, R94, 0x1, R87 ;  /* 0x000000015e5e7819 */ /* 0x000fc40000010e57 */
[----:B------:R-:W-:Y:S02]  /*108e0*/  IADD3 R58, P4, P5, R76, R71, R58 ;  /* 0x000000474c3a7210 */ /* 0x000fe40007d9e03a */
[----:B------:R-:W-:Y:S02]  /*108f0*/  SHF.L.W.U32.HI R84, R84, 0x1, R91 ;  /* 0x0000000154547819 */ /* 0x000fe40000010e5b */
[----:B------:R-:W-:Y:S02]  /*10900*/  IADD3 R37, P2, P3, R77, R86, R37 ;  /* 0x000000564d257210 */ /* 0x000fe40007b5e025 */
[----:B------:R-:W-:Y:S02]  /*10910*/  SHF.L.W.U32.HI R39, R85, 0x1, R92 ;  /* 0x0000000155277819 */ /* 0x000fe40000010e5c */
[----:B------:R-:W-:Y:S02]  /*10920*/  SHF.L.W.U32.HI R31, R25, 0x1, R98 ;  /* 0x00000001191f7819 */ /* 0x000fe40000010e62 */
[----:B------:R-:W-:-:S02]  /*10930*/  IADD3.X R99, R8, R94, R99, P4, P5 ;  /* 0x0000005e08637210 */ /* 0x000fc400027ea463 */
[----:B------:R-:W-:Y:S02]  /*10940*/  IADD3.X R70, R69, R84, R29, P2, P3 ;  /* 0x0000005445467210 */ /* 0x000fe400017e641d */
[----:B------:R-:W-:Y:S02]  /*10950*/  SHF.L.W.U32.HI R92, R92, 0x1, R85 ;  /* 0x000000015c5c7819 */ /* 0x000fe40000010e55 */
[----:B------:R-:W-:Y:S02]  /*10960*/  SHF.L.W.U32.HI R98, R98, 0x1, R25 ;  /* 0x0000000162627819 */ /* 0x000fe40000010e19 */
[----:B------:R-:W-:Y:S02]  /*10970*/  IADD3 R27, P1, P0, R79, R39, R88 ;  /* 0x000000274f1b7210 */ /* 0x000fe4000783e058 */
[----:B------:R-:W-:Y:S02]  /*10980*/  IADD3 R57, P2, P3, R52, R31, R57 ;  /* 0x0000001f34397210 */ /* 0x000fe40007b5e039 */
[----:B------:R-:W-:-:S02]  /*10990*/  LOP3.LUT R29, R24, R99, RZ, 0x3c, !PT ;  /* 0x00000063181d7212 */ /* 0x000fc400078e3cff */
[----:B------:R-:W-:Y:S02]  /*109a0*/  LOP3.LUT R91, R23, R70, RZ, 0x3c, !PT ;  /* 0x00000046175b7212 */ /* 0x000fe400078e3cff */
[----:B------:R-:W-:Y:S02]  /*109b0*/  IADD3.X R89, R11, R92, R89, P1, P0 ;  /* 0x0000005c0b597210 */ /* 0x000fe40000fe0459 */
[----:B------:R-:W-:Y:S02]  /*109c0*/  IADD3.X R95, R55, R98, R90, P2, P3 ;  /* 0x00000062375f7210 */ /* 0x000fe400017e645a */
[----:B------:R-:W-:Y:S02]  /*109d0*/  IADD3 R29, P1, R29, R93, RZ ;  /* 0x0000005d1d1d7210 */ /* 0x000fe40007f3e0ff */
[----:B------:R-:W-:Y:S02]  /*109e0*/  IADD3 R91, P0, R91, R97, RZ ;  /* 0x000000615b5b7210 */ /* 0x000fe40007f1e0ff */
[----:B------:R-:W-:-:S02]  /*109f0*/  LOP3.LUT R93, R22, R37, RZ, 0x3c, !PT ;  /* 0x00000025165d7212 */ /* 0x000fc400078e3cff */
[----:B------:R-:W-:Y:S02]  /*10a00*/  LOP3.LUT R26, R10, R89, RZ, 0x3c, !PT ;  /* 0x000000590a1a7212 */ /* 0x000fe400078e3cff */
[----:B------:R-:W-:Y:S02]  /*10a10*/  LOP3.LUT R25, R20, R95, RZ, 0x3c, !PT ;  /* 0x0000005f14197212 */ /* 0x000fe400078e3cff */
[----:B------:R-:W-:Y:S01]  /*10a20*/  LOP3.LUT R87, R21, R58, RZ, 0x3c, !PT ;  /* 0x0000003a15577212 */ /* 0x000fe200078e3cff */
[----:B------:R-:W-:Y:S01]  /*10a30*/  IMAD.X R93, R93, 0x1, R56, P0 ;  /* 0x000000015d5d7824 */ /* 0x000fe200000e0638 */
[----:B------:R-:W-:Y:S02]  /*10a40*/  IADD3 R26, P2, R26, R100, RZ ;  /* 0x000000641a1a7210 */ /* 0x000fe40007f5e0ff */
[----:B------:R-:W-:Y:S01]  /*10a50*/  IADD3 R28, P3, R25, R28, RZ ;  /* 0x0000001c191c7210 */ /* 0x000fe20007f7e0ff */
[----:B------:R-:W-:Y:S01]  /*10a60*/  IMAD.X R25, R87, 0x1, R96, P1 ;  /* 0x0000000157197824 */ /* 0x000fe200008e0660 */
        /* <DEDUP_REMOVED lines=21> */
[----:B------:R-:W-:Y:S02]  /*10bc0*/  LOP3.LUT R23, R87, R23, R70, 0x96, !PT ;  /* 0x0000001757177212 */ /* 0x000fe400078e9646 */
[----:B------:R-:W-:Y:S02]  /*10bd0*/  IADD3.X R71, R81, R70, R94, P0, P1 ;  /* 0x0000004651477210 */ /* 0x000fe400007e245e */
[----:B------:R-:W-:Y:S02]  /*10be0*/  SHF.L.W.U32.HI R97, R97, 0x8, R98 ;  /* 0x0000000861617819 */ /* 0x000fe40000010e62 */
[----:B------:R-:W-:Y:S02]  /*10bf0*/  IADD3.X R70, R83, R99, R84, P2, P3 ;  /* 0x0000006353467210 */ /* 0x000fe400017e6454 */
[----:B------:R-:W-:Y:S02]  /*10c00*/  IADD3 R90, P0, P1, R63, R27, R92 ;  /* 0x0000001b3f5a7210 */ /* 0x000fe4000791e05c */
[----:B------:R-:W-:-:S02]  /*10c10*/  LOP3.LUT R98, R31, R24, R99, 0x96, !PT ;  /* 0x000000181f627212 */ /* 0x000fc400078e9663 */
        /* <DEDUP_REMOVED lines=18> */
[----:B------:R-:W-:-:S02]  /*10d40*/  IADD3 R100, P2, R7, R28, RZ ;  /* 0x0000001c07647210 */ /* 0x000fc40007f5e0ff */
[----:B------:R-:W-:Y:S02]  /*10d50*/  SHF.L.W.U32.HI R24, R99, 0x10, R98 ;  /* 0x0000001063187819 */ /* 0x000fe40000010e62 */
[----:B------:R-:W-:Y:S02]  /*10d60*/  IADD3 R102, P0, R22, R29, RZ ;  /* 0x0000001d16667210 */ /* 0x000fe40007f1e0ff */
[----:B------:R-:W-:Y:S01]  /*10d70*/  LOP3.LUT R27, R96, R58, RZ, 0x3c, !PT ;  /* 0x0000003a601b7212 */ /* 0x000fe200078e3cff */
        /* <DEDUP_REMOVED lines=14> */
[----:B------:R-:W-:Y:S02]  /*10e60*/  LOP3.LUT R26, R86, R101, RZ, 0x3c, !PT ;  /* 0x00000065561a7212 */ /* 0x000fe400078e3cff */
[----:B------:R-:W-:Y:S02]  /*10e70*/  IADD3 R92, P4, P5, R76, R28, R31 ;  /* 0x0000001c4c5c7210 */ /* 0x000fe40007d9e01f */
[----:B------:R-:W-:Y:S02]  /*10e80*/  SHF.L.W.U32.HI R98, R39, 0x1, R84 ;  /* 0x0000000127627819 */ /* 0x000fe40000010e54 */
        /* <DEDUP_REMOVED lines=14> */
[----:B------:R-:W-:Y:S02]  /*10f70*/  LOP3.LUT R25, R21, R92, RZ, 0x3c, !PT ;  /* 0x0000005c15197212 */ /* 0x000fe400078e3cff */
        /* <DEDUP_REMOVED lines=9> */
[----:B------:R-:W-:-:S02]  /*11010*/  IADD3 R31, P3, R31, R102, RZ ;  /* 0x000000661f1f7210 */ /* 0x000fc40007f7e0ff */
        /* <DEDUP_REMOVED lines=9> */
[----:B------:R-:W-:Y:S02]  /*110b0*/  LOP3.LUT R27, R94, R29, RZ, 0x3c, !PT ;  /* 0x0000001d5e1b7212 */ /* 0x000fe400078e3cff */
[----:B------:R-:W-:Y:S02]  /*110c0*/  SHF.L.W.U32.HI R58, R58, 0x8, R97 ;  /* 0x000000083a3a7819 */ /* 0x000fe40000010e61 */
[----:B------:R-:W-:Y:S02]  /*110d0*/  LOP3.LUT R59, R86, R31, RZ, 0x3c, !PT ;  /* 0x0000001f563b7212 */ /* 0x000fe400078e3cff */
[----:B------:R-:W-:-:S02]  /*110e0*/  LOP3.LUT R70, R85, R84, RZ, 0x3c, !PT ;  /* 0x0000005455467212 */ /* 0x000fc400078e3cff */
[----:B------:R-:W-:Y:S02]  /*110f0*/  IADD3 R86, P2, P3, R30, R92, R91 ;  /* 0x0000005c1e567210 */ /* 0x000fe40007b5e05b */
[----:B------:R-:W-:Y:S02]  /*11100*/  SHF.L.W.U32.HI R94, R28, 0x8, R27 ;  /* 0x000000081c5e7819 */ /* 0x000fe40000010e1b */
        /* <DEDUP_REMOVED lines=26> */
[----:B------:R-:W-:Y:S02]  /*112b0*/  LOP3.LUT R90, R98, R89, RZ, 0x3c, !PT ;  /* 0x00000059625a7212 */ /* 0x000fe400078e3cff */
[----:B------:R-:W-:Y:S02]  /*112c0*/  LOP3.LUT R91, R91, R39, RZ, 0x3c, !PT ;  /* 0x000000275b5b7212 */ /* 0x000fe400078e3cff */
[----:B------:R-:W-:-:S02]  /*112d0*/  SHF.L.W.U32.HI R21, R97, 0x10, R100 ;  /* 0x0000001061157819 */ /* 0x000fc40000010e64 */
[----:B------:R-:W-:Y:S02]  /*112e0*/  IADD3 R98, P1, R10, R29, RZ ;  /* 0x0000001d0a627210 */ /* 0x000fe40007f3e0ff */
[----:B------:R-:W-:Y:S02]  /*112f0*/  IADD3 R96, P2, R22, R31, RZ ;  /* 0x0000001f16607210 */ /* 0x000fe40007f5e0ff */
[----:B------:R-:W-:Y:S02]  /*11300*/  SHF.L.W.U32.HI R24, R100, 0x10, R97 ;  /* 0x0000001064187819 */ /* 0x000fe40000010e61 */
        /* <DEDUP_REMOVED lines=17> */
[----:B------:R-:W-:Y:S02]  /*11420*/  SHF.L.W.U32.HI R56, R26, 0x1, R25 ;  /* 0x000000011a387819 */ /* 0x000fe40000010e19 */
[----:B------:R-:W-:-:S02]  /*11430*/  IADD3 R86, P4, P5, R82, R87, R86 ;  /* 0x0000005752567210 */ /* 0x000fc40007d9e056 */
[----:B------:R-:W-:Y:S02]  /*11440*/  IADD3.X R84, R54, R29, R27, P2, P3 ;  /* 0x0000001d36547210 */ /* 0x000fe400017e641b */
[----:B------:R-:W-:Y:S02]  /*11450*/  SHF.L.W.U32.HI R88, R25, 0x1, R26 ;  /* 0x0000000119587819 */ /* 0x000fe40000010e1a */
[----:B------:R-:W-:Y:S02]  /*11460*/  IADD3 R31, P2, P3, R73, R56, R70 ;  /* 0x00000038491f7210 */ /* 0x000fe40007b5e046 */
[----:B------:R-:W-:Y:S02]  /*11470*/  IADD3 R57, P1, P0, R67, R58, R71 ;  /* 0x0000003a43397210 */ /* 0x000fe4000783e047 */
[----:B------:R-:W-:Y:S02]  /*11480*/  IADD3.X R93, R80, R90, R93, P4, P5 ;  /* 0x0000005a505d7210 */ /* 0x000fe400027ea45d */
[----:B------:R-:W-:-:S02]  /*11490*/  LOP3.LUT R70, R23, R84, RZ, 0x3c, !PT ;  /* 0x0000005417467212 */ /* 0x000fc400078e3cff */
[----:B------:R-:W-:Y:S02]  /*114a0*/  IADD3.X R95, R75, R88, R95, P2, P3 ;  /* 0x000000584b5f7210 */ /* 0x000fe400017e645f */
[----:B------:R-:W-:Y:S02]  /*114b0*/  IADD3.X R92, R81, R85, R92, P1, P0 ;  /* 0x00000055515c7210 */ /* 0x000fe40000fe045c */
[----:B------:R-:W-:Y:S02]  /*114c0*/  LOP3.LUT R25, R24, R93, RZ, 0x3c, !PT ;  /* 0x0000005d18197212 */ /* 0x000fe400078e3cff */
[----:B------:R-:W-:Y:S02]  /*114d0*/  IADD3 R70, P0, R70, R98, RZ ;  /* 0x0000006246467210 */ /* 0x000fe40007f1e0ff */
[----:B------:R-:W-:Y:S02]  /*114e0*/  LOP3.LUT R94, R22, R59, RZ, 0x3c, !PT ;  /* 0x0000003b165e7212 */ /* 0x000fe400078e3cff */
[----:B------:R-:W-:-:S02]  /*114f0*/  LOP3.LUT R28, R20, R95, RZ, 0x3c, !PT ;  /* 0x0000005f141c7212 */ /* 0x000fc400078e3cff */
[----:B------:R-:W-:Y:S01]  /*11500*/  LOP3.LUT R26, R7, R92, RZ, 0x3c, !PT ;  /* 0x0000005c071a7212 */ /* 0x000fe200078e3cff */
[----:B------:R-:W-:Y:S01]  /*11510*/  IMAD.X R91, R94, 0x1, R91, P0 ;  /* 0x000000015e5b7824 */ /* 0x000fe200000e065b */
[----:B------:R-:W-:Y:S02]  /*11520*/  IADD3 R25, P1, R25, R96, RZ ;  /* 0x0000006019197210 */ /* 0x000fe40007f3e0ff */
[----:B------:R-:W-:Y:S02]  /*11530*/  LOP3.LUT R27, R21, R86, RZ, 0x3c, !PT ;  /* 0x00000056151b7212 */ /* 0x000fe400078e3cff */
[----:B------:R-:W-:Y:S02]  /*11540*/  IADD3 R39, P3, R28, R39, RZ ;  /* 0x000000271c277210 */ /* 0x000fe40007f7e0ff */
[----:B------:R-:W-:Y:S02]  /*11550*/  IADD3 R26, P2, R26, R99, RZ ;  /* 0x000000631a1a7210 */ /* 0x000fe40007f5e0ff */
        /* <DEDUP_REMOVED lines=15> */
[----:B------:R-:W-:Y:S02]  /*11650*/  LOP3.LUT R96, R56, R39, RZ, 0x3c, !PT ;  /* 0x0000002738607212 */ /* 0x000fe400078e3cff */
[----:B------:R-:W-:-:S02]  /*11660*/  LOP3.LUT R29, R88, R89, RZ, 0x3c, !PT ;  /* 0x00000059581d7212 */ /* 0x000fc400078e3cff */
[----:B------:R-:W-:Y:S02]  /*11670*/  SHF.L.W.U32.HI R87, R37, 0x8, R58 ;  /* 0x0000000825577819 */ /* 0x000fe40000010e3a */
[----:B------:R-:W-:Y:S02]  /*11680*/  SHF.L.W.U32.HI R90, R58, 0x8, R37 ;  /* 0x000000083a5a7819 */ /* 0x000fe40000010e25 */
[----:B------:R-:W-:Y:S02]  /*11690*/  IADD3 R58, P0, P1, R66, R59, R98 ;  /* 0x0000003b423a7210 */ /* 0x000fe4000791e062 */
[----:B------:R-:W-:Y:S02]  /*116a0*/  SHF.L.W.U32.HI R56, R29, 0x8, R96 ;  /* 0x000000081d387819 */ /* 0x000fe40000010e60 */
[----:B------:R-:W-:Y:S02]  /*116b0*/  IADD3 R37, P2, P3, R46, R86, R71 ;  /* 0x000000562e257210 */ /* 0x000fe40007b5e047 */
[----:B------:R-:W-:-:S02]  /*116c0*/  SHF.L.W.U32.HI R96, R96, 0x8, R29 ;  /* 0x0000000860607819 */ /* 0x000fc40000010e1d */
[----:B------:R-:W-:Y:S02]  /*116d0*/  IADD3.X R29, R65, R84, R94, P0, P1 ;  /* 0x00000054411d7210 */ /* 0x000fe400007e245e */
[----:B------:R-:W-:Y:S02]  /*116e0*/  LOP3.LUT R99, R37, R24, R93, 0x96, !PT ;  /* 0x0000001825637212 */ /* 0x000fe400078e965d */
[----:B------:R-:W-:Y:S02]  /*116f0*/  LOP3.LUT R23, R58, R23, R84, 0x96, !PT ;  /* 0x000000173a177212 */ /* 0x000fe400078e9654 */
[----:B------:R-:W-:Y:S02]  /*11700*/  IADD3.X R88, R44, R93, R85, P2, P3 ;  /* 0x0000005d2c587210 */ /* 0x000fe400017e6455 */
[----:B------:R-:W-:Y:S02]  /*11710*/  LOP3.LUT R24, R29, R22, R59, 0x96, !PT ;  /* 0x000000161d187212 */ /* 0x000fe400078e963b */
[----:B------:R-:W-:-:S02]  /*11720*/  IADD3 R84, P0, P1, R68, R57, R90 ;  /* 0x0000003944547210 */ /* 0x000fc4000791e05a */
[----:B------:R-:W-:Y:S02]  /*11730*/  IADD3 R59, P2, P3, R47, R31, R96 ;  /* 0x0000001f2f3b7210 */ /* 0x000fe40007b5e060 */
        /* <DEDUP_REMOVED lines=16> */
[----:B------:R-:W-:Y:S02]  /*11840*/  IADD3 R97, P2, R10, R39, RZ ;  /* 0x000000270a617210 */ /* 0x000fe40007f5e0ff */
[----:B------:R-:W-:-:S02]  /*11850*/  SHF.L.W.U32.HI R24, R86, 0x10, R99 ;  /* 0x0000001056187819 */ /* 0x000fc40000010e63 */
[----:B------:R-:W-:Y:S01]  /*11860*/  IADD3 R102, P0, R22, R25, RZ ;  /* 0x0000001916667210 */ /* 0x000fe20007f1e0ff */
[----:B------:R-:W-:Y:S01]  /*11870*/  IMAD.X R89, R20, 0x1, R89, P2 ;  /* 0x0000000114597824 */ /* 0x000fe200010e0659 */
[----:B------:R-:W-:-:S03]  /*11880*/  IADD3 R99, P1, R21, R26, RZ ;  /* 0x0000001a15637210 */ /* 0x000fc60007f3e0ff */
[----:B------:R-:W-:Y:S01]  /*11890*/  IMAD.X R92, R24, 0x1, R27, P0 ;  /* 0x00000001185c7824 */ /* 0x000fe200000e061b */
[----:B------:R-:W-:Y:S02]  /*118a0*/  LOP3.LUT R96, R96, R97, RZ, 0x3c, !PT ;  /* 0x0000006160607212 */ /* 0x000fe400078e3cff */
[----:B------:R-:W-:Y:S01]  /*118b0*/  LOP3.LUT R25, R56, R89, RZ, 0x3c, !PT ;  /* 0x0000005938197212 */ /* 0x000fe200078e3cff */
[----:B------:R-:W-:Y:S01]  /*118c0*/  IMAD.X R100, R23, 0x1, R28, P1 ;  /* 0x0000000117647824 */ /* 0x000fe200008e061c */
[----:B------:R-:W-:Y:S02]  /*118d0*/  LOP3.LUT R91, R94, R31, RZ, 0x3c, !PT ;  /* 0x0000001f5e5b7212 */ /* 0x000fe400078e3cff */
[----:B------:R-:W-:Y:S02]  /*118e0*/  LOP3.LUT R71, R71, R102, RZ, 0x3c, !PT ;  /* 0x0000006647477212 */ /* 0x000fe400078e3cff */
[----:B------:R-:W-:Y:S02]  /*118f0*/  LOP3.LUT R94, R85, R92, RZ, 0x3c, !PT ;  /* 0x0000005c555e7212 */ /* 0x000fe400078e3cff */
[----:B------:R-:W-:-:S02]  /*11900*/  LOP3.LUT R70, R98, R57, RZ, 0x3c, !PT ;  /* 0x0000003962467212 */ /* 0x000fc400078e3cff */
[----:B------:R-:W-:Y:S02]  /*11910*/  SHF.L.W.U32.HI R39, R25, 0x1, R96 ;  /* 0x0000000119277819 */ /* 0x000fe40000010e60 */
        /* <DEDUP_REMOVED lines=10> */
[----:B------:R-:W-:-:S02]  /*119c0*/  IADD3.X R29, R69, R96, R29, P2, P3 ;  /* 0x00000060451d7210 */ /* 0x000fc400017e641d */
[----:B------:R-:W-:Y:S02]  /*119d0*/  SHF.L.W.U32.HI R37, R26, 0x1, R87 ;  /* 0x000000011a257819 */ /* 0x000fe40000010e57 */
[----:B------:R-:W-:Y:S02]  /*119e0*/  IADD3 R87, P1, P0, R63, R85, R84 ;  /* 0x000000553f577210 */ /* 0x000fe4000783e054 */
[----:B------:R-:W-:Y:S02]  /*119f0*/  IADD3 R84, P2, P3, R68, R90, R59 ;  /* 0x0000005a44547210 */ /* 0x000fe40007b5e03b */
[----:B------:R-:W-:Y:S02]  /*11a00*/  IADD3.X R88, R81, R70, R88, P4, P5 ;  /* 0x0000004651587210 */ /* 0x000fe400027ea458 */
[----:B------:R-:W-:Y:S02]  /*11a10*/  LOP3.LUT R26, R24, R29, RZ, 0x3c, !PT ;  /* 0x0000001d181a7212 */ /* 0x000fe400078e3cff */
[----:B------:R-:W-:-:S02]  /*11a20*/  IADD3.X R93, R61, R94, R93, P1, P0 ;  /* 0x0000005e3d5d7210 */ /* 0x000fc40000fe045d */
[----:B------:R-:W-:Y:S02]  /*11a30*/  IADD3.X R95, R48, R37, R95, P2, P3 ;  /* 0x00000025305f7210 */ /* 0x000fe400017e645f */
[----:B------:R-:W-:Y:S02]  /*11a40*/  LOP3.LUT R91, R23, R88, RZ, 0x3c, !PT ;  /* 0x00000058175b7212 */ /* 0x000fe400078e3cff */
[----:B------:R-:W-:Y:S02]  /*11a50*/  IADD3 R26, P0, R26, R99, RZ ;  /* 0x000000631a1a7210 */ /* 0x000fe40007f1e0ff */
[----:B------:R-:W-:Y:S02]  /*11a60*/  LOP3.LUT R25, R22, R71, RZ, 0x3c, !PT ;  /* 0x0000004716197212 */ /* 0x000fe400078e3cff */
[----:B------:R-:W-:Y:S02]  /*11a70*/  LOP3.LUT R28, R20, R93, RZ, 0x3c, !PT ;  /* 0x0000005d141c7212 */ /* 0x000fe400078e3cff */
[----:B------:R-:W-:Y:S01]  /*11a80*/  LOP3.LUT R27, R6, R95, RZ, 0x3c, !PT ;  /* 0x0000005f061b7212 */ /* 0x000fe200078e3cff */
[----:B------:R-:W-:Y:S01]  /*11a90*/  IMAD.X R25, R25, 0x1, R100, P0 ;  /* 0x0000000119197824 */ /* 0x000fe200000e0664 */
[----:B------:R-:W-:-:S02]  /*11aa0*/  IADD3 R91, P1, R91, R97, RZ ;  /* 0x000000615b5b7210 */ /* 0x000fc40007f3e0ff */
[----:B------:R-:W-:Y:S02]  /*11ab0*/  LOP3.LUT R98, R21, R56, RZ, 0x3c, !PT ;  /* 0x0000003815627212 */ /* 0x000fe400078e3cff */
[----:B------:R-:W-:Y:S02]  /*11ac0*/  IADD3 R28, P2, R28, R57, RZ ;  /* 0x000000391c1c7210 */ /* 0x000fe40007f5e0ff */
        /* <DEDUP_REMOVED lines=14> */
[----:B------:R-:W-:-:S02]  /*11bb0*/  LOP3.LUT R59, R37, R58, RZ, 0x3c, !PT ;  /* 0x0000003a253b7212 */ /* 0x000fc400078e3cff */
[----:B------:R-:W-:Y:S02]  /*11bc0*/  SHF.L.W.U32.HI R96, R99, 0x8, R86 ;  /* 0x0000000863607819 */ /* 0x000fe40000010e56 */
[----:B------:R-:W-:Y:S02]  /*11bd0*/  IADD3 R37, P0, P1, R46, R71, R57 ;  /* 0x000000472e257210 */ /* 0x000fe4000791e039 */
[----:B------:R-:W-:Y:S02]  /*11be0*/  SHF.L.W.U32.HI R99, R86, 0x8, R99 ;  /* 0x0000000856637819 */ /* 0x000fe40000010e63 */
[----:B------:R-:W-:Y:S02]  /*11bf0*/  LOP3.LUT R90, R90, R27, RZ, 0x3c, !PT ;  /* 0x0000001b5a5a7212 */ /* 0x000fe400078e3cff */
[----:B------:R-:W-:Y:S02]  /*11c00*/  SHF.L.W.U32.HI R89, R94, 0x8, R85 ;  /* 0x000000085e597819 */ /* 0x000fe40000010e55 */
[----:B------:R-:W-:-:S02]  /*11c10*/  SHF.L.W.U32.HI R94, R85, 0x8, R94 ;  /* 0x00000008555e7819 */ /* 0x000fc40000010e5e */
[----:B------:R-:W-:Y:S02]  /*11c20*/  LOP3.LUT R100, R37, R24, R29, 0x96, !PT ;  /* 0x0000001825647212 */ /* 0x000fe400078e961d */
[----:B------:R-:W-:Y:S02]  /*11c30*/  IADD3 R86, P2, P3, R78, R56, R99 ;  /* 0x000000384e567210 */ /* 0x000fe40007b5e063 */
[----:B------:R-:W-:Y:S02]  /*11c40*/  IADD3.X R29, R44, R29, R39, P0, P1 ;  /* 0x0000001d2c1d7210 */ /* 0x000fe400007e2427 */
[----:B------:R-:W-:Y:S02]  /*11c50*/  SHF.L.W.U32.HI R92, R90, 0x8, R59 ;  /* 0x000000085a5c7819 */ /* 0x000fe40000010e3b */
[----:B------:R-:W-:Y:S02]  /*11c60*/  IADD3 R85, P0, P1, R82, R87, R94 ;  /* 0x0000005752557210 */ /* 0x000fe4000791e05e */
[----:B------:R-:W-:-:S02]  /*11c70*/  SHF.L.W.U32.HI R70, R59, 0x8, R90 ;  /* 0x000000083b467819 */ /* 0x000fc40000010e5a */
[----:B------:R-:W-:Y:S02]  /*11c80*/  IADD3.X R59, R83, R88, R96, P2, P3 ;  /* 0x00000058533b7210 */ /* 0x000fe400017e6460 */
[----:B------:R-:W-:Y:S02]  /*11c90*/  LOP3.LUT R101, R29, R22, R71, 0x96, !PT ;  /* 0x000000161d657212 */ /* 0x000fe400078e9647 */
[----:B------:R-:W-:Y:S02]  /*11ca0*/  LOP3.LUT R98, R86, R23, R88, 0x96, !PT ;  /* 0x0000001756627212 */ /* 0x000fe400078e9658 */
[----:B------:R-:W-:Y:S02]  /*11cb0*/  IADD3 R71, P2, P3, R73, R84, R92 ;  /* 0x0000005449477210 */ /* 0x000fe40007b5e05c */
[----:B------:R-:W-:Y:S02]  /*11cc0*/  LOP3.LUT R23, R85, R20, R93, 0x96, !PT ;  /* 0x0000001455177212 */ /* 0x000fe400078e965d */
[----:B------:R-:W-:-:S02]  /*11cd0*/  IADD3.X R93, R80, R93, R89, P0, P1 ;  /* 0x0000005d505d7210 */ /* 0x000fc400007e2459 */
[----:B------:R-:W-:Y:S02]  /*11ce0*/  LOP3.LUT R21, R59, R21, R56, 0x96, !PT ;  /* 0x000000153b157212 */ /* 0x000fe400078e9638 */
[----:B------:R-:W-:Y:S02]  /*11cf0*/  IADD3.X R90, R75, R95, R70, P2, P3 ;  /* 0x0000005f4b5a7210 */ /* 0x000fe400017e6446 */
[----:B------:R-:W-:Y:S02]  /*11d00*/  LOP3.LUT R22, R71, R6, R95, 0x96, !PT ;  /* 0x0000000647167212 */ /* 0x000fe400078e965f */
[----:B------:R-:W-:Y:S02]  /*11d10*/  LOP3.LUT R24, R93, R10, R87, 0x96, !PT ;  /* 0x0000000a5d187212 */ /* 0x000fe400078e9657 */
[----:B------:R-:W-:Y:S02]  /*11d20*/  SHF.L.W.U32.HI R6, R98, 0x10, R21 ;  /* 0x0000001062067819 */ /* 0x000fe40000010e15 */
[----:B------:R-:W-:-:S02]  /*11d30*/  SHF.L.W.U32.HI R10, R21, 0x10, R98 ;  /* 0x00000010150a7819 */ /* 0x000fc40000010e62 */
[----:B------:R-:W-:Y:S02]  /*11d40*/  LOP3.LUT R21, R90, R7, R84, 0x96, !PT ;  /* 0x000000075a157212 */ /* 0x000fe400078e9654 */
[----:B------:R-:W-:Y:S02]  /*11d50*/  SHF.L.W.U32.HI R20, R24, 0x10, R23 ;  /* 0x0000001018147819 */ /* 0x000fe40000010e17 */
[----:B------:R-:W-:Y:S02]  /*11d60*/  SHF.L.W.U32.HI R7, R23, 0x10, R24 ;  /* 0x0000001017077819 */ /* 0x000fe40000010e18 */
[----:B------:R-:W-:Y:S02]  /*11d70*/  SHF.L.W.U32.HI R23, R21, 0x10, R22 ;  /* 0x0000001015177819 */ /* 0x000fe40000010e16 */
[----:B------:R-:W-:Y:S02]  /*11d80*/  IADD3 R56, P0, R6, R91, RZ ;  /* 0x0000005b06387210 */ /* 0x000fe40007f1e0ff */
[----:B------:R-:W-:-:S02]  /*11d90*/  SHF.L.W.U32.HI R22, R22, 0x10, R21 ;  /* 0x0000001016167819 */ /* 0x000fc40000010e15 */
[----:B------:R-:W-:Y:S02]  /*11da0*/  SHF.L.W.U32.HI R21, R100, 0x10, R101 ;  /* 0x0000001064157819 */ /* 0x000fe40000010e65 */
[----:B------:R-:W-:Y:S01]  /*11db0*/  IADD3 R98, P1, R7, R28, RZ ;  /* 0x0000001c07627210 */ /* 0x000fe20007f3e0ff */
[----:B------:R-:W-:Y:S01]  /*11dc0*/  IMAD.X R97, R10, 0x1, R97, P0 ;  /* 0x000000010a617824 */ /* 0x000fe200000e0661 */
[----:B------:R-:W-:Y:S02]  /*11dd0*/  IADD3 R91, P2, R22, R27, RZ ;  /* 0x0000001b165b7210 */ /* 0x000fe40007f5e0ff */
[----:B------:R-:W-:Y:S01]  /*11de0*/  LOP3.LUT R84, R99, R56, RZ, 0x3c, !PT ;  /* 0x0000003863547212 */ /* 0x000fe200078e3cff */
[----:B------:R-:W-:Y:S01]  /*11df0*/  IMAD.X R28, R20, 0x1, R31, P1 ;  /* 0x00000001141c7824 */ /* 0x000fe200008e061f */
[----:B------:R-:W-:Y:S02]  /*11e00*/  SHF.L.W.U32.HI R24, R101, 0x10, R100 ;  /* 0x0000001065187819 */ /* 0x000fe40000010e64 */
        /* <DEDUP_REMOVED lines=56> */
[----:B------:R-:W-:-:S02]  /*12190*/  IADD3 R85, P0, P1, R47, R70, R92 ;  /* 0x000000462f557210 */ /* 0x000fc4000791e05c */
[----:B------:R-:W-:Y:S02]  /*121a0*/  IADD3 R31, P2, P3, R76, R86, R89 ;  /* 0x000000564c1f7210 */ /* 0x000fe40007b5e059 */
[----:B------:R-:W-:Y:S02]  /*121b0*/  SHF.L.W.U32.HI R99, R71, 0x8, R90 ;  /* 0x0000000847637819 */ /* 0x000fe40000010e5a */
[----:B------:R-:W-:Y:S02]  /*121c0*/  SHF.L.W.U32.HI R90, R90, 0x8, R71 ;  /* 0x000000085a5a7819 */ /* 0x000fe40000010e47 */
[----:B------:R-:W-:Y:S02]  /*121d0*/  LOP3.LUT R23, R85, R23, R58, 0x96, !PT ;  /* 0x0000001755177212 */ /* 0x000fe400078e963a */
[----:B------:R-:W-:Y:S02]  /*121e0*/  IADD3.X R71, R45, R58, R88, P0, P1 ;  /* 0x0000003a2d477210 */ /* 0x000fe400007e2458 */
[----:B------:R-:W-:-:S02]  /*121f0*/  LOP3.LUT R94, R31, R24, R59, 0x96, !PT ;  /* 0x000000181f5e7212 */ /* 0x000fc400078e963b */
[----:B------:R-:W-:Y:S02]  /*12200*/  IADD3.X R58, R8, R59, R91, P2, P3 ;  /* 0x0000003b083a7210 */ /* 0x000fe400017e645b */
[----:B------:R-:W-:Y:S02]  /*12210*/  IADD3 R59, P0, P1, R53, R27, R84 ;  /* 0x0000001b353b7210 */ /* 0x000fe4000791e054 */
[----:B------:R-:W-:Y:S02]  /*12220*/  IADD3 R87, P2, P3, R74, R37, R90 ;  /* 0x000000254a577210 */ /* 0x000fe40007b5e05a */
[----:B------:R-:W-:Y:S02]  /*12230*/  LOP3.LUT R103, R58, R21, R86, 0x96, !PT ;  /* 0x000000153a677212 */ /* 0x000fe400078e9656 */
        /* <DEDUP_REMOVED lines=12> */
[----:B------:R-:W-:Y:S01]  /*12300*/  SHF.L.W.U32.HI R20, R7, 0x10, R22 ;  /* 0x0000001007147819 */ /* 0x000fe20000010e16 */
[----:B------:R-:W-:Y:S01]  /*12310*/  IMAD.X R37, R6, 0x1, R57, P0 ;  /* 0x0000000106257824 */ /* 0x000fe200000e0639 */
[----:B------:R-:W-:-:S02]  /*12320*/  SHF.L.W.U32.HI R7, R22, 0x10, R7 ;  /* 0x0000001016077819 */ /* 0x000fc40000010e07 */
[----:B------:R-:W-:Y:S02]  /*12330*/  SHF.L.W.U32.HI R22, R94, 0x10, R103 ;  /* 0x000000105e167819 */ /* 0x000fe40000010e67 */
[----:B------:R-:W-:Y:S02]  /*12340*/  IADD3 R96, P2, R7, R56, RZ ;  /* 0x0000003807607210 */ /* 0x000fe40007f5e0ff */
[----:B------:R-:W-:Y:S02]  /*12350*/  LOP3.LUT R27, R92, R39, RZ, 0x3c, !PT ;  /* 0x000000275c1b7212 */ /* 0x000fe400078e3cff */
[----:B------:R-:W-:Y:S02]  /*12360*/  LOP3.LUT R88, R88, R37, RZ, 0x3c, !PT ;  /* 0x0000002558587212 */ /* 0x000fe400078e3cff */
[----:B------:R-:W-:Y:S02]  /*12370*/  SHF.L.W.U32.HI R24, R103, 0x10, R94 ;  /* 0x0000001067187819 */ /* 0x000fe40000010e5e */
[----:B------:R-:W-:-:S02]  /*12380*/  IADD3 R101, P1, R21, R26, RZ ;  /* 0x0000001a15657210 */ /* 0x000fc40007f3e0ff */
[----:B------:R-:W-:Y:S01]  /*12390*/  IADD3 R100, P0, R22, R25, RZ ;  /* 0x0000001916647210 */ /* 0x000fe20007f1e0ff */
[----:B------:R-:W-:Y:S01]  /*123a0*/  IMAD.X R86, R20, 0x1, R97, P2 ;  /* 0x0000000114567824 */ /* 0x000fe200010e0661 */
[----:B------:R-:W-:Y:S01]  /*123b0*/  SHF.L.W.U32.HI R57, R88, 0x1, R27 ;  /* 0x0000000158397819 */ /* 0x000fe20000010e1b */
[----:B------:R-:W-:Y:S01]  /*123c0*/  IMAD.X R98, R23, 0x1, R28, P1 ;  /* 0x0000000117627824 */ /* 0x000fe200008e061c */
[----:B------:R-:W-:Y:S01]  /*123d0*/  SHF.L.W.U32.HI R27, R27, 0x1, R88 ;  /* 0x000000011b1b7819 */ /* 0x000fe20000010e58 */
[----:B------:R-:W-:Y:S01]  /*123e0*/  IMAD.X R88, R24, 0x1, R29, P0 ;  /* 0x0000000118587824 */ /* 0x000fe200000e061d */
[----:B------:R-:W-:Y:S02]  /*123f0*/  LOP3.LUT R90, R90, R96, RZ, 0x3c, !PT ;  /* 0x000000605a5a7212 */ /* 0x000fe400078e3cff */
[----:B------:R-:W-:Y:S02]  /*12400*/  LOP3.LUT R99, R99, R86, RZ, 0x3c, !PT ;  /* 0x0000005663637212 */ /* 0x000fe400078e3cff */
[----:B------:R-:W-:-:S02]  /*12410*/  LOP3.LUT R89, R89, R100, RZ, 0x3c, !PT ;  /* 0x0000006459597212 */ /* 0x000fc400078e3cff */
[----:B------:R-:W-:Y:S02]  /*12420*/  LOP3.LUT R92, R91, R88, RZ, 0x3c, !PT ;  /* 0x000000585b5c7212 */ /* 0x000fe400078e3cff */
[----:B------:R-:W-:Y:S02]  /*12430*/  LOP3.LUT R26, R95, R98, RZ, 0x3c, !PT ;  /* 0x000000625f1a7212 */ /* 0x000fe400078e3cff */
[----:B------:R-:W-:Y:S02]  /*12440*/  SHF.L.W.U32.HI R95, R99, 0x1, R90 ;  /* 0x00000001635f7819 */ /* 0x000fe40000010e5a */
[----:B------:R-:W-:Y:S02]  /*12450*/  LOP3.LUT R25, R84, R101, RZ, 0x3c, !PT ;  /* 0x0000006554197212 */ /* 0x000fe400078e3cff */
[----:B------:R-:W-:Y:S02]  /*12460*/  SHF.L.W.U32.HI R94, R90, 0x1, R99 ;  /* 0x000000015a5e7819 */ /* 0x000fe40000010e63 */
[----:B------:R-:W-:-:S02]  /*12470*/  SHF.L.W.U32.HI R90, R92, 0x1, R89 ;  /* 0x000000015c5a7819 */ /* 0x000fc40000010e59 */
[----:B------:R-:W-:Y:S02]  /*12480*/  IADD3 R29, P4, P5, R66, R57, R31 ;  /* 0x00000039421d7210 */ /* 0x000fe40007d9e01f */
[----:B------:R-:W-:Y:S02]  /*12490*/  IADD3 R85, P2, P3, R46, R95, R85 ;  /* 0x0000005f2e557210 */ /* 0x000fe40007b5e055 */
[----:B------:R-:W-:Y:S02]  /*124a0*/  SHF.L.W.U32.HI R84, R26, 0x1, R25 ;  /* 0x000000011a547819 */ /* 0x000fe40000010e19 */
        /* <DEDUP_REMOVED lines=12> */
[----:B------:R-:W-:Y:S02]  /*12570*/  LOP3.LUT R25, R21, R29, RZ, 0x3c, !PT ;  /* 0x0000001d15197212 */ /* 0x000fe400078e3cff */
[----:B------:R-:W-:Y:S02]  /*12580*/  IADD3 R26, P0, R26, R101, RZ ;  /* 0x000000651a1a7210 */ /* 0x000fe40007f1e0ff */
[----:B------:R-:W-:-:S02]  /*12590*/  LOP3.LUT R59, R22, R85, RZ, 0x3c, !PT ;  /* 0x00000055163b7212 */ /* 0x000fc400078e3cff */
[----:B------:R-:W-:Y:S01]  /*125a0*/  LOP3.LUT R31, R6, R97, RZ, 0x3c, !PT ;  /* 0x00000061061f7212 */ /* 0x000fe200078e3cff */
[----:B------:R-:W-:Y:S01]  /*125b0*/  IMAD.X R86, R25, 0x1, R86, P1 ;  /* 0x0000000119567824 */ /* 0x000fe200008e0656 */
[----:B------:R-:W-:Y:S01]  /*125c0*/  IADD3 R39, P2, R58, R39, RZ ;  /* 0x000000273a277210 */ /* 0x000fe20007f5e0ff */
[----:B------:R-:W-:Y:S01]  /*125d0*/  IMAD.X R25, R59, 0x1, R98, P0 ;  /* 0x000000013b197824 */ /* 0x000fe200000e0662 */
[----:B------:R-:W-:Y:S02]  /*125e0*/  LOP3.LUT R58, R7, R28, RZ, 0x3c, !PT ;  /* 0x0000001c073a7212 */ /* 0x000fe400078e3cff */
[----:B------:R-:W-:Y:S02]  /*125f0*/  IADD3 R31, P3, R31, R100, RZ ;  /* 0x000000641f1f7210 */ /* 0x000fe40007f7e0ff */
        /* <DEDUP_REMOVED lines=25> */
[----:B------:R-:W-:Y:S02]  /*12790*/  LOP3.LUT R99, R27, R22, R85, 0x96, !PT ;  /* 0x000000161b637212 */ /* 0x000fe400078e9655 */
[----:B------:R-:W-:Y:S02]  /*127a0*/  IADD3 R71, P0, P1, R47, R28, R91 ;  /* 0x0000001c2f477210 */ /* 0x000fe4000791e05b */
[----:B------:R-:W-:-:S02]  /*127b0*/  IADD3 R85, P2, P3, R78, R87, R90 ;  /* 0x000000574e557210 */ /* 0x000fc40007b5e05a */
[----:B------:R-:W-:Y:S02]  /*127c0*/  LOP3.LUT R24, R56, R21, R29, 0x96, !PT ;  /* 0x0000001538187212 */ /* 0x000fe400078e961d */
[----:B------:R-:W-:Y:S02]  /*127d0*/  IADD3.X R96, R45, R93, R88, P0, P1 ;  /* 0x0000005d2d607210 */ /* 0x000fe400007e2458 */
[----:B------:R-:W-:Y:S02]  /*127e0*/  LOP3.LUT R22, R85, R6, R97, 0x96, !PT ;  /* 0x0000000655167212 */ /* 0x000fe400078e9661 */
[----:B------:R-:W-:Y:S02]  /*127f0*/  SHF.L.W.U32.HI R6, R23, 0x10, R24 ;  /* 0x0000001017067819 */ /* 0x000fe40000010e18 */
[----:B------:R-:W-:Y:S02]  /*12800*/  LOP3.LUT R28, R96, R7, R28, 0x96, !PT ;  /* 0x00000007601c7212 */ /* 0x000fe400078e961c */
[----:B------:R-:W-:-:S02]  /*12810*/  IADD3.X R97, R83, R97, R84, P2, P3 ;  /* 0x0000006153617210 */ /* 0x000fc400017e6454 */
[----:B------:R-:W-:Y:S02]  /*12820*/  SHF.L.W.U32.HI R7, R24, 0x10, R23 ;  /* 0x0000001018077819 */ /* 0x000fe40000010e17 */
[----:B------:R-:W-:Y:S02]  /*12830*/  IADD3 R29, P0, R6, R89, RZ ;  /* 0x00000059061d7210 */ /* 0x000fe40007f1e0ff */
[----:B------:R-:W-:Y:S02]  /*12840*/  LOP3.LUT R21, R71, R20, R93, 0x96, !PT ;  /* 0x0000001447157212 */ /* 0x000fe400078e965d */
[----:B------:R-:W-:Y:S01]  /*12850*/  LOP3.LUT R87, R97, R10, R87, 0x96, !PT ;  /* 0x0000000a61577212 */ /* 0x000fe200078e9657 */
[----:B------:R-:W-:Y:S01]  /*12860*/  IMAD.X R86, R7, 0x1, R86, P0 ;  /* 0x0000000107567824 */ /* 0x000fe200000e0656 */
[----:B------:R-:W-:Y:S02]  /*12870*/  SHF.L.W.U32.HI R10, R21, 0x10, R28 ;  /* 0x00000010150a7819 */ /* 0x000fe40000010e1c */
[----:B------:R-:W-:-:S02]  /*12880*/  SHF.L.W.U32.HI R20, R28, 0x10, R21 ;  /* 0x000000101c147819 */ /* 0x000fc40000010e15 */
[----:B------:R-:W-:Y:S02]  /*12890*/  SHF.L.W.U32.HI R23, R87, 0x10, R22 ;  /* 0x0000001057177819 */ /* 0x000fe40000010e16 */
[----:B------:R-:W-:Y:S02]  /*128a0*/  SHF.L.W.U32.HI R22, R22, 0x10, R87 ;  /* 0x0000001016167819 */ /* 0x000fe40000010e57 */
[----:B------:R-:W-:Y:S02]  /*128b0*/  SHF.L.W.U32.HI R21, R98, 0x10, R99 ;  /* 0x0000001062157819 */ /* 0x000fe40000010e63 */
[----:B------:R-:W-:Y:S02]  /*128c0*/  LOP3.LUT R87, R95, R86, RZ, 0x3c, !PT ;  /* 0x000000565f577212 */ /* 0x000fe400078e3cff */
[----:B------:R-:W-:Y:S02]  /*128d0*/  IADD3 R95, P1, R10, R39, RZ ;  /* 0x000000270a5f7210 */ /* 0x000fe40007f3e0ff */
[----:B------:R-:W-:-:S02]  /*128e0*/  SHF.L.W.U32.HI R24, R99, 0x10, R98 ;  /* 0x0000001063187819 */ /* 0x000fc40000010e62 */
[----:B------:R-:W-:Y:S02]  /*128f0*/  IADD3 R98, P0, R21, R26, RZ ;  /* 0x0000001a15627210 */ /* 0x000fe40007f1e0ff */
[----:B------:R-:W-:Y:S02]  /*12900*/  LOP3.LUT R28, R92, R29, RZ, 0x3c, !PT ;  /* 0x0000001d5c1c7212 */ /* 0x000fe400078e3cff */
[----:B------:R-:W-:Y:S01]  /*12910*/  IADD3 R31, P2, R22, R31, RZ ;  /* 0x0000001f161f7210 */ /* 0x000fe20007f5e0ff */
[----:B------:R-:W-:Y:S01]  /*12920*/  IMAD.X R89, R20, 0x1, R37, P1 ;  /* 0x0000000114597824 */ /* 0x000fe200008e0625 */
[----:B------:R-:W-:Y:S01]  /*12930*/  SHF.L.W.U32.HI R39, R87, 0x1, R28 ;  /* 0x0000000157277819 */ /* 0x000fe20000010e1c */
[----:B------:R-:W-:Y:S01]  /*12940*/  IMAD.X R99, R24, 0x1, R25, P0 ;  /* 0x0000000118637824 */ /* 0x000fe200000e0619 */
[----:B------:R-:W-:Y:S01]  /*12950*/  LOP3.LUT R37, R91, R95, RZ, 0x3c, !PT ;  /* 0x0000005f5b257212 */ /* 0x000fe200078e3cff */
[----:B------:R-:W-:Y:S01]  /*12960*/  IMAD.X R91, R23, 0x1, R70, P2 ;  /* 0x00000001175b7824 */ /* 0x000fe200010e0646 */
[----:B------:R-:W-:-:S02]  /*12970*/  SHF.L.W.U32.HI R28, R28, 0x1, R87 ;  /* 0x000000011c1c7819 */ /* 0x000fc40000010e57 */
[----:B------:R-:W-:Y:S02]  /*12980*/  LOP3.LUT R87, R90, R31, RZ, 0x3c, !PT ;  /* 0x0000001f5a577212 */ /* 0x000fe400078e3cff */
[----:B------:R-:W-:Y:S02]  /*12990*/  LOP3.LUT R90, R88, R89, RZ, 0x3c, !PT ;  /* 0x00000059585a7212 */ /* 0x000fe400078e3cff */
[----:B------:R-:W-:Y:S02]  /*129a0*/  LOP3.LUT R93, R59, R98, RZ, 0x3c, !PT ;  /* 0x000000623b5d7212 */ /* 0x000fe400078e3cff */
[----:B------:R-:W-:Y:S02]  /*129b0*/  LOP3.LUT R92, R57, R99, RZ, 0x3c, !PT ;  /* 0x00000063395c7212 */ /* 0x000fe400078e3cff */
[----:B------:R-:W-:Y:S02]  /*129c0*/  LOP3.LUT R26, R84, R91, RZ, 0x3c, !PT ;  /* 0x0000005b541a7212 */ /* 0x000fe400078e3cff */
[----:B------:R-:W-:-:S02]  /*129d0*/  SHF.L.W.U32.HI R88, R90, 0x1, R37 ;  /* 0x000000015a587819 */ /* 0x000fc40000010e25 */
[----:B------:R-:W-:Y:S02]  /*129e0*/  IADD3 R59, P2, P3, R63, R39, R58 ;  /* 0x000000273f3b7210 */ /* 0x000fe40007b5e03a */
[----:B------:R-:W-:Y:S02]  /*129f0*/  SHF.L.W.U32.HI R70, R92, 0x1, R93 ;  /* 0x000000015c467819 */ /* 0x000fe40000010e5d */
[----:B------:R-:W-:Y:S02]  /*12a00*/  SHF.L.W.U32.HI R84, R26, 0x1, R87 ;  /* 0x000000011a547819 */ /* 0x000fe40000010e57 */
[----:B------:R-:W-:Y:S02]  /*12a10*/  SHF.L.W.U32.HI R90, R37, 0x1, R90 ;  /* 0x00000001255a7819 */ /* 0x000fe40000010e5a */
[----:B------:R-:W-:Y:S02]  /*12a20*/  IADD3 R94, P4, P5, R67, R88, R94 ;  /* 0x00000058435e7210 */ /* 0x000fe40007d9e05e */
[----:B------:R-:W-:-:S02]  /*12a30*/  IADD3.X R58, R61, R28, R27, P2, P3 ;  /* 0x0000001c3d3a7210 */ /* 0x000fc400017e641b */
[----:B------:R-:W-:Y:S02]  /*12a40*/  SHF.L.W.U32.HI R93, R93, 0x1, R92 ;  /* 0x000000015d5d7819 */ /* 0x000fe40000010e5c */
[----:B------:R-:W-:Y:S02]  /*12a50*/  IADD3 R57, P2, P3, R68, R70, R85 ;  /* 0x0000004644397210 */ /* 0x000fe40007b5e055 */
[----:B------:R-:W-:Y:S02]  /*12a60*/  SHF.L.W.U32.HI R87, R87, 0x1, R26 ;  /* 0x0000000157577819 */ /* 0x000fe40000010e1a */
[----:B------:R-:W-:Y:S02]  /*12a70*/  IADD3 R37, P1, P0, R74, R84, R71 ;  /* 0x000000544a257210 */ /* 0x000fe4000783e047 */
[----:B------:R-:W-:Y:S02]  /*12a80*/  IADD3.X R71, R81, R90, R56, P4, P5 ;  /* 0x0000005a51477210 */ /* 0x000fe400027ea438 */
[----:B------:R-:W-:-:S02]  /*12a90*/  IADD3.X R97, R48, R93, R97, P2, P3 ;  /* 0x0000005d30617210 */ /* 0x000fc400017e6461 */
[----:B------:R-:W-:Y:S02]  /*12aa0*/  IADD3.X R96, R72, R87, R96, P1, P0 ;  /* 0x0000005748607210 */ /* 0x000fe40000fe0460 */
[----:B------:R-:W-:Y:S02]  /*12ab0*/  LOP3.LUT R92, R23, R58, RZ, 0x3c, !PT ;  /* 0x0000003a175c7212 */ /* 0x000fe400078e3cff */
[----:B------:R-:W-:Y:S02]  /*12ac0*/  LOP3.LUT R25, R24, R71, RZ, 0x3c, !PT ;  /* 0x0000004718197212 */ /* 0x000fe400078e3cff */
[----:B------:R-:W-:Y:S02]  /*12ad0*/  LOP3.LUT R26, R20, R97, RZ, 0x3c, !PT ;  /* 0x00000061141a7212 */ /* 0x000fe400078e3cff */
[----:B------:R-:W-:Y:S02]  /*12ae0*/  LOP3.LUT R27, R7, R96, RZ, 0x3c, !PT ;  /* 0x00000060071b7212 */ /* 0x000fe400078e3cff */
[----:B------:R-:W-:-:S02]  /*12af0*/  IADD3 R92, P0, R92, R95, RZ ;  /* 0x0000005f5c5c7210 */ /* 0x000fc40007f1e0ff */
[----:B------:R-:W-:Y:S02]  /*12b00*/  LOP3.LUT R56, R22, R59, RZ, 0x3c, !PT ;  /* 0x0000003b16387212 */ /* 0x000fe400078e3cff */
[----:B------:R-:W-:Y:S02]  /*12b10*/  IADD3 R25, P1, R25, R31, RZ ;  /* 0x0000001f19197210 */ /* 0x000fe40007f3e0ff */
[----:B------:R-:W-:Y:S02]  /*12b20*/  LOP3.LUT R31, R21, R94, RZ, 0x3c, !PT ;  /* 0x0000005e151f7212 */ /* 0x000fe400078e3cff */
[----:B------:R-:W-:Y:S01]  /*12b30*/  IADD3 R29, P3, R26, R29, RZ ;  /* 0x0000001d1a1d7210 */ /* 0x000fe20007f7e0ff */
[----:B------:R-:W-:Y:S01]  /*12b40*/  IMAD.X R89, R56, 0x1, R89, P0 ;  /* 0x0000000138597824 */ /* 0x000fe200000e0659 */
        /* <DEDUP_REMOVED lines=20> */
[----:B------:R-:W-:Y:S02]  /*12c90*/  IADD3 R56, P0, P1, R30, R59, R98 ;  /* 0x0000003b1e387210 */ /* 0x000fe4000791e062 */
[----:B------:R-:W-:Y:S02]  /*12ca0*/  SHF.L.W.U32.HI R87, R93, 0x8, R70 ;  /* 0x000000085d577819 */ /* 0x000fe40000010e46 */
[----:B------:R-:W-:Y:S02]  /*12cb0*/  IADD3 R39, P2, P3, R73, R94, R84 ;  /* 0x0000005e49277210 */ /* 0x000fe40007b5e054 */
[----:B------:R-:W-:-:S02]  /*12cc0*/  SHF.L.W.U32.HI R93, R70, 0x8, R93 ;  /* 0x00000008465d7819 */ /* 0x000fc40000010e5d */
[----:B------:R-:W-:Y:S02]  /*12cd0*/  LOP3.LUT R23, R56, R23, R58, 0x96, !PT ;  /* 0x0000001738177212 */ /* 0x000fe400078e963a */
[----:B------:R-:W-:Y:S02]  /*12ce0*/  IADD3.X R101, R36, R58, R91, P0, P1 ;  /* 0x0000003a24657210 */ /* 0x000fe400007e245b */
[----:B------:R-:W-:Y:S02]  /*12cf0*/  IADD3.X R58, R75, R71, R28, P2, P3 ;  /* 0x000000474b3a7210 */ /* 0x000fe400017e641c */
[----:B------:R-:W-:Y:S02]  /*12d00*/  LOP3.LUT R95, R39, R24, R71, 0x96, !PT ;  /* 0x00000018275f7212 */ /* 0x000fe400078e9647 */
[----:B------:R-:W-:Y:S02]  /*12d10*/  IADD3 R70, P2, P3, R82, R57, R93 ;  /* 0x0000003952467210 */ /* 0x000fe40007b5e05d */
[----:B------:R-:W-:-:S02]  /*12d20*/  IADD3 R71, P0, P1, R77, R37, R90 ;  /* 0x000000254d477210 */ /* 0x000fc4000791e05a */
[----:B------:R-:W-:Y:S02]  /*12d30*/  LOP3.LUT R24, R101, R22, R59, 0x96, !PT ;  /* 0x0000001665187212 */ /* 0x000fe400078e963b */
[----:B------:R-:W-:Y:S02]  /*12d40*/  LOP3.LUT R22, R70, R20, R97, 0x96, !PT ;  /* 0x0000001446167212 */ /* 0x000fe400078e9661 */
[----:B------:R-:W-:Y:S02]  /*12d50*/  LOP3.LUT R94, R58, R21, R94, 0x96, !PT ;  /* 0x000000153a5e7212 */ /* 0x000fe400078e965e */
[----:B------:R-:W-:Y:S02]  /*12d60*/  IADD3.X R85, R69, R96, R88, P0, P1 ;  /* 0x0000006045557210 */ /* 0x000fe400007e2458 */
[----:B------:R-:W-:Y:S02]  /*12d70*/  IADD3.X R97, R80, R97, R87, P2, P3 ;  /* 0x0000006150617210 */ /* 0x000fe400017e6457 */
[----:B------:R-:W-:-:S02]  /*12d80*/  LOP3.LUT R21, R71, R7, R96, 0x96, !PT ;  /* 0x0000000747157212 */ /* 0x000fc400078e9660 */
[----:B------:R-:W-:Y:S02]  /*12d90*/  SHF.L.W.U32.HI R7, R23, 0x10, R24 ;  /* 0x0000001017077819 */ /* 0x000fe40000010e18 */
[----:B------:R-:W-:Y:S02]  /*12da0*/  LOP3.LUT R20, R85, R6, R37, 0x96, !PT ;  /* 0x0000000655147212 */ /* 0x000fe400078e9625 */
[----:B------:R-:W-:Y:S02]  /*12db0*/  LOP3.LUT R57, R97, R10, R57, 0x96, !PT ;  /* 0x0000000a61397212 */ /* 0x000fe400078e9639 */
[----:B------:R-:W-:Y:S02]  /*12dc0*/  SHF.L.W.U32.HI R6, R24, 0x10, R23 ;  /* 0x0000001018067819 */ /* 0x000fe40000010e17 */
[----:B------:R-:W-:Y:S02]  /*12dd0*/  IADD3 R59, P0, R7, R92, RZ ;  /* 0x0000005c073b7210 */ /* 0x000fe40007f1e0ff */
[----:B------:R-:W-:-:S02]  /*12de0*/  SHF.L.W.U32.HI R23, R20, 0x10, R21 ;  /* 0x0000001014177819 */ /* 0x000fc40000010e15 */
[----:B------:R-:W-:Y:S02]  /*12df0*/  SHF.L.W.U32.HI R10, R22, 0x10, R57 ;  /* 0x00000010160a7819 */ /* 0x000fe40000010e39 */
[----:B------:R-:W-:Y:S01]  /*12e00*/  SHF.L.W.U32.HI R20, R21, 0x10, R20 ;  /* 0x0000001015147819 */ /* 0x000fe20000010e14 */
[----:B------:R-:W-:Y:S01]  /*12e10*/  IMAD.X R37, R6, 0x1, R89, P0 ;  /* 0x0000000106257824 */ /* 0x000fe200000e0659 */
[----:B------:R-:W-:Y:S02]  /*12e20*/  SHF.L.W.U32.HI R21, R57, 0x10, R22 ;  /* 0x0000001039157819 */ /* 0x000fe40000010e16 */
[----:B------:R-:W-:Y:S02]  /*12e30*/  SHF.L.W.U32.HI R22, R95, 0x10, R94 ;  /* 0x000000105f167819 */ /* 0x000fe40000010e5e */
[----:B------:R-:W-:Y:S02]  /*12e40*/  IADD3 R96, P2, R10, R29, RZ ;  /* 0x0000001d0a607210 */ /* 0x000fe40007f5e0ff */
[----:B------:R-:W-:-:S02]  /*12e50*/  SHF.L.W.U32.HI R24, R94, 0x10, R95 ;  /* 0x000000105e187819 */ /* 0x000fc40000010e5f */
[----:B------:R-:W-:Y:S01]  /*12e60*/  IADD3 R100, P0, R22, R25, RZ ;  /* 0x0000001916647210 */ /* 0x000fe20007f1e0ff */
[----:B------:R-:W-:Y:S01]  /*12e70*/  IMAD.X R92, R21, 0x1, R86, P2 ;  /* 0x00000001155c7824 */ /* 0x000fe200010e0656 */
[----:B------:R-:W-:Y:S02]  /*12e80*/  LOP3.LUT R98, R98, R59, RZ, 0x3c, !PT ;  /* 0x0000003b62627212 */ /* 0x000fe400078e3cff */
[----:B------:R-:W-:Y:S01]  /*12e90*/  LOP3.LUT R91, R91, R37, RZ, 0x3c, !PT ;  /* 0x000000255b5b7212 */ /* 0x000fe200078e3cff */
[----:B------:R-:W-:Y:S01]  /*12ea0*/  IMAD.X R89, R24, 0x1, R31, P0 ;  /* 0x0000000118597824 */ /* 0x000fe200000e061f */
[----:B------:R-:W-:Y:S02]  /*12eb0*/  LOP3.LUT R93, R93, R96, RZ, 0x3c, !PT ;  /* 0x000000605d5d7212 */ /* 0x000fe400078e3cff */
[----:B------:R-:W-:Y:S02]  /*12ec0*/  SHF.L.W.U32.HI R57, R91, 0x1, R98 ;  /* 0x000000015b397819 */ /* 0x000fe40000010e62 */
[----:B------:R-:W-:-:S02]  /*12ed0*/  SHF.L.W.U32.HI R29, R98, 0x1, R91 ;  /* 0x00000001621d7819 */ /* 0x000fc40000010e5b */
[----:B------:R-:W-:Y:S02]  /*12ee0*/  IADD3 R91, P1, R20, R27, RZ ;  /* 0x0000001b145b7210 */ /* 0x000fe40007f3e0ff */
[----:B------:R-:W-:Y:S02]  /*12ef0*/  LOP3.LUT R94, R87, R92, RZ, 0x3c, !PT ;  /* 0x0000005c575e7212 */ /* 0x000fe400078e3cff */
[----:B------:R-:W-:Y:S01]  /*12f00*/  LOP3.LUT R84, R84, R100, RZ, 0x3c, !PT ;  /* 0x0000006454547212 */ /* 0x000fe200078e3cff */
[----:B------:R-:W-:Y:S01]  /*12f10*/  IMAD.X R98, R23, 0x1, R26, P1 ;  /* 0x0000000117627824 */ /* 0x000fe200008e061a */
[----:B------:R-:W-:Y:S02]  /*12f20*/  LOP3.LUT R27, R28, R89, RZ, 0x3c, !PT ;  /* 0x000000591c1b7212 */ /* 0x000fe400078e3cff */
[----:B------:R-:W-:Y:S02]  /*12f30*/  SHF.L.W.U32.HI R99, R94, 0x1, R93 ;  /* 0x000000015e637819 */ /* 0x000fe40000010e5d */
[----:B------:R-:W-:-:S02]  /*12f40*/  SHF.L.W.U32.HI R95, R27, 0x1, R84 ;  /* 0x000000011b5f7819 */ /* 0x000fc40000010e54 */
[----:B------:R-:W-:Y:S02]  /*12f50*/  SHF.L.W.U32.HI R94, R93, 0x1, R94 ;  /* 0x000000015d5e7819 */ /* 0x000fe40000010e5e */
[----:B------:R-:W-:Y:S02]  /*12f60*/  IADD3 R87, P2, P3, R47, R99, R56 ;  /* 0x000000632f577210 */ /* 0x000fe40007b5e038 */
[----:B------:R-:W-:Y:S02]  /*12f70*/  LOP3.LUT R90, R90, R91, RZ, 0x3c, !PT ;  /* 0x0000005b5a5a7212 */ /* 0x000fe400078e3cff */
[----:B------:R-:W-:Y:S02]  /*12f80*/  LOP3.LUT R25, R88, R98, RZ, 0x3c, !PT ;  /* 0x0000006258197212 */ /* 0x000fe400078e3cff */
[----:B------:R-:W-:Y:S02]  /*12f90*/  IADD3 R28, P4, P5, R30, R57, R39 ;  /* 0x000000391e1c7210 */ /* 0x000fe40007d9e027 */
[----:B------:R-:W-:-:S02]  /*12fa0*/  SHF.L.W.U32.HI R88, R84, 0x1, R27 ;  /* 0x0000000154587819 */ /* 0x000fc40000010e1b */
[----:B------:R-:W-:Y:S02]  /*12fb0*/  IADD3 R27, P1, P0, R46, R95, R71 ;  /* 0x0000005f2e1b7210 */ /* 0x000fe4000783e047 */
[----:B------:R-:W-:Y:S02]  /*12fc0*/  IADD3.X R101, R45, R94, R101, P2, P3 ;  /* 0x0000005e2d657210 */ /* 0x000fe400017e6465 */
[----:B------:R-:W-:Y:S02]  /*12fd0*/  SHF.L.W.U32.HI R84, R25, 0x1, R90 ;  /* 0x0000000119547819 */ /* 0x000fe40000010e5a */
[----:B------:R-:W-:Y:S02]  /*12fe0*/  IADD3.X R71, R36, R29, R58, P4, P5 ;  /* 0x0000001d24477210 */ /* 0x000fe400027ea43a */
[----:B------:R-:W-:Y:S02]  /*12ff0*/  IADD3.X R86, R44, R88, R85, P1, P0 ;  /* 0x000000582c567210 */ /* 0x000fe40000fe0455 */
[----:B------:R-:W-:-:S02]  /*13000*/  LOP3.LUT R26, R24, R101, RZ, 0x3c, !PT ;  /* 0x00000065181a7212 */ /* 0x000fc400078e3cff */
[----:B------:R-:W-:Y:S02]  /*13010*/  SHF.L.W.U32.HI R90, R90, 0x1, R25 ;  /* 0x000000015a5a7819 */ /* 0x000fe40000010e19 */
[----:B------:R-:W-:Y:S02]  /*13020*/  IADD3 R39, P2, P3, R73, R84, R70 ;  /* 0x0000005449277210 */ /* 0x000fe40007b5e046 */
[----:B------:R-:W-:Y:S02]  /*13030*/  LOP3.LUT R93, R23, R71, RZ, 0x3c, !PT ;  /* 0x00000047175d7212 */ /* 0x000fe400078e3cff */
[----:B------:R-:W-:Y:S02]  /*13040*/  LOP3.LUT R56, R21, R86, RZ, 0x3c, !PT ;  /* 0x0000005615387212 */ /* 0x000fe400078e3cff */
[----:B------:R-:W-:Y:S02]  /*13050*/  IADD3 R26, P0, R26, R91, RZ ;  /* 0x0000005b1a1a7210 */ /* 0x000fe40007f1e0ff */
[----:B------:R-:W-:-:S02]  /*13060*/  IADD3.X R97, R75, R90, R97, P2, P3 ;  /* 0x0000005a4b617210 */ /* 0x000fc400017e6461 */
[----:B------:R-:W-:Y:S02]  /*13070*/  IADD3 R93, P1, R93, R96, RZ ;  /* 0x000000605d5d7210 */ /* 0x000fe40007f3e0ff */
[----:B------:R-:W-:Y:S02]  /*13080*/  LOP3.LUT R91, R20, R28, RZ, 0x3c, !PT ;  /* 0x0000001c145b7212 */ /* 0x000fe400078e3cff */
        /* <DEDUP_REMOVED lines=18> */
[----:B------:R-:W-:Y:S02]  /*131b0*/  SHF.L.W.U32.HI R92, R88, 0x8, R95 ;  /* 0x00000008585c7819 */ /* 0x000fe40000010e5f */
        /* <DEDUP_REMOVED lines=23> */
[----:B------:R-:W-:Y:S02]  /*13330*/  LOP3.LUT R21, R70, R21, R86, 0x96, !PT ;  /* 0x0000001546157212 */ /* 0x000fe400078e9656 */
[----:B------:R-:W-:Y:S01]  /*13340*/  IADD3.X R86, R72, R97, R89, P2, P3 ;  /* 0x0000006148567210 */ /* 0x000fe200017e6459 */
[----:B------:R-:W-:-:S03]  /*13350*/  IMAD.X R90, R10, 0x1, R91, P0 ;  /* 0x000000010a5a7824 */ /* 0x000fc600000e065b */
[----:B------:R-:W-:Y:S02]  /*13360*/  LOP3.LUT R39, R86, R7, R39, 0x96, !PT ;  /* 0x0000000756277212 */ /* 0x000fe400078e9627 */
[----:B------:R-:W-:Y:S02]  /*13370*/  LOP3.LUT R27, R103, R28, RZ, 0x3c, !PT ;  /* 0x0000001c671b7212 */ /* 0x000fe400078e3cff */
[----:B------:R-:W-:Y:S02]  /*13380*/  LOP3.LUT R96, R99, R90, RZ, 0x3c, !PT ;  /* 0x0000005a63607212 */ /* 0x000fe400078e3cff */
[----:B------:R-:W-:Y:S02]  /*13390*/  SHF.L.W.U32.HI R23, R39, 0x10, R22 ;  /* 0x0000001027177819 */ /* 0x000fe40000010e16 */
[----:B------:R-:W-:Y:S02]  /*133a0*/  SHF.L.W.U32.HI R7, R21, 0x10, R24 ;  /* 0x0000001015077819 */ /* 0x000fe40000010e18 */
[----:B------:R-:W-:-:S02]  /*133b0*/  SHF.L.W.U32.HI R22, R22, 0x10, R39 ;  /* 0x0000001016167819 */ /* 0x000fc40000010e27 */
[----:B------:R-:W-:Y:S02]  /*133c0*/  SHF.L.W.U32.HI R39, R96, 0x1, R27 ;  /* 0x0000000160277819 */ /* 0x000fe40000010e1b */
[----:B------:R-:W-:Y:S02]  /*133d0*/  SHF.L.W.U32.HI R20, R24, 0x10, R21 ;  /* 0x0000001018147819 */ /* 0x000fe40000010e15 */
[----:B------:R-:W-:Y:S02]  /*133e0*/  SHF.L.W.U32.HI R27, R27, 0x1, R96 ;  /* 0x000000011b1b7819 */ /* 0x000fe40000010e60 */
[----:B------:R-:W-:Y:S02]  /*133f0*/  SHF.L.W.U32.HI R21, R98, 0x10, R101 ;  /* 0x0000001062157819 */ /* 0x000fe40000010e65 */
[----:B------:R-:W-:Y:S02]  /*13400*/  IADD3 R100, P1, R7, R56, RZ ;  /* 0x0000003807647210 */ /* 0x000fe40007f3e0ff */
        /* <DEDUP_REMOVED lines=18> */
[----:B------:R-:W-:Y:S02]  /*13530*/  IADD3 R58, P1, P0, R68, R93, R70 ;  /* 0x0000005d443a7210 */ /* 0x000fe4000783e046 */
[----:B------:R-:W-:Y:S02]  /*13540*/  IADD3.X R70, R8, R27, R29, P2, P3 ;  /* 0x0000001b08467210 */ /* 0x000fe400017e641d */
[----:B------:R-:W-:Y:S02]  /*13550*/  SHF.L.W.U32.HI R95, R94, 0x1, R89 ;  /* 0x000000015e5f7819 */ /* 0x000fe40000010e59 */
[----:B------:R-:W-:-:S02]  /*13560*/  SHF.L.W.U32.HI R99, R99, 0x1, R26 ;  /* 0x0000000163637819 */ /* 0x000fc40000010e1a */
[----:B------:R-:W-:Y:S02]  /*13570*/  IADD3.X R71, R55, R56, R71, P4, P5 ;  /* 0x0000003837477210 */ /* 0x000fe400027ea447 */
[----:B------:R-:W-:Y:S02]  /*13580*/  IADD3 R31, P2, P3, R77, R85, R84 ;  /* 0x000000554d1f7210 */ /* 0x000fe40007b5e054 */
[----:B------:R-:W-:Y:S02]  /*13590*/  LOP3.LUT R89, R23, R70, RZ, 0x3c, !PT ;  /* 0x0000004617597212 */ /* 0x000fe400078e3cff */
[----:B------:R-:W-:Y:S02]  /*135a0*/  IADD3.X R87, R48, R95, R87, P1, P0 ;  /* 0x0000005f30577210 */ /* 0x000fe40000fe0457 */
[----:B------:R-:W-:Y:S02]  /*135b0*/  LOP3.LUT R25, R24, R71, RZ, 0x3c, !PT ;  /* 0x0000004718197212 */ /* 0x000fe400078e3cff */
[----:B------:R-:W-:-:S02]  /*135c0*/  IADD3.X R91, R69, R99, R86, P2, P3 ;  /* 0x00000063455b7210 */ /* 0x000fc400017e6456 */
[----:B------:R-:W-:Y:S02]  /*135d0*/  IADD3 R89, P0, R89, R100, RZ ;  /* 0x0000006459597210 */ /* 0x000fe40007f1e0ff */
[----:B------:R-:W-:Y:S02]  /*135e0*/  LOP3.LUT R86, R22, R57, RZ, 0x3c, !PT ;  /* 0x0000003916567212 */ /* 0x000fe400078e3cff */
        /* <DEDUP_REMOVED lines=18> */
[----:B------:R-:W-:Y:S02]  /*13710*/  LOP3.LUT R27, R93, R37, RZ, 0x3c, !PT ;  /* 0x000000255d1b7212 */ /* 0x000fe400078e3cff */
[----:B------:R-:W-:Y:S02]  /*13720*/  LOP3.LUT R56, R95, R26, RZ, 0x3c, !PT ;  /* 0x0000001a5f387212 */ /* 0x000fe400078e3cff */
        /* <DEDUP_REMOVED lines=22> */
[----:B------:R-:W-:Y:S02]  /*13890*/  LOP3.LUT R20, R87, R6, R58, 0x96, !PT ;  /* 0x0000000657147212 */ /* 0x000fe400078e963a */
[----:B------:R-:W-:Y:S02]  /*138a0*/  SHF.L.W.U32.HI R10, R23, 0x10, R24 ;  /* 0x00000010170a7819 */ /* 0x000fe40000010e18 */
[----:B------:R-:W-:-:S02]  /*138b0*/  LOP3.LUT R7, R88, R7, R31, 0x96, !PT ;  /* 0x0000000758077212 */ /* 0x000fc400078e961f */
[----:B------:R-:W-:Y:S02]  /*138c0*/  SHF.L.W.U32.HI R6, R24, 0x10, R23 ;  /* 0x0000001018067819 */ /* 0x000fe40000010e17 */
[----:B------:R-:W-:Y:S02]  /*138d0*/  SHF.L.W.U32.HI R23, R20, 0x10, R21 ;  /* 0x0000001014177819 */ /* 0x000fe40000010e15 */
[----:B------:R-:W-:Y:S02]  /*138e0*/  SHF.L.W.U32.HI R20, R21, 0x10, R20 ;  /* 0x0000001015147819 */ /* 0x000fe40000010e14 */
[----:B------:R-:W-:Y:S02]  /*138f0*/  IADD3 R58, P0, R10, R89, RZ ;  /* 0x000000590a3a7210 */ /* 0x000fe40007f1e0ff */
[----:B------:R-:W-:Y:S02]  /*13900*/  SHF.L.W.U32.HI R21, R7, 0x10, R22 ;  /* 0x0000001007157819 */ /* 0x000fe40000010e16 */
[----:B------:R-:W-:-:S02]  /*13910*/  SHF.L.W.U32.HI R7, R22, 0x10, R7 ;  /* 0x0000001016077819 */ /* 0x000fc40000010e07 */
[----:B------:R-:W-:Y:S01]  /*13920*/  SHF.L.W.U32.HI R22, R95, 0x10, R100 ;  /* 0x000000105f167819 */ /* 0x000fe20000010e64 */
[----:B------:R-:W-:Y:S01]  /*13930*/  IMAD.X R31, R6, 0x1, R59, P0 ;  /* 0x00000001061f7824 */ /* 0x000fe200000e063b */
[----:B------:R-:W-:Y:S02]  /*13940*/  SHF.L.W.U32.HI R24, R100, 0x10, R95 ;  /* 0x0000001064187819 */ /* 0x000fe40000010e5f */
[----:B------:R-:W-:Y:S02]  /*13950*/  LOP3.LUT R59, R98, R58, RZ, 0x3c, !PT ;  /* 0x0000003a623b7212 */ /* 0x000fe400078e3cff */
[----:B------:R-:W-:Y:S02]  /*13960*/  IADD3 R100, P0, R22, R25, RZ ;  /* 0x0000001916647210 */ /* 0x000fe40007f1e0ff */
        /* <DEDUP_REMOVED lines=11> */
[----:B------:R-:W-:Y:S02]  /*13a20*/  SHF.L.W.U32.HI R28, R96, 0x1, R59 ;  /* 0x00000001601c7819 */ /* 0x000fe40000010e3b */
[----:B------:R-:W-:Y:S02]  /*13a30*/  SHF.L.W.U32.HI R92, R37, 0x1, R84 ;  /* 0x00000001255c7819 */ /* 0x000fe40000010e54 */
[----:B------:R-:W-:Y:S02]  /*13a40*/  SHF.L.W.U32.HI R59, R59, 0x1, R96 ;  /* 0x000000013b3b7819 */ /* 0x000fe40000010e60 */
[----:B------:R-:W-:Y:S02]  /*13a50*/  SHF.L.W.U32.HI R95, R94, 0x1, R93 ;  /* 0x000000015e5f7819 */ /* 0x000fe40000010e5d */
[----:B------:R-:W-:-:S02]  /*13a60*/  SHF.L.W.U32.HI R96, R93, 0x1, R94 ;  /* 0x000000015d607819 */ /* 0x000fc40000010e5e */
[----:B------:R-:W-:Y:S02]  /*13a70*/  LOP3.LUT R26, R85, R99, RZ, 0x3c, !PT ;  /* 0x00000063551a7212 */ /* 0x000fe400078e3cff */
[----:B------:R-:W-:Y:S02]  /*13a80*/  SHF.L.W.U32.HI R94, R84, 0x1, R37 ;  /* 0x00000001545e7819 */ /* 0x000fe40000010e25 */
[----:B------:R-:W-:Y:S02]  /*13a90*/  IADD3 R39, P4, P5, R53, R28, R39 ;  /* 0x0000001c35277210 */ /* 0x000fe40007d9e027 */
[----:B------:R-:W-:Y:S02]  /*13aa0*/  IADD3 R84, P1, P0, R82, R92, R71 ;  /* 0x0000005c52547210 */ /* 0x000fe4000783e047 */
[----:B------:R-:W-:Y:S02]  /*13ab0*/  IADD3 R85, P2, P3, R67, R95, R56 ;  /* 0x0000005f43557210 */ /* 0x000fe40007b5e038 */
[----:B------:R-:W-:-:S02]  /*13ac0*/  SHF.L.W.U32.HI R86, R29, 0x1, R26 ;  /* 0x000000011d567819 */ /* 0x000fc40000010e1a */
[----:B------:R-:W-:Y:S02]  /*13ad0*/  IADD3.X R71, R54, R59, R70, P4, P5 ;  /* 0x0000003b36477210 */ /* 0x000fe400027ea446 */
[----:B------:R-:W-:Y:S02]  /*13ae0*/  IADD3.X R90, R80, R94, R87, P1, P0 ;  /* 0x0000005e505a7210 */ /* 0x000fe40000fe0457 */
[----:B------:R-:W-:Y:S02]  /*13af0*/  IADD3.X R27, R81, R96, R27, P2, P3 ;  /* 0x00000060511b7210 */ /* 0x000fe400017e641b */
[----:B------:R-:W-:Y:S02]  /*13b00*/  SHF.L.W.U32.HI R93, R26, 0x1, R29 ;  /* 0x000000011a5d7819 */ /* 0x000fe40000010e1d */
[----:B------:R-:W-:Y:S02]  /*13b10*/  IADD3 R57, P2, P3, R63, R86, R57 ;  /* 0x000000563f397210 */ /* 0x000fe40007b5e039 */
[----:B------:R-:W-:-:S02]  /*13b20*/  LOP3.LUT R91, R23, R71, RZ, 0x3c, !PT ;  /* 0x00000047175b7212 */ /* 0x000fc400078e3cff */
[----:B------:R-:W-:Y:S02]  /*13b30*/  LOP3.LUT R37, R21, R90, RZ, 0x3c, !PT ;  /* 0x0000005a15257212 */ /* 0x000fe400078e3cff */
[----:B------:R-:W-:Y:S02]  /*13b40*/  LOP3.LUT R26, R24, R27, RZ, 0x3c, !PT ;  /* 0x0000001b181a7212 */ /* 0x000fe400078e3cff */
[----:B------:R-:W-:Y:S02]  /*13b50*/  IADD3.X R97, R61, R93, R88, P2, P3 ;  /* 0x0000005d3d617210 */ /* 0x000fe400017e6458 */
[----:B------:R-:W-:Y:S02]  /*13b60*/  IADD3 R91, P1, R91, R98, RZ ;  /* 0x000000625b5b7210 */ /* 0x000fe40007f3e0ff */
[----:B------:R-:W-:Y:S02]  /*13b70*/  IADD3 R37, P2, R37, R58, RZ ;  /* 0x0000003a25257210 */ /* 0x000fe40007f5e0ff */
[----:B------:R-:W-:-:S02]  /*13b80*/  LOP3.LUT R88, R20, R39, RZ, 0x3c, !PT ;  /* 0x0000002714587212 */ /* 0x000fc400078e3cff */
[----:B------:R-:W-:Y:S02]  /*13b90*/  IADD3 R26, P0, R26, R99, RZ ;  /* 0x000000631a1a7210 */ /* 0x000fe40007f1e0ff */
[----:B------:R-:W-:Y:S01]  /*13ba0*/  LOP3.LUT R58, R22, R85, RZ, 0x3c, !PT ;  /* 0x00000055163a7212 */ /* 0x000fe200078e3cff */
[----:B------:R-:W-:Y:S01]  /*13bb0*/  IMAD.X R88, R88, 0x1, R25, P1 ;  /* 0x0000000158587824 */ /* 0x000fe200008e0619 */
[----:B------:R-:W-:Y:S02]  /*13bc0*/  LOP3.LUT R29, R6, R97, RZ, 0x3c, !PT ;  /* 0x00000061061d7212 */ /* 0x000fe400078e3cff */
[----:B------:R-:W-:Y:S01]  /*13bd0*/  LOP3.LUT R56, R7, R84, RZ, 0x3c, !PT ;  /* 0x0000005407387212 */ /* 0x000fe200078e3cff */
[----:B------:R-:W-:Y:S01]  /*13be0*/  IMAD.X R25, R58, 0x1, R101, P0 ;  /* 0x000000013a197824 */ /* 0x000fe200000e0665 */
        /* <DEDUP_REMOVED lines=30> */
[----:B------:R-:W-:Y:S02]  /*13dd0*/  LOP3.LUT R20, R70, R21, R90, 0x96, !PT ;  /* 0x0000001546147212 */ /* 0x000fe400078e965a */
[----:B------:R-:W-:Y:S02]  /*13de0*/  IADD3.X R90, R75, R90, R86, P0, P1 ;  /* 0x0000005a4b5a7210 */ /* 0x000fe400007e2456 */
[----:B------:R-:W-:Y:S02]  /*13df0*/  LOP3.LUT R22, R85, R6, R97, 0x96, !PT ;  /* 0x0000000655167212 */ /* 0x000fe400078e9661 */
[----:B------:R-:W-:Y:S02]  /*13e00*/  IADD3.X R97, R48, R97, R89, P2, P3 ;  /* 0x0000006130617210 */ /* 0x000fe400017e6459 */
[----:B------:R-:W-:-:S02]  /*13e10*/  SHF.L.W.U32.HI R6, R23, 0x10, R24 ;  /* 0x0000001017067819 */ /* 0x000fc40000010e18 */
[----:B------:R-:W-:Y:S02]  /*13e20*/  LOP3.LUT R21, R90, R7, R84, 0x96, !PT ;  /* 0x000000075a157212 */ /* 0x000fe400078e9654 */
[----:B------:R-:W-:Y:S02]  /*13e30*/  LOP3.LUT R57, R97, R10, R57, 0x96, !PT ;  /* 0x0000000a61397212 */ /* 0x000fe400078e9639 */
[----:B------:R-:W-:Y:S02]  /*13e40*/  SHF.L.W.U32.HI R7, R24, 0x10, R23 ;  /* 0x0000001018077819 */ /* 0x000fe40000010e17 */
[----:B------:R-:W-:Y:S02]  /*13e50*/  IADD3 R39, P0, R6, R91, RZ ;  /* 0x0000005b06277210 */ /* 0x000fe40007f1e0ff */
[----:B------:R-:W-:Y:S02]  /*13e60*/  SHF.L.W.U32.HI R10, R21, 0x10, R20 ;  /* 0x00000010150a7819 */ /* 0x000fe40000010e14 */
[----:B------:R-:W-:-:S02]  /*13e70*/  SHF.L.W.U32.HI R20, R20, 0x10, R21 ;  /* 0x0000001014147819 */ /* 0x000fc40000010e15 */
[----:B------:R-:W-:Y:S02]  /*13e80*/  SHF.L.W.U32.HI R23, R57, 0x10, R22 ;  /* 0x0000001039177819 */ /* 0x000fe40000010e16 */
[----:B------:R-:W-:Y:S02]  /*13e90*/  SHF.L.W.U32.HI R21, R96, 0x10, R99 ;  /* 0x0000001060157819 */ /* 0x000fe40000010e63 */
[----:B------:R-:W-:Y:S01]  /*13ea0*/  SHF.L.W.U32.HI R22, R22, 0x10, R57 ;  /* 0x0000001016167819 */ /* 0x000fe20000010e39 */
[----:B------:R-:W-:Y:S01]  /*13eb0*/  IMAD.X R84, R7, 0x1, R88, P0 ;  /* 0x0000000107547824 */ /* 0x000fe200000e0658 */
[----:B------:R-:W-:Y:S02]  /*13ec0*/  IADD3 R102, P1, R20, R37, RZ ;  /* 0x0000002514667210 */ /* 0x000fe40007f3e0ff */
[----:B------:R-:W-:Y:S02]  /*13ed0*/  SHF.L.W.U32.HI R24, R99, 0x10, R96 ;  /* 0x0000001063187819 */ /* 0x000fe40000010e60 */
        /* <DEDUP_REMOVED lines=34> */
[----:B------:R-:W-:Y:S02]  /*14100*/  LOP3.LUT R25, R7, R90, RZ, 0x3c, !PT ;  /* 0x0000005a07197212 */ /* 0x000fe400078e3cff */
[----:B------:R-:W-:Y:S02]  /*14110*/  IADD3 R31, P1, R31, R98, RZ ;  /* 0x000000621f1f7210 */ /* 0x000fe40007f3e0ff */
[----:B------:R-:W-:Y:S01]  /*14120*/  LOP3.LUT R27, R21, R56, RZ, 0x3c, !PT ;  /* 0x00000038151b7212 */ /* 0x000fe200078e3cff */
[----:B------:R-:W-:Y:S01]  /*14130*/  IMAD.X R86, R86, 0x1, R91, P0 ;  /* 0x0000000156567824 */ /* 0x000fe200000e065b */
        /* <DEDUP_REMOVED lines=27> */
[----:B------:R-:W-:Y:S02]  /*142f0*/  IADD3.X R71, R36, R71, R85, P2, P3 ;  /* 0x0000004724477210 */ /* 0x000fe400017e6455 */
[----:B------:R-:W-:Y:S02]  /*14300*/  LOP3.LUT R24, R57, R22, R59, 0x96, !PT ;  /* 0x0000001639187212 */ /* 0x000fe400078e963b */
[----:B------:R-:W-:Y:S02]  /*14310*/  IADD3 R59, P2, P3, R76, R29, R94 ;  /* 0x0000001d4c3b7210 */ /* 0x000fe40007b5e05e */
[----:B------:R-:W-:-:S02]  /*14320*/  LOP3.LUT R23, R87, R23, R58, 0x96, !PT ;  /* 0x0000001757177212 */ /* 0x000fc400078e963a */
[----:B------:R-:W-:Y:S02]  /*14330*/  IADD3 R58, P0, P1, R79, R28, R88 ;  /* 0x0000001c4f3a7210 */ /* 0x000fe4000791e058 */
[----:B------:R-:W-:Y:S02]  /*14340*/  LOP3.LUT R22, R59, R10, R97, 0x96, !PT ;  /* 0x0000000a3b167212 */ /* 0x000fe400078e9661 */
[----:B------:R-:W-:Y:S02]  /*14350*/  SHF.L.W.U32.HI R10, R23, 0x10, R24 ;  /* 0x00000010170a7819 */ /* 0x000fe40000010e18 */
[----:B------:R-:W-:Y:S02]  /*14360*/  IADD3.X R91, R11, R90, R70, P0, P1 ;  /* 0x0000005a0b5b7210 */ /* 0x000fe400007e2446 */
[----:B------:R-:W-:Y:S02]  /*14370*/  LOP3.LUT R100, R71, R21, R56, 0x96, !PT ;  /* 0x0000001547647212 */ /* 0x000fe400078e9638 */
[----:B------:R-:W-:-:S02]  /*14380*/  IADD3.X R98, R8, R97, R93, P2, P3 ;  /* 0x0000006108627210 */ /* 0x000fc400017e645d */
        /* <DEDUP_REMOVED lines=14> */
[----:B------:R-:W-:Y:S02]  /*14470*/  SHF.L.W.U32.HI R24, R100, 0x10, R99 ;  /* 0x0000001064187819 */ /* 0x000fe40000010e63 */
[----:B------:R-:W-:Y:S01]  /*14480*/  SHF.L.W.U32.HI R39, R97, 0x1, R28 ;  /* 0x0000000161277819 */ /* 0x000fe20000010e1c */
[----:B------:R-:W-:Y:S01]  /*14490*/  IMAD.X R90, R21, 0x1, R84, P2 ;  /* 0x00000001155a7824 */ /* 0x000fe200010e0654 */
[----:B------:R-:W-:Y:S02]  /*144a0*/  IADD3 R102, P0, R22, R31, RZ ;  /* 0x0000001f16667210 */ /* 0x000fe40007f1e0ff */
[----:B------:R-:W-:Y:S02]  /*144b0*/  SHF.L.W.U32.HI R28, R28, 0x1, R97 ;  /* 0x000000011c1c7819 */ /* 0x000fe40000010e61 */
        /* <DEDUP_REMOVED lines=30> */
[----:B------:R-:W-:Y:S01]  /*146a0*/  LOP3.LUT R71, R20, R70, RZ, 0x3c, !PT ;  /* 0x0000004614477212 */ /* 0x000fe200078e3cff */
[----:B------:R-:W-:Y:S01]  /*146b0*/  IMAD.X R25, R25, 0x1, R99, P0 ;  /* 0x0000000119197824 */ /* 0x000fe200000e0663 */
        /* <DEDUP_REMOVED lines=27> */
[----:B------:R-:W-:Y:S02]  /*14870*/  IADD3 R88, P0, P1, R67, R31, R96 ;  /* 0x0000001f43587210 */ /* 0x000fe4000791e060 */
[----:B------:R-:W-:Y:S02]  /*14880*/  IADD3.X R57, R11, R84, R102, P2, P3 ;  /* 0x000000540b397210 */ /* 0x000fe400017e6466 */
[----:B------:R-:W-:-:S02]  /*14890*/  LOP3.LUT R23, R90, R23, R84, 0x96, !PT ;  /* 0x000000175a177212 */ /* 0x000fc400078e9654 */
[----:B------:R-:W-:Y:S02]  /*148a0*/  IADD3 R84, P2, P3, R76, R59, R85 ;  /* 0x0000003b4c547210 */ /* 0x000fe40007b5e055 */
[----:B------:R-:W-:Y:S02]  /*148b0*/  IADD3.X R93, R81, R100, R92, P0, P1 ;  /* 0x00000064515d7210 */ /* 0x000fe400007e245c */
[----:B------:R-:W-:Y:S02]  /*148c0*/  LOP3.LUT R20, R57, R20, R70, 0x96, !PT ;  /* 0x0000001439147212 */ /* 0x000fe400078e9646 */
[----:B------:R-:W-:Y:S02]  /*148d0*/  LOP3.LUT R106, R56, R22, R87, 0x96, !PT ;  /* 0x00000016386a7212 */ /* 0x000fe400078e9657 */
[----:B------:R-:W-:Y:S02]  /*148e0*/  IADD3.X R91, R8, R98, R39, P2, P3 ;  /* 0x00000062085b7210 */ /* 0x000fe400017e6427 */
[----:B------:R-:W-:-:S02]  /*148f0*/  LOP3.LUT R21, R88, R21, R100, 0x96, !PT ;  /* 0x0000001558157212 */ /* 0x000fc400078e9664 */
[----:B------:R-:W-:Y:S02]  /*14900*/  LOP3.LUT R22, R84, R7, R98, 0x96, !PT ;  /* 0x0000000754167212 */ /* 0x000fe400078e9662 */
[----:B------:R-:W-:Y:S02]  /*14910*/  LOP3.LUT R24, R93, R6, R31, 0x96, !PT ;  /* 0x000000065d187212 */ /* 0x000fe400078e961f */
[----:B------:R-:W-:Y:S02]  /*14920*/  SHF.L.W.U32.HI R7, R23, 0x10, R20 ;  /* 0x0000001017077819 */ /* 0x000fe40000010e14 */
[----:B------:R-:W-:Y:S02]  /*14930*/  LOP3.LUT R59, R91, R10, R59, 0x96, !PT ;  /* 0x0000000a5b3b7212 */ /* 0x000fe400078e963b */
[----:B------:R-:W-:Y:S02]  /*14940*/  SHF.L.W.U32.HI R10, R21, 0x10, R24 ;  /* 0x00000010150a7819 */ /* 0x000fe40000010e18 */
[----:B------:R-:W-:-:S02]  /*14950*/  SHF.L.W.U32.HI R6, R20, 0x10, R23 ;  /* 0x0000001014067819 */ /* 0x000fc40000010e17 */
[----:B------:R-:W-:Y:S02]  /*14960*/  IADD3 R31, P0, R7, R94, RZ ;  /* 0x0000005e071f7210 */ /* 0x000fe40007f1e0ff */
[----:B------:R-:W-:Y:S02]  /*14970*/  SHF.L.W.U32.HI R20, R24, 0x10, R21 ;  /* 0x0000001018147819 */ /* 0x000fe40000010e15 */
[----:B------:R-:W-:Y:S02]  /*14980*/  SHF.L.W.U32.HI R21, R95, 0x10, R106 ;  /* 0x000000105f157819 */ /* 0x000fe40000010e6a */
[----:B------:R-:W-:Y:S01]  /*14990*/  IADD3 R97, P1, R10, R37, RZ ;  /* 0x000000250a617210 */ /* 0x000fe20007f3e0ff */
[----:B------:R-:W-:Y:S01]  /*149a0*/  IMAD.X R71, R6, 0x1, R71, P0 ;  /* 0x0000000106477824 */ /* 0x000fe200000e0647 */
[----:B------:R-:W-:Y:S02]  /*149b0*/  SHF.L.W.U32.HI R23, R59, 0x10, R22 ;  /* 0x000000103b177819 */ /* 0x000fe40000010e16 */
[----:B------:R-:W-:-:S02]  /*149c0*/  SHF.L.W.U32.HI R22, R22, 0x10, R59 ;  /* 0x0000001016167819 */ /* 0x000fc40000010e3b */
        /* <DEDUP_REMOVED lines=42> */
[----:B------:R-:W-:Y:S02]  /*14c70*/  IADD3 R58, P2, R58, R99, RZ ;  /* 0x000000633a3a7210 */ /* 0x000fe40007f5e0ff */
[----:B------:R-:W-:Y:S02]  /*14c80*/  LOP3.LUT R27, R7, R26, RZ, 0x3c, !PT ;  /* 0x0000001a071b7212 */ /* 0x000fe400078e3cff */
[----:B------:R-:W-:Y:S02]  /*14c90*/  LOP3.LUT R70, R70, R39, RZ, 0x3c, !PT ;  /* 0x0000002746467212 */ /* 0x000fe400078e3cff */
[----:B------:R-:W-:Y:S01]  /*14ca0*/  LOP3.LUT R59, R59, R28, RZ, 0x3c, !PT ;  /* 0x0000001c3b3b7212 */ /* 0x000fe200078e3cff */
[----:B------:R-:W-:Y:S01]  /*14cb0*/  IMAD.X R71, R84, 0x1, R71, P3 ;  /* 0x0000000154477824 */ /* 0x000fe200018e0647 */
[----:B------:R-:W-:Y:S02]  /*14cc0*/  LOP3.LUT R88, R87, R25, RZ, 0x3c, !PT ;  /* 0x0000001957587212 */ /* 0x000fe400078e3cff */
[----:B------:R-:W-:Y:S01]  /*14cd0*/  LOP3.LUT R99, R96, R29, RZ, 0x3c, !PT ;  /* 0x0000001d60637212 */ /* 0x000fe200078e3cff */
[----:B------:R-:W-:Y:S01]  /*14ce0*/  IMAD.X R27, R27, 0x1, R100, P2 ;  /* 0x000000011b1b7824 */ /* 0x000fe200010e0664 */
[----:B------:R-:W-:-:S02]  /*14cf0*/  SHF.L.W.U32.HI R95, R59, 0x8, R70 ;  /* 0x000000083b5f7819 */ /* 0x000fc40000010e46 */
[----:B------:R-:W-:Y:S02]  /*14d00*/  SHF.L.W.U32.HI R97, R70, 0x8, R59 ;  /* 0x0000000846617819 */ /* 0x000fe40000010e3b */
[----:B------:R-:W-:Y:S02]  /*14d10*/  SHF.L.W.U32.HI R59, R99, 0x8, R88 ;  /* 0x00000008633b7819 */ /* 0x000fe40000010e58 */
[----:B------:R-:W-:Y:S02]  /*14d20*/  SHF.L.W.U32.HI R88, R88, 0x8, R99 ;  /* 0x0000000858587819 */ /* 0x000fe40000010e63 */
[----:B------:R-:W-:Y:S02]  /*14d30*/  LOP3.LUT R86, R86, R31, RZ, 0x3c, !PT ;  /* 0x0000001f56567212 */ /* 0x000fe400078e3cff */
[----:B------:R-:W-:Y:S02]  /*14d40*/  LOP3.LUT R99, R94, R71, RZ, 0x3c, !PT ;  /* 0x000000475e637212 */ /* 0x000fe400078e3cff */
[----:B------:R-:W-:-:S02]  /*14d50*/  LOP3.LUT R87, R85, R58, RZ, 0x3c, !PT ;  /* 0x0000003a55577212 */ /* 0x000fc400078e3cff */
[----:B------:R-:W-:Y:S02]  /*14d60*/  LOP3.LUT R92, R92, R27, RZ, 0x3c, !PT ;  /* 0x0000001b5c5c7212 */ /* 0x000fe400078e3cff */
[----:B------:R-:W-:Y:S02]  /*14d70*/  IADD3 R70, P0, P1, R82, R89, R97 ;  /* 0x0000005952467210 */ /* 0x000fe4000791e061 */
[----:B------:R-:W-:Y:S02]  /*14d80*/  IADD3 R84, P2, P3, R53, R90, R88 ;  /* 0x0000005a35547210 */ /* 0x000fe40007b5e058 */
[----:B------:R-:W-:Y:S02]  /*14d90*/  SHF.L.W.U32.HI R98, R86, 0x8, R99 ;  /* 0x0000000856627819 */ /* 0x000fe40000010e63 */
[----:B------:R-:W-:Y:S02]  /*14da0*/  SHF.L.W.U32.HI R96, R99, 0x8, R86 ;  /* 0x0000000863607819 */ /* 0x000fe40000010e56 */
[----:B------:R-:W-:-:S02]  /*14db0*/  SHF.L.W.U32.HI R85, R92, 0x8, R87 ;  /* 0x000000085c557819 */ /* 0x000fc40000010e57 */
[----:B------:R-:W-:Y:S02]  /*14dc0*/  LOP3.LUT R101, R70, R23, R56, 0x96, !PT ;  /* 0x0000001746657212 */ /* 0x000fe400078e9638 */
[----:B------:R-:W-:Y:S02]  /*14dd0*/  IADD3.X R86, R54, R57, R59, P2, P3 ;  /* 0x0000003936567210 */ /* 0x000fe400017e643b */
[----:B------:R-:W-:Y:S02]  /*14de0*/  SHF.L.W.U32.HI R87, R87, 0x8, R92 ;  /* 0x0000000857577819 */ /* 0x000fe40000010e5c */
[----:B------:R-:W-:Y:S02]  /*14df0*/  IADD3 R23, P2, P3, R63, R37, R98 ;  /* 0x000000253f177210 */ /* 0x000fe40007b5e062 */
[----:B------:R-:W-:Y:S02]  /*14e00*/  IADD3.X R56, R80, R56, R95, P0, P1 ;  /* 0x0000003850387210 */ /* 0x000fe400007e245f */
[----:B------:R-:W-:-:S02]  /*14e10*/  LOP3.LUT R99, R84, R24, R57, 0x96, !PT ;  /* 0x0000001854637212 */ /* 0x000fc400078e9639 */
[----:B------:R-:W-:Y:S02]  /*14e20*/  IADD3 R57, P0, P1, R46, R26, R87 ;  /* 0x0000001a2e397210 */ /* 0x000fe4000791e057 */
[----:B------:R-:W-:Y:S02]  /*14e30*/  IADD3.X R92, R61, R91, R96, P2, P3 ;  /* 0x0000005b3d5c7210 */ /* 0x000fe400017e6460 */
[----:B------:R-:W-:Y:S02]  /*14e40*/  LOP3.LUT R24, R56, R22, R89, 0x96, !PT ;  /* 0x0000001638187212 */ /* 0x000fe400078e9659 */
[----:B------:R-:W-:Y:S02]  /*14e50*/  LOP3.LUT R100, R86, R21, R90, 0x96, !PT ;  /* 0x0000001556647212 */ /* 0x000fe400078e965a */
[----:B------:R-:W-:Y:S02]  /*14e60*/  LOP3.LUT R21, R57, R6, R93, 0x96, !PT ;  /* 0x0000000639157212 */ /* 0x000fe400078e965d */
[----:B------:R-:W-:-:S02]  /*14e70*/  IADD3.X R94, R44, R93, R85, P0, P1 ;  /* 0x0000005d2c5e7210 */ /* 0x000fc400007e2455 */
        /* <DEDUP_REMOVED lines=9> */
[----:B------:R-:W-:Y:S02]  /*14f10*/  SHF.L.W.U32.HI R24, R26, 0x10, R21 ;  /* 0x000000101a187819 */ /* 0x000fe40000010e15 */
[----:B------:R-:W-:Y:S02]  /*14f20*/  IADD3 R89, P2, R10, R31, RZ ;  /* 0x0000001f0a597210 */ /* 0x000fe40007f5e0ff */
[----:B------:R-:W-:Y:S01]  /*14f30*/  SHF.L.W.U32.HI R21, R21, 0x10, R26 ;  /* 0x0000001015157819 */ /* 0x000fe20000010e1a */
[----:B------:R-:W-:Y:S01]  /*14f40*/  IMAD.X R26, R7, 0x1, R28, P0 ;  /* 0x00000001071a7824 */ /* 0x000fe200000e061c */
[----:B------:R-:W-:-:S02]  /*14f50*/  LOP3.LUT R37, R97, R90, RZ, 0x3c, !PT ;  /* 0x0000005a61257212 */ /* 0x000fc400078e3cff */
        /* <DEDUP_REMOVED lines=17> */
[----:B------:R-:W-:Y:S02]  /*15070*/  SHF.L.W.U32.HI R87, R25, 0x1, R96 ;  /* 0x0000000119577819 */ /* 0x000fe40000010e60 */
[----:B------:R-:W-:Y:S02]  /*15080*/  IADD3 R27, P2, P3, R63, R59, R70 ;  /* 0x0000003b3f1b7210 */ /* 0x000fe40007b5e046 */
[----:B------:R-:W-:Y:S02]  /*15090*/  SHF.L.W.U32.HI R37, R37, 0x1, R102 ;  /* 0x0000000125257819 */ /* 0x000fe40000010e66 */
[----:B------:R-:W-:-:S02]  /*150a0*/  IADD3 R58, P4, P5, R77, R39, R84 ;  /* 0x000000274d3a7210 */ /* 0x000fc40007d9e054 */
[----:B------:R-:W-:Y:S02]  /*150b0*/  SHF.L.W.U32.HI R96, R29, 0x1, R104 ;  /* 0x000000011d607819 */ /* 0x000fe40000010e68 */
[----:B------:R-:W-:Y:S02]  /*150c0*/  IADD3 R25, P1, P0, R79, R100, R57 ;  /* 0x000000644f197210 */ /* 0x000fe4000783e039 */
[----:B------:R-:W-:Y:S02]  /*150d0*/  IADD3.X R56, R61, R87, R56, P2, P3 ;  /* 0x000000573d387210 */ /* 0x000fe400017e6438 */
[----:B------:R-:W-:Y:S02]  /*150e0*/  SHF.L.W.U32.HI R104, R104, 0x1, R29 ;  /* 0x0000000168687819 */ /* 0x000fe40000010e1d */
[----:B------:R-:W-:Y:S02]  /*150f0*/  IADD3.X R31, R69, R37, R86, P4, P5 ;  /* 0x00000025451f7210 */ /* 0x000fe400027ea456 */
[----:B------:R-:W-:-:S02]  /*15100*/  IADD3 R29, P2, P3, R67, R96, R23 ;  /* 0x00000060431d7210 */ /* 0x000fc40007b5e017 */
[----:B------:R-:W-:Y:S02]  /*15110*/  IADD3.X R93, R11, R85, R94, P1, P0 ;  /* 0x000000550b5d7210 */ /* 0x000fe40000fe045e */
[----:B------:R-:W-:Y:S02]  /*15120*/  LOP3.LUT R70, R28, R56, RZ, 0x3c, !PT ;  /* 0x000000381c467212 */ /* 0x000fe400078e3cff */
[----:B------:R-:W-:Y:S02]  /*15130*/  LOP3.LUT R94, R24, R31, RZ, 0x3c, !PT ;  /* 0x0000001f185e7212 */ /* 0x000fe400078e3cff */
[----:B------:R-:W-:Y:S02]  /*15140*/  IADD3.X R92, R81, R104, R92, P2, P3 ;  /* 0x00000068515c7210 */ /* 0x000fe400017e645c */
[----:B------:R-:W-:Y:S02]  /*15150*/  IADD3 R70, P0, R70, R91, RZ ;  /* 0x0000005b46467210 */ /* 0x000fe40007f1e0ff */
[----:B------:R-:W-:-:S02]  /*15160*/  LOP3.LUT R84, R22, R27, RZ, 0x3c, !PT ;  /* 0x0000001b16547212 */ /* 0x000fc400078e3cff */
[----:B------:R-:W-:Y:S02]  /*15170*/  LOP3.LUT R23, R20, R93, RZ, 0x3c, !PT ;  /* 0x0000005d14177212 */ /* 0x000fe400078e3cff */
[----:B------:R-:W-:Y:S02]  /*15180*/  IADD3 R94, P1, R94, R89, RZ ;  /* 0x000000595e5e7210 */ /* 0x000fe40007f3e0ff */
[----:B------:R-:W-:Y:S02]  /*15190*/  LOP3.LUT R88, R21, R58, RZ, 0x3c, !PT ;  /* 0x0000003a15587212 */ /* 0x000fe400078e3cff */
[----:B------:R-:W-:Y:S01]  /*151a0*/  LOP3.LUT R86, R7, R92, RZ, 0x3c, !PT ;  /* 0x0000005c07567212 */ /* 0x000fe200078e3cff */
[----:B------:R-:W-:Y:S01]  /*151b0*/  IMAD.X R84, R84, 0x1, R95, P0 ;  /* 0x0000000154547824 */ /* 0x000fe200000e065f */
[----:B------:R-:W-:Y:S01]  /*151c0*/  IADD3 R90, P2, R23, R90, RZ ;  /* 0x0000005a175a7210 */ /* 0x000fe20007f5e0ff */
        /* <DEDUP_REMOVED lines=16> */
[----:B------:R-:W-:-:S02]  /*152d0*/  IADD3 R91, P0, P1, R66, R27, R59 ;  /* 0x0000001b425b7210 */ /* 0x000fc4000791e03b */
[----:B------:R-:W-:Y:S02]  /*152e0*/  LOP3.LUT R100, R100, R90, RZ, 0x3c, !PT ;  /* 0x0000005a64647212 */ /* 0x000fe400078e3cff */
[----:B------:R-:W-:Y:S02]  /*152f0*/  LOP3.LUT R85, R85, R26, RZ, 0x3c, !PT ;  /* 0x0000001a55557212 */ /* 0x000fe400078e3cff */
[----:B------:R-:W-:Y:S02]  /*15300*/  SHF.L.W.U32.HI R97, R104, 0x8, R99 ;  /* 0x0000000868617819 */ /* 0x000fe40000010e63 */
[----:B------:R-:W-:Y:S02]  /*15310*/  IADD3 R89, P2, P3, R73, R58, R102 ;  /* 0x0000003a49597210 */ /* 0x000fe40007b5e066 */
[----:B------:R-:W-:Y:S02]  /*15320*/  SHF.L.W.U32.HI R99, R99, 0x8, R104 ;  /* 0x0000000863637819 */ /* 0x000fe40000010e68 */
[----:B------:R-:W-:-:S02]  /*15330*/  LOP3.LUT R28, R91, R28, R56, 0x96, !PT ;  /* 0x0000001c5b1c7212 */ /* 0x000fc400078e9638 */
[----:B------:R-:W-:Y:S02]  /*15340*/  IADD3.X R87, R65, R56, R37, P0, P1 ;  /* 0x0000003841577210 */ /* 0x000fe400007e2425 */
[----:B------:R-:W-:Y:S02]  /*15350*/  SHF.L.W.U32.HI R96, R85, 0x8, R100 ;  /* 0x0000000855607819 */ /* 0x000fe40000010e64 */
[----:B------:R-:W-:Y:S02]  /*15360*/  SHF.L.W.U32.HI R103, R100, 0x8, R85 ;  /* 0x0000000864677819 */ /* 0x000fe40000010e55 */
[----:B------:R-:W-:Y:S02]  /*15370*/  IADD3.X R56, R75, R31, R98, P2, P3 ;  /* 0x0000001f4b387210 */ /* 0x000fe400017e6462 */
[----:B------:R-:W-:Y:S02]  /*15380*/  IADD3 R100, P2, P3, R30, R29, R99 ;  /* 0x0000001d1e647210 */ /* 0x000fe40007b5e063 */
[----:B------:R-:W-:-:S02]  /*15390*/  LOP3.LUT R39, R87, R22, R27, 0x96, !PT ;  /* 0x0000001657277212 */ /* 0x000fc400078e961b */
[----:B------:R-:W-:Y:S02]  /*153a0*/  IADD3.X R101, R36, R92, R97, P2, P3 ;  /* 0x0000005c24657210 */ /* 0x000fe400017e6461 */
[----:B------:R-:W-:Y:S02]  /*153b0*/  SHF.L.W.U32.HI R27, R28, 0x10, R39 ;  /* 0x000000101c1b7819 */ /* 0x000fe40000010e27 */
[----:B------:R-:W-:Y:S02]  /*153c0*/  SHF.L.W.U32.HI R39, R39, 0x10, R28 ;  /* 0x0000001027277819 */ /* 0x000fe40000010e1c */
[----:B------:R-:W-:Y:S02]  /*153d0*/  LOP3.LUT R6, R101, R6, R29, 0x96, !PT ;  /* 0x0000000665067212 */ /* 0x000fe400078e961d */
[----:B------:R-:W2:Y:S01]  /*153e0*/  LDL.64 R28, [R1+0xe0] ;  /* 0x0000e000011c7983 */ /* 0x000ea20000100a00 */
[----:B------:R-:W-:-:S04]  /*153f0*/  IADD3 R85, P0, P1, R76, R25, R103 ;  /* 0x000000194c557210 */ /* 0x000fc8000791e067 */
[----:B------:R-:W-:Y:S02]  /*15400*/  LOP3.LUT R20, R85, R20, R93, 0x96, !PT ;  /* 0x0000001455147212 */ /* 0x000fe400078e965d */
[----:B------:R-:W-:Y:S02]  /*15410*/  IADD3.X R93, R8, R93, R96, P0, P1 ;  /* 0x0000005d085d7210 */ /* 0x000fe400007e2460 */
[----:B------:R-:W-:Y:S02]  /*15420*/  IADD3 R70, P0, R27, R70, RZ ;  /* 0x000000461b467210 */ /* 0x000fe40007f1e0ff */
[----:B------:R-:W-:Y:S02]  /*15430*/  LOP3.LUT R31, R89, R24, R31, 0x96, !PT ;  /* 0x00000018591f7212 */ /* 0x000fe400078e961f */
[----:B------:R-:W-:Y:S02]  /*15440*/  LOP3.LUT R58, R56, R21, R58, 0x96, !PT ;  /* 0x00000015383a7212 */ /* 0x000fe400078e963a */
[----:B------:R-:W-:Y:S01]  /*15450*/  LOP3.LUT R25, R93, R10, R25, 0x96, !PT ;  /* 0x0000000a5d197212 */ /* 0x000fe200078e9619 */
[----:B------:R-:W-:Y:S01]  /*15460*/  IMAD.X R84, R39, 0x1, R84, P0 ;  /* 0x0000000127547824 */ /* 0x000fe200000e0654 */
[----:B------:R-:W-:-:S02]  /*15470*/  SHF.L.W.U32.HI R57, R58, 0x10, R31 ;  /* 0x000000103a397819 */ /* 0x000fc40000010e1f */
[----:B------:R-:W-:Y:S02]  /*15480*/  LOP3.LUT R95, R59, R70, RZ, 0x3c, !PT ;  /* 0x000000463b5f7212 */ /* 0x000fe400078e3cff */
[----:B------:R-:W-:Y:S02]  /*15490*/  LOP3.LUT R7, R100, R7, R92, 0x96, !PT ;  /* 0x0000000764077212 */ /* 0x000fe400078e965c */
[----:B------:R-:W-:Y:S02]  /*154a0*/  SHF.L.W.U32.HI R31, R31, 0x10, R58 ;  /* 0x000000101f1f7819 */ /* 0x000fe40000010e3a */
[----:B------:R-:W-:Y:S02]  /*154b0*/  SHF.L.W.U32.HI R59, R20, 0x10, R25 ;  /* 0x00000010143b7819 */ /* 0x000fe40000010e19 */
[----:B------:R-:W-:Y:S02]  /*154c0*/  LOP3.LUT R10, R37, R84, RZ, 0x3c, !PT ;  /* 0x00000054250a7212 */ /* 0x000fe400078e3cff */
[----:B------:R-:W-:-:S02]  /*154d0*/  SHF.L.W.U32.HI R71, R25, 0x10, R20 ;  /* 0x0000001019477819 */ /* 0x000fc40000010e14 */
[----:B------:R-:W-:Y:S02]  /*154e0*/  SHF.L.W.U32.HI R37, R7, 0x10, R6 ;  /* 0x0000001007257819 */ /* 0x000fe40000010e06 */
[----:B------:R-:W-:Y:S02]  /*154f0*/  IADD3 R104, P0, R31, R94, RZ ;  /* 0x0000005e1f687210 */ /* 0x000fe40007f1e0ff */
[----:B------:R-:W-:Y:S02]  /*15500*/  IADD3 R24, P1, R59, R90, RZ ;  /* 0x0000005a3b187210 */ /* 0x000fe40007f3e0ff */
[----:B------:R-:W-:Y:S01]  /*15510*/  SHF.L.W.U32.HI R58, R6, 0x10, R7 ;  /* 0x00000010063a7819 */ /* 0x000fe20000010e07 */
[----:B------:R-:W-:Y:S01]  /*15520*/  IMAD.X R6, R57, 0x1, R88, P0 ;  /* 0x0000000139067824 */ /* 0x000fe200000e0658 */
        /* <DEDUP_REMOVED lines=10> */
[----:B------:R-:W-:Y:S02]  /*155d0*/  SHF.L.W.U32.HI R90, R23, 0x1, R22 ;  /* 0x00000001175a7819 */ /* 0x000fe40000010e16 */
[----:B------:R-:W-:Y:S02]  /*155e0*/  LOP3.LUT R20, R99, R21, RZ, 0x3c, !PT ;  /* 0x0000001563147212 */ /* 0x000fe400078e3cff */
[----:B------:R-:W-:Y:S02]  /*155f0*/  LOP3.LUT R97, R97, R10, RZ, 0x3c, !PT ;  /* 0x0000000a61617212 */ /* 0x000fe400078e3cff */
[----:B------:R-:W-:Y:S02]  /*15600*/  SHF.L.W.U32.HI R94, R22, 0x1, R23 ;  /* 0x00000001165e7819 */ /* 0x000fe40000010e17 */
[----:B------:R-:W-:Y:S02]  /*15610*/  IADD3 R23, P4, P5, R53, R92, R100 ;  /* 0x0000005c35177210 */ /* 0x000fe40007d9e064 */
[----:B------:R-:W-:-:S02]  /*15620*/  SHF.L.W.U32.HI R98, R25, 0x1, R26 ;  /* 0x0000000119627819 */ /* 0x000fc40000010e1a */
[----:B------:R-:W-:Y:S02]  /*15630*/  IADD3 R22, P0, P1, R68, R105, R91 ;  /* 0x0000006944167210 */ /* 0x000fe4000791e05b */
[----:B------:R-:W-:Y:S02]  /*15640*/  IADD3 R88, P2, P3, R78, R90, R89 ;  /* 0x0000005a4e587210 */ /* 0x000fe40007b5e059 */
[----:B------:R-:W-:Y:S02]  /*15650*/  SHF.L.W.U32.HI R26, R97, 0x1, R20 ;  /* 0x00000001611a7819 */ /* 0x000fe40000010e14 */
[----:B------:R-:W-:Y:S02]  /*15660*/  IADD3.X R102, R54, R95, R101, P4, P5 ;  /* 0x0000005f36667210 */ /* 0x000fe400027ea465 */
[----:B------:R-:W-:Y:S02]  /*15670*/  SHF.L.W.U32.HI R97, R20, 0x1, R97 ;  /* 0x0000000114617819 */ /* 0x000fe40000010e61 */
[----:B------:R-:W-:-:S02]  /*15680*/  IADD3.X R103, R48, R98, R87, P0, P1 ;  /* 0x0000006230677210 */ /* 0x000fc400007e2457 */
[----:B------:R-:W-:Y:S02]  /*15690*/  IADD3.X R101, R83, R94, R56, P2, P3 ;  /* 0x0000005e53657210 */ /* 0x000fe400017e6438 */
        /* <DEDUP_REMOVED lines=10> */
[----:B------:R-:W-:-:S02]  /*15740*/  LOP3.LUT R24, R37, R22, RZ, 0x3c, !PT ;  /* 0x0000001625187212 */ /* 0x000fc400078e3cff */
[----:B------:R-:W-:Y:S01]  /*15750*/  IADD3 R25, P2, R25, R70, RZ ;  /* 0x0000004619197210 */ /* 0x000fe20007f5e0ff */
[----:B------:R-:W-:Y:S01]  /*15760*/  IMAD.X R70, R21, 0x1, R6, P3 ;  /* 0x0000000115467824 */ /* 0x000fe200018e0606 */
[----:B------:R-:W-:Y:S01]  /*15770*/  LOP3.LUT R89, R27, R88, RZ, 0x3c, !PT ;  /* 0x000000581b597212 */ /* 0x000fe200078e3cff */
[----:B------:R-:W-:Y:S01]  /*15780*/  IMAD.X R87, R24, 0x1, R7, P0 ;  /* 0x0000000118577824 */ /* 0x000fe200000e0607 */
[----:B------:R-:W-:Y:S02]  /*15790*/  LOP3.LUT R7, R31, R20, RZ, 0x3c, !PT ;  /* 0x000000141f077212 */ /* 0x000fe400078e3cff */
[----:B------:R-:W-:Y:S02]  /*157a0*/  LOP3.LUT R92, R92, R99, RZ, 0x3c, !PT ;  /* 0x000000635c5c7212 */ /* 0x000fe400078e3cff */
[----:B------:R-:W-:Y:S01]  /*157b0*/  LOP3.LUT R95, R95, R70, RZ, 0x3c, !PT ;  /* 0x000000465f5f7212 */ /* 0x000fe200078e3cff */
[----:B------:R-:W-:Y:S01]  /*157c0*/  IMAD.X R89, R89, 0x1, R10, P1 ;  /* 0x0000000159597824 */ /* 0x000fe200008e060a */
[----:B------:R-:W-:Y:S01]  /*157d0*/  LOP3.LUT R91, R105, R86, RZ, 0x3c, !PT ;  /* 0x00000056695b7212 */ /* 0x000fe200078e3cff */
[----:B------:R-:W-:Y:S01]  /*157e0*/  IMAD.X R84, R7, 0x1, R84, P2 ;  /* 0x0000000107547824 */ /* 0x000fe200010e0654 */
[----:B------:R-:W-:-:S02]  /*157f0*/  SHF.L.W.U32.HI R104, R92, 0x8, R95 ;  /* 0x000000085c687819 */ /* 0x000fc40000010e5f */
[----:B------:R-:W-:Y:S02]  /*15800*/  LOP3.LUT R98, R98, R87, RZ, 0x3c, !PT ;  /* 0x0000005762627212 */ /* 0x000fe400078e3cff */
[----:B------:R-:W-:Y:S02]  /*15810*/  LOP3.LUT R90, R90, R85, RZ, 0x3c, !PT ;  /* 0x000000555a5a7212 */ /* 0x000fe400078e3cff */
[----:B------:R-:W-:Y:S02]  /*15820*/  LOP3.LUT R21, R94, R89, RZ, 0x3c, !PT ;  /* 0x000000595e157212 */ /* 0x000fe400078e3cff */
[----:B------:R-:W-:Y:S02]  /*15830*/  SHF.L.W.U32.HI R100, R95, 0x8, R92 ;  /* 0x000000085f647819 */ /* 0x000fe40000010e5c */
[----:B------:R-:W-:Y:S02]  /*15840*/  IADD3 R56, P0, P1, R52, R23, R104 ;  /* 0x0000001734387210 */ /* 0x000fe4000791e068 */
[----:B------:R-:W-:-:S02]  /*15850*/  SHF.L.W.U32.HI R93, R98, 0x8, R91 ;  /* 0x00000008625d7819 */ /* 0x000fc40000010e5b */
        /* <DEDUP_REMOVED lines=8> */
[----:B------:R-:W-:Y:S02]  /*158e0*/  IADD3 R95, P0, P1, R74, R22, R91 ;  /* 0x000000164a5f7210 */ /* 0x000fe4000791e05b */
[----:B------:R-:W-:Y:S02]  /*158f0*/  IADD3 R92, P2, P3, R82, R88, R97 ;  /* 0x00000058525c7210 */ /* 0x000fe40007b5e061 */
[----:B------:R-:W-:Y:S02]  /*15900*/  LOP3.LUT R21, R56, R71, R102, 0x96, !PT ;  /* 0x0000004738157212 */ /* 0x000fe400078e9666 */
[----:B------:R-:W-:-:S02]  /*15910*/  LOP3.LUT R10, R26, R59, R23, 0x96, !PT ;  /* 0x0000003b1a0a7212 */ /* 0x000fc400078e9617 */
[----:B------:R-:W-:Y:S02]  /*15920*/  IADD3 R59, P4, P5, R47, R20, R94 ;  /* 0x000000142f3b7210 */ /* 0x000fe40007d9e05e */
[----:B------:R-:W-:Y:S02]  /*15930*/  LOP3.LUT R102, R95, R58, R103, 0x96, !PT ;  /* 0x0000003a5f667212 */ /* 0x000fe400078e9667 */
[----:B------:R-:W-:Y:S02]  /*15940*/  IADD3.X R58, R80, R101, R98, P2, P3 ;  /* 0x00000065503a7210 */ /* 0x000fe400017e6462 */
[----:B------:R-:W-:Y:S02]  /*15950*/  SHF.L.W.U32.HI R6, R21, 0x10, R10 ;  /* 0x0000001015067819 */ /* 0x000fe40000010e0a */
[----:B------:R-:W-:Y:S02]  /*15960*/  LOP3.LUT R23, R92, R39, R101, 0x96, !PT ;  /* 0x000000275c177212 */ /* 0x000fe400078e9665 */
[----:B------:R-:W-:-:S02]  /*15970*/  IADD3.X R39, R45, R96, R90, P4, P5 ;  /* 0x000000602d277210 */ /* 0x000fc400027ea45a */
[----:B------:R-:W-:Y:S02]  /*15980*/  IADD3.X R71, R72, R103, R93, P0, P1 ;  /* 0x0000006748477210 */ /* 0x000fe400007e245d */
[----:B------:R-:W-:Y:S02]  /*15990*/  LOP3.LUT R88, R58, R27, R88, 0x96, !PT ;  /* 0x0000001b3a587212 */ /* 0x000fe400078e9658 */
[----:B------:R-:W-:Y:S02]  /*159a0*/  SHF.L.W.U32.HI R21, R10, 0x10, R21 ;  /* 0x000000100a157819 */ /* 0x000fe40000010e15 */
[----:B------:R-:W-:Y:S02]  /*159b0*/  IADD3 R27, P0, R6, R99, RZ ;  /* 0x00000063061b7210 */ /* 0x000fe40007f1e0ff */
[----:B------:R-:W-:Y:S02]  /*159c0*/  LOP3.LUT R7, R59, R57, R96, 0x96, !PT ;  /* 0x000000393b077212 */ /* 0x000fe400078e9660 */
[----:B------:R-:W-:-:S02]  /*159d0*/  LOP3.LUT R20, R39, R31, R20, 0x96, !PT ;  /* 0x0000001f27147212 */ /* 0x000fc400078e9614 */
[----:B------:R-:W-:Y:S01]  /*159e0*/  LOP3.LUT R37, R71, R37, R22, 0x96, !PT ;  /* 0x0000002547257212 */ /* 0x000fe200078e9616 */
[----:B------:R-:W-:Y:S01]  /*159f0*/  IMAD.X R57, R21, 0x1, R70, P0 ;  /* 0x0000000115397824 */ /* 0x000fe200000e0646 */
[----:B------:R-:W-:Y:S02]  /*15a00*/  SHF.L.W.U32.HI R24, R88, 0x10, R23 ;  /* 0x0000001058187819 */ /* 0x000fe40000010e17 */
[----:B------:R-:W-:Y:S02]  /*15a10*/  SHF.L.W.U32.HI R10, R23, 0x10, R88 ;  /* 0x00000010170a7819 */ /* 0x000fe40000010e58 */
[----:B------:R-:W-:Y:S02]  /*15a20*/  SHF.L.W.U32.HI R23, R20, 0x10, R7 ;  /* 0x0000001014177819 */ /* 0x000fe40000010e07 */
[----:B------:R-:W-:Y:S02]  /*15a30*/  SHF.L.W.U32.HI R22, R7, 0x10, R20 ;  /* 0x0000001007167819 */ /* 0x000fe40000010e14 */
[----:B------:R-:W-:-:S02]  /*15a40*/  SHF.L.W.U32.HI R7, R102, 0x10, R37 ;  /* 0x0000001066077819 */ /* 0x000fc40000010e25 */
[----:B------:R-:W-:Y:S02]  /*15a50*/  LOP3.LUT R88, R100, R57, RZ, 0x3c, !PT ;  /* 0x0000003964587212 */ /* 0x000fe400078e3cff */
[----:B------:R-:W-:Y:S02]  /*15a60*/  SHF.L.W.U32.HI R20, R37, 0x10, R102 ;  /* 0x0000001025147819 */ /* 0x000fe40000010e66 */
[----:B------:R-:W-:Y:S02]  /*15a70*/  IADD3 R100, P0, R7, R86, RZ ;  /* 0x0000005607647210 */ /* 0x000fe40007f1e0ff */
[----:B------:R-:W-:Y:S02]  /*15a80*/  LOP3.LUT R31, R104, R27, RZ, 0x3c, !PT ;  /* 0x0000001b681f7212 */ /* 0x000fe400078e3cff */
[----:B------:R-:W-:Y:S01]  /*15a90*/  IADD3 R96, P1, R10, R85, RZ ;  /* 0x000000550a607210 */ /* 0x000fe20007f3e0ff */
[----:B------:R-:W-:Y:S01]  /*15aa0*/  IMAD.X R86, R20, 0x1, R87, P0 ;  /* 0x0000000114567824 */ /* 0x000fe200000e0657 */
[----:B------:R-:W-:-:S02]  /*15ab0*/  IADD3 R99, P0, R22, R25, RZ ;  /* 0x0000001916637210 */ /* 0x000fc40007f1e0ff */
[----:B------:R-:W-:Y:S01]  /*15ac0*/  SHF.L.W.U32.HI R70, R88, 0x1, R31 ;  /* 0x0000000158467819 */ /* 0x000fe20000010e1f */
[----:B------:R-:W-:Y:S01]  /*15ad0*/  IMAD.X R89, R24, 0x1, R89, P1 ;  /* 0x0000000118597824 */ /* 0x000fe200008e0659 */
[----:B------:R-:W-:Y:S02]  /*15ae0*/  SHF.L.W.U32.HI R31, R31, 0x1, R88 ;  /* 0x000000011f1f7819 */ /* 0x000fe40000010e58 */
[----:B------:R-:W-:Y:S01]  /*15af0*/  LOP3.LUT R88, R93, R86, RZ, 0x3c, !PT ;  /* 0x000000565d587212 */ /* 0x000fe200078e3cff */
[----:B------:R-:W-:Y:S01]  /*15b00*/  IMAD.X R93, R23, 0x1, R84, P0 ;  /* 0x00000001175d7824 */ /* 0x000fe200000e0654 */
        /* <DEDUP_REMOVED lines=8> */
[----:B------:R-:W-:-:S02]  /*15b90*/  IADD3 R53, P2, P3, R53, R70, R95 ;  /* 0x0000004635357210 */ /* 0x000fc40007b5e05f */
[----:B------:R-:W-:Y:S02]  /*15ba0*/  IADD3 R79, P4, P5, R79, R91, R92 ;  /* 0x0000005b4f4f7210 */ /* 0x000fe40007d9e05c */
[----:B------:R-:W-:Y:S02]  /*15bb0*/  SHF.L.W.U32.HI R87, R25, 0x1, R94 ;  /* 0x0000000119577819 */ /* 0x000fe40000010e5e */
        /* <DEDUP_REMOVED lines=17> */
[----:B------:R-:W-:Y:S01]  /*15cd0*/  IMAD.X R27, R47, 0x1, R93, P0 ;  /* 0x000000012f1b7824 */ /* 0x000fe200000e065d */
[----:B------:R-:W-:Y:S01]  /*15ce0*/  IADD3 R39, P2, R39, R100, RZ ;  /* 0x0000006427277210 */ /* 0x000fe20007f5e0ff */
[----:B------:R-:W-:Y:S01]  /*15cf0*/  IMAD.X R57, R26, 0x1, R57, P1 ;  /* 0x000000011a397824 */ /* 0x000fe200008e0639 */
[----:B------:R-:W-:Y:S02]  /*15d00*/  LOP3.LUT R45, R6, R37, RZ, 0x3c, !PT ;  /* 0x00000025062d7212 */ /* 0x000fe400078e3cff */
        /* <DEDUP_REMOVED lines=14> */
[----:B------:R-:W-:Y:S02]  /*15df0*/  SHF.L.W.U32.HI R87, R47, 0x8, R70 ;  /* 0x000000082f577819 */ /* 0x000fe40000010e46 */
[----:B------:R-:W-:Y:S02]  /*15e00*/  SHF.L.W.U32.HI R86, R98, 0x8, R91 ;  /* 0x0000000862567819 */ /* 0x000fe40000010e5b */
[----:B------:R-:W-:Y:S02]  /*15e10*/  IADD3 R70, P2, P3, R68, R79, R85 ;  /* 0x0000004f44467210 */ /* 0x000fe40007b5e055 */
[----:B------:R-:W-:-:S02]  /*15e20*/  IADD3 R47, P0, P1, R78, R53, R31 ;  /* 0x000000354e2f7210 */ /* 0x000fc4000791e01f */
[----:B------:R-:W-:Y:S02]  /*15e30*/  IADD3.X R48, R48, R11, R86, P2, P3 ;  /* 0x0000000b30307210 */ /* 0x000fe400017e6456 */
[----:B------:R-:W-:Y:S02]  /*15e40*/  LOP3.LUT R89, R90, R45, RZ, 0x3c, !PT ;  /* 0x0000002d5a597212 */ /* 0x000fe400078e3cff */
[----:B------:R-:W-:Y:S02]  /*15e50*/  IADD3.X R68, R83, R71, R26, P0, P1 ;  /* 0x0000004753447210 */ /* 0x000fe400007e241a */
[----:B------:R-:W-:Y:S02]  /*15e60*/  IADD3 R52, P0, P1, R52, R37, R87 ;  /* 0x0000002534347210 */ /* 0x000fe4000791e057 */
[----:B------:R-:W-:Y:S02]  /*15e70*/  LOP3.LUT R23, R70, R23, R11, 0x96, !PT ;  /* 0x0000001746177212 */ /* 0x000fe400078e960b */
[----:B------:R-:W-:-:S02]  /*15e80*/  LOP3.LUT R22, R48, R22, R79, 0x96, !PT ;  /* 0x0000001630167212 */ /* 0x000fc400078e964f */
[----:B------:R-:W-:Y:S02]  /*15e90*/  SHF.L.W.U32.HI R78, R89, 0x8, R88 ;  /* 0x00000008594e7819 */ /* 0x000fe40000010e58 */
[----:B------:R-:W-:Y:S02]  /*15ea0*/  SHF.L.W.U32.HI R88, R88, 0x8, R89 ;  /* 0x0000000858587819 */ /* 0x000fe40000010e59 */
[----:B------:R-:W-:Y:S02]  /*15eb0*/  IADD3.X R55, R55, R84, R74, P0, P1 ;  /* 0x0000005437377210 */ /* 0x000fe400007e244a */
[----:B------:R-:W-:Y:S02]  /*15ec0*/  SHF.L.W.U32.HI R11, R23, 0x10, R22 ;  /* 0x00000010170b7819 */ /* 0x000fe40000010e16 */
[----:B------:R-:W-:Y:S02]  /*15ed0*/  IADD3 R67, P2, P3, R67, R58, R88 ;  /* 0x0000003a43437210 */ /* 0x000fe40007b5e058 */
[----:B------:R-:W-:-:S02]  /*15ee0*/  LOP3.LUT R90, R68, R10, R53, 0x96, !PT ;  /* 0x0000000a445a7212 */ /* 0x000fc400078e9635 */
[----:B------:R-:W-:Y:S02]  /*15ef0*/  LOP3.LUT R84, R52, R21, R84, 0x96, !PT ;  /* 0x0000001534547212 */ /* 0x000fe400078e9654 */
[----:B------:R-:W-:Y:S02]  /*15f00*/  LOP3.LUT R37, R55, R6, R37, 0x96, !PT ;  /* 0x0000000637257212 */ /* 0x000fe400078e9625 */
[----:B------:R-:W-:Y:S02]  /*15f10*/  SHF.L.W.U32.HI R10, R22, 0x10, R23 ;  /* 0x00000010160a7819 */ /* 0x000fe40000010e17 */
[----:B------:R-:W-:Y:S02]  /*15f20*/  IADD3 R72, P0, R11, R72, RZ ;  /* 0x000000480b487210 */ /* 0x000fe40007f1e0ff */
[----:B------:R-:W-:Y:S02]  /*15f30*/  IADD3.X R81, R81, R59, R78, P2, P3 ;  /* 0x0000003b51517210 */ /* 0x000fe400017e644e */
[----:B------:R-:W-:-:S02]  /*15f40*/  SHF.L.W.U32.HI R21, R37, 0x10, R84 ;  /* 0x0000001025157819 */ /* 0x000fc40000010e54 */
[----:B------:R-:W-:Y:S01]  /*15f50*/  SHF.L.W.U32.HI R6, R84, 0x10, R37 ;  /* 0x0000001054067819 */ /* 0x000fe20000010e25 */
[----:B------:R-:W-:Y:S01]  /*15f60*/  IMAD.X R37, R10, 0x1, R57, P0 ;  /* 0x000000010a257824 */ /* 0x000fe200000e0639 */
[----:B------:R-:W-:Y:S02]  /*15f70*/  LOP3.LUT R20, R67, R20, R59, 0x96, !PT ;  /* 0x0000001443147212 */ /* 0x000fe400078e963b */
[----:B------:R-:W-:Y:S02]  /*15f80*/  LOP3.LUT R7, R81, R7, R58, 0x96, !PT ;  /* 0x0000000751077212 */ /* 0x000fe400078e963a */
[----:B------:R-:W-:Y:S02]  /*15f90*/  LOP3.LUT R71, R47, R24, R71, 0x96, !PT ;  /* 0x000000182f477212 */ /* 0x000fe400078e9647 */
[----:B------:R-:W-:Y:S02]  /*15fa0*/  LOP3.LUT R23, R86, R37, RZ, 0x3c, !PT ;  /* 0x0000002556177212 */ /* 0x000fe400078e3cff */
[----:B------:R-:W-:-:S02]  /*15fb0*/  SHF.L.W.U32.HI R24, R7, 0x10, R20 ;  /* 0x0000001007187819 */ /* 0x000fc40000010e14 */
[----:B------:R-:W-:Y:S02]  /*15fc0*/  IADD3 R86, P0, R6, R39, RZ ;  /* 0x0000002706567210 */ /* 0x000fe40007f1e0ff */
[----:B------:R-:W-:Y:S02]  /*15fd0*/  SHF.L.W.U32.HI R7, R20, 0x10, R7 ;  /* 0x0000001014077819 */ /* 0x000fe40000010e07 */
[----:B------:R-:W-:Y:S02]  /*15fe0*/  SHF.L.W.U32.HI R20, R71, 0x10, R90 ;  /* 0x0000001047147819 */ /* 0x000fe40000010e5a */
[----:B------:R-:W-:Y:S01]  /*15ff0*/  LOP3.LUT R84, R85, R72, RZ, 0x3c, !PT ;  /* 0x0000004855547212 */ /* 0x000fe200078e3cff */
[----:B------:R-:W-:Y:S01]  /*16000*/  IMAD.X R85, R21, 0x1, R56, P0 ;  /* 0x0000000115557824 */ /* 0x000fe200000e0638 */
[----:B------:R-:W-:Y:S02]  /*16010*/  SHF.L.W.U32.HI R22, R90, 0x10, R71 ;  /* 0x000000105a167819 */ /* 0x000fe40000010e47 */
[----:B------:R-:W-:-:S02]  /*16020*/  IADD3 R90, P0, R20, R25, RZ ;  /* 0x00000019145a7210 */ /* 0x000fc40007f1e0ff */
[----:B------:R-:W-:Y:S02]  /*16030*/  IADD3 R59, P1, R7, R54, RZ ;  /* 0x00000036073b7210 */ /* 0x000fe40007f3e0ff */
[----:B------:R-:W-:Y:S01]  /*16040*/  LOP3.LUT R25, R87, R86, RZ, 0x3c, !PT ;  /* 0x0000005657197212 */ /* 0x000fe200078e3cff */
[----:B------:R-:W-:Y:S02]  /*16050*/  IMAD.X R87, R22, 0x1, R27, P0 ;  /* 0x0000000116577824 */ /* 0x000fe400000e061b */
        /* <DEDUP_REMOVED lines=8> */
[----:B------:R-:W-:Y:S02]  /*160e0*/  SHF.L.W.U32.HI R54, R74, 0x1, R25 ;  /* 0x000000014a367819 */ /* 0x000fe40000010e19 */
[----:B------:R-:W-:-:S02]  /*160f0*/  IADD3 R66, P2, P3, R66, R58, R47 ;  /* 0x0000003a42427210 */ /* 0x000fc40007b5e02f */
[----:B------:R-:W-:Y:S02]  /*16100*/  SHF.L.W.U32.HI R39, R56, 0x1, R31 ;  /* 0x0000000138277819 */ /* 0x000fe40000010e1f */
[----:B------:R-:W-:Y:S02]  /*16110*/  SHF.L.W.U32.HI R53, R23, 0x1, R88 ;  /* 0x0000000117357819 */ /* 0x000fe40000010e58 */
[----:B------:R-:W-:Y:S02]  /*16120*/  SHF.L.W.U32.HI R25, R25, 0x1, R74 ;  /* 0x0000000119197819 */ /* 0x000fe40000010e4a */
[----:B------:R-:W-:Y:S02]  /*16130*/  IADD3 R63, P4, P5, R63, R54, R70 ;  /* 0x000000363f3f7210 */ /* 0x000fe40007d9e046 */
[----:B------:R-:W-:Y:S02]  /*16140*/  IADD3.X R79, R65, R84, R68, P2, P3 ;  /* 0x00000054414f7210 */ /* 0x000fe400017e6444 */
[----:B------:R-:W-:-:S02]  /*16150*/  SHF.L.W.U32.HI R45, R31, 0x1, R56 ;  /* 0x000000011f2d7819 */ /* 0x000fc40000010e38 */
[----:B------:R-:W-:Y:S02]  /*16160*/  IADD3 R67, P2, P3, R76, R39, R67 ;  /* 0x000000274c437210 */ /* 0x000fe40007b5e043 */
[----:B------:R-:W-:Y:S02]  /*16170*/  SHF.L.W.U32.HI R26, R88, 0x1, R23 ;  /* 0x00000001581a7819 */ /* 0x000fe40000010e17 */
        /* <DEDUP_REMOVED lines=9> */
[----:B------:R-:W-:-:S02]  /*16210*/  LOP3.LUT R57, R10, R61, RZ, 0x3c, !PT ;  /* 0x0000003d0a397212 */ /* 0x000fc400078e3cff */
[----:B------:R-:W-:Y:S02]  /*16220*/  IADD3 R31, P1, R31, R59, RZ ;  /* 0x0000003b1f1f7210 */ /* 0x000fe40007f3e0ff */
[----:B------:R-:W-:Y:S02]  /*16230*/  LOP3.LUT R8, R20, R63, RZ, 0x3c, !PT ;  /* 0x0000003f14087212 */ /* 0x000fe400078e3cff */
[----:B------:R-:W-:Y:S01]  /*16240*/  IADD3 R72, P3, R23, R72, RZ ;  /* 0x0000004817487210 */ /* 0x000fe20007f7e0ff */
[----:B------:R-:W-:Y:S01]  /*16250*/  IMAD.X R23, R47, 0x1, R85, P0 ;  /* 0x000000012f177824 */ /* 0x000fe200000e0655 */
        /* <DEDUP_REMOVED lines=16> */
[----:B------:R-:W-:Y:S02]  /*16360*/  LOP3.LUT R47, R53, R57, RZ, 0x3c, !PT ;  /* 0x00000039352f7212 */ /* 0x000fe400078e3cff */
[----:B------:R-:W-:Y:S02]  /*16370*/  SHF.L.W.U32.HI R48, R48, 0x8, R65 ;  /* 0x0000000830307819 */ /* 0x000fe40000010e41 */
[----:B------:R-:W-:Y:S02]  /*16380*/  IADD3 R65, P2, P3, R46, R66, R37 ;  /* 0x000000422e417210 */ /* 0x000fe40007b5e025 */
[----:B------:R-:W-:Y:S02]  /*16390*/  SHF.L.W.U32.HI R46, R52, 0x8, R39 ;  /* 0x00000008342e7819 */ /* 0x000fe40000010e27 */
[----:B------:R-:W-:-:S02]  /*163a0*/  SHF.L.W.U32.HI R52, R39, 0x8, R52 ;  /* 0x0000000827347819 */ /* 0x000fc40000010e34 */
[----:B------:R-:W-:Y:S02]  /*163b0*/  SHF.L.W.U32.HI R45, R54, 0x8, R47 ;  /* 0x00000008362d7819 */ /* 0x000fe40000010e2f */
[----:B------:R-:W-:Y:S02]  /*163c0*/  SHF.L.W.U32.HI R47, R47, 0x8, R54 ;  /* 0x000000082f2f7819 */ /* 0x000fe40000010e36 */
[----:B------:R-:W-:Y:S02]  /*163d0*/  IADD3 R73, P4, P5, R73, R67, R52 ;  /* 0x0000004349497210 */ /* 0x000fe40007d9e034 */
[----:B------:R-:W-:Y:S02]  /*163e0*/  IADD3.X R58, R44, R79, R25, P2, P3 ;  /* 0x0000004f2c3a7210 */ /* 0x000fe400017e6419 */
[----:B------:R-:W-:Y:S02]  /*163f0*/  IADD3 R53, P2, P3, R30, R82, R47 ;  /* 0x000000521e357210 */ /* 0x000fe40007b5e02f */
[----:B------:R-:W-:-:S02]  /*16400*/  IADD3 R77, P1, P0, R77, R63, R48 ;  /* 0x0000003f4d4d7210 */ /* 0x000fc4000783e030 */
[----:B------:R-:W-:Y:S02]  /*16410*/  IADD3.X R75, R75, R56, R46, P4, P5 ;  /* 0x000000384b4b7210 */ /* 0x000fe400027ea42e */
[----:B------:R-:W-:Y:S02]  /*16420*/  IADD3.X R44, R36, R61, R45, P2, P3 ;  /* 0x0000003d242c7210 */ /* 0x000fe400017e642d */
[----:B------:R-:W-:Y:S02]  /*16430*/  IADD3.X R69, R69, R71, R26, P1, P0 ;  /* 0x0000004745457210 */ /* 0x000fe40000fe041a */
[----:B------:R-:W-:Y:S02]  /*16440*/  LOP3.LUT R21, R73, R21, R56, 0x96, !PT ;  /* 0x0000001549157212 */ /* 0x000fe400078e9638 */
[----:B------:R-:W-:Y:S02]  /*16450*/  LOP3.LUT R6, R75, R6, R67, 0x96, !PT ;  /* 0x000000064b067212 */ /* 0x000fe400078e9643 */
[----:B------:R-:W-:-:S02]  /*16460*/  LOP3.LUT R39, R65, R24, R79, 0x96, !PT ;  /* 0x0000001841277212 */ /* 0x000fc400078e964f */
[----:B------:R-:W-:Y:S02]  /*16470*/  LOP3.LUT R66, R58, R7, R66, 0x96, !PT ;  /* 0x000000073a427212 */ /* 0x000fe400078e9642 */
        /* <DEDUP_REMOVED lines=9> */
[----:B------:R-:W-:Y:S02]  /*16510*/  SHF.L.W.U32.HI R10, R24, 0x10, R63 ;  /* 0x00000010180a7819 */ /* 0x000fe40000010e3f */
[----:B------:R-:W-:-:S02]  /*16520*/  IADD3 R54, P0, R6, R27, RZ ;  /* 0x0000001b06367210 */ /* 0x000fc40007f1e0ff */
[----:B------:R-:W-:Y:S02]  /*16530*/  IADD3 R11, P3, R36, R72, RZ ;  /* 0x00000048240b7210 */ /* 0x000fe40007f7e0ff */
[----:B------:R-:W-:Y:S02]  /*16540*/  SHF.L.W.U32.HI R7, R66, 0x10, R39 ;  /* 0x0000001042077819 */ /* 0x000fe40000010e27 */
[----:B------:R-:W-:Y:S02]  /*16550*/  IADD3 R31, P1, R10, R31, RZ ;  /* 0x0000001f0a1f7210 */ /* 0x000fe40007f3e0ff */
[----:B------:R-:W-:Y:S02]  /*16560*/  IADD3 R21, P2, R22, R57, RZ ;  /* 0x0000003916157210 */ /* 0x000fe40007f5e0ff */
[----:B------:R-:W-:Y:S02]  /*16570*/  LOP3.LUT R27, R37, R54, RZ, 0x3c, !PT ;  /* 0x00000036251b7212 */ /* 0x000fe400078e3cff */
[----:B------:R-:W-:-:S02]  /*16580*/  SHF.L.W.U32.HI R39, R63, 0x10, R24 ;  /* 0x000000103f277819 */ /* 0x000fc40000010e18 */
[-C--:B------:R-:W-:Y:S02]  /*16590*/  LOP3.LUT R52, R52, R11.reuse, RZ, 0x3c, !PT ;  /* 0x0000000b34347212 */ /* 0x080fe400078e3cff */
[----:B------:R-:W-:Y:S01]  /*165a0*/  LOP3.LUT R18, R18, R11, R77, 0x96, !PT ;  /* 0x0000000b12127212 */ /* 0x000fe200078e964d */
[----:B------:R-:W-:Y:S01]  /*165b0*/  IMAD.X R11, R30, 0x1, R55, P3 ;  /* 0x000000011e0b7824 */ /* 0x000fe200018e0637 */
[----:B------:R-:W-:Y:S02]  /*165c0*/  LOP3.LUT R37, R32, R54, R53, 0x96, !PT ;  /* 0x0000003620257212 */ /* 0x000fe400078e9635 */
[-C--:B------:R-:W-:Y:S02]  /*165d0*/  LOP3.LUT R48, R48, R31.reuse, RZ, 0x3c, !PT ;  /* 0x0000001f30307212 */ /* 0x080fe400078e3cff */
[----:B------:R-:W-:Y:S01]  /*165e0*/  LOP3.LUT R32, R34, R31, R73, 0x96, !PT ;  /* 0x0000001f22207212 */ /* 0x000fe200078e9649 */
[----:B------:R-:W-:Y:S01]  /*165f0*/  IMAD.X R31, R7, 0x1, R23, P0 ;  /* 0x00000001071f7824 */ /* 0x000fe200000e0617 */
[----:B------:R-:W-:-:S02]  /*16600*/  LOP3.LUT R24, R47, R21, RZ, 0x3c, !PT ;  /* 0x000000152f187212 */ /* 0x000fc400078e3cff */
[----:B------:R-:W-:Y:S01]  /*16610*/  LOP3.LUT R16, R16, R21, R65, 0x96, !PT ;  /* 0x0000001510107212 */ /* 0x000fe200078e9641 */
[----:B------:R-:W-:Y:S01]  /*16620*/  IMAD.X R21, R20, 0x1, R59, P2 ;  /* 0x0000000114157824 */ /* 0x000fe200010e063b */
[----:B------:R-:W-:Y:S01]  /*16630*/  LOP3.LUT R19, R19, R11, R69, 0x96, !PT ;  /* 0x0000000b13137212 */ /* 0x000fe200078e9645 */
[----:B------:R-:W-:Y:S01]  /*16640*/  IMAD.X R23, R39, 0x1, R8, P1 ;  /* 0x0000000127177824 */ /* 0x000fe200008e0608 */
[----:B------:R-:W-:Y:S02]  /*16650*/  LOP3.LUT R34, R33, R31, R44, 0x96, !PT ;  /* 0x0000001f21227212 */ /* 0x000fe400078e962c */
[----:B------:R-:W-:Y:S02]  /*16660*/  LOP3.LUT R11, R46, R11, RZ, 0x3c, !PT ;  /* 0x0000000b2e0b7212 */ /* 0x000fe400078e3cff */
[----:B------:R-:W-:Y:S02]  /*16670*/  LOP3.LUT R44, R25, R31, RZ, 0x3c, !PT ;  /* 0x0000001f192c7212 */ /* 0x000fe400078e3cff */
[----:B------:R-:W-:-:S02]  /*16680*/  LOP3.LUT R45, R45, R21, RZ, 0x3c, !PT ;  /* 0x000000152d2d7212 */ /* 0x000fc400078e3cff */
[----:B------:R-:W-:Y:S02]  /*16690*/  LOP3.LUT R25, R26, R23, RZ, 0x3c, !PT ;  /* 0x000000171a197212 */ /* 0x000fe400078e3cff */
[----:B------:R-:W-:Y:S02]  /*166a0*/  LOP3.LUT R17, R17, R21, R58, 0x96, !PT ;  /* 0x0000001511117212 */ /* 0x000fe400078e963a */
[----:B------:R-:W-:Y:S02]  /*166b0*/  SHF.L.W.U32.HI R31, R11, 0x1, R52 ;  /* 0x000000010b1f7819 */ /* 0x000fe40000010e34 */
[----:B------:R-:W-:Y:S02]  /*166c0*/  SHF.L.W.U32.HI R8, R52, 0x1, R11 ;  /* 0x0000000134087819 */ /* 0x000fe40000010e0b */
[----:B------:R-:W-:Y:S02]  /*166d0*/  LOP3.LUT R33, R35, R23, R75, 0x96, !PT ;  /* 0x0000001723217212 */ /* 0x000fe400078e964b */
[----:B------:R-:W-:-:S02]  /*166e0*/  SHF.L.W.U32.HI R11, R44, 0x1, R27 ;  /* 0x000000012c0b7819 */ /* 0x000fc40000010e1b */
[----:B------:R-:W-:Y:S02]  /*166f0*/  SHF.L.W.U32.HI R21, R27, 0x1, R44 ;  /* 0x000000011b157819 */ /* 0x000fe40000010e2c */
[----:B------:R-:W-:Y:S02]  /*16700*/  SHF.L.W.U32.HI R27, R45, 0x1, R24 ;  /* 0x000000012d1b7819 */ /* 0x000fe40000010e18 */
[----:B------:R-:W-:Y:S02]  /*16710*/  SHF.L.W.U32.HI R23, R25, 0x1, R48 ;  /* 0x0000000119177819 */ /* 0x000fe40000010e30 */
[----:B------:R-:W-:Y:S01]  /*16720*/  SHF.L.W.U32.HI R24, R24, 0x1, R45 ;  /* 0x0000000118187819 */ /* 0x000fe20000010e2d */
[----:B------:R0:W-:Y:S01]  /*16730*/  STL.128 [R1], R16 ;  /* 0x0000001001007387 */ /* 0x0001e20000100c00 */
[----:B------:R-:W-:Y:S02]  /*16740*/  LOP3.LUT R12, R12, R10, R31, 0x96, !PT ;  /* 0x0000000a0c0c7212 */ /* 0x000fe400078e961f */
[----:B------:R-:W-:-:S02]  /*16750*/  LOP3.LUT R10, R14, R22, R11, 0x96, !PT ;  /* 0x000000160e0a7212 */ /* 0x000fc400078e960b */
[----:B------:R-:W-:Y:S02]  /*16760*/  LOP3.LUT R13, R13, R39, R8, 0x96, !PT ;  /* 0x000000270d0d7212 */ /* 0x000fe400078e9608 */
[----:B--2---:R-:W-:Y:S02]  /*16770*/  IADD3 R14, P0, R28, R60, RZ ;  /* 0x0000003c1c0e7210 */ /* 0x004fe40007f1e0ff */
[----:B------:R-:W-:Y:S02]  /*16780*/  LOP3.LUT R11, R15, R20, R21, 0x96, !PT ;  /* 0x000000140f0b7212 */ /* 0x000fe400078e9615 */
[----:B------:R-:W-:Y:S02]  /*16790*/  LOP3.LUT R8, R40, R36, R23, 0x96, !PT ;  /* 0x0000002428087212 */ /* 0x000fe400078e9617 */
[----:B------:R-:W-:Y:S02]  /*167a0*/  LOP3.LUT R6, R42, R6, R27, 0x96, !PT ;  /* 0x000000062a067212 */ /* 0x000fe400078e961b */
[----:B------:R-:W-:Y:S01]  /*167b0*/  LOP3.LUT R7, R43, R7, R24, 0x96, !PT ;  /* 0x000000072b077212 */ /* 0x000fe200078e9618 */
[----:B0-----:R-:W-:-:S02]  /*167c0*/  IMAD.MOV.U32 R16, RZ, RZ, R37 ;  /* 0x000000ffff107224 */ /* 0x001fc400078e0025 */
[----:B------:R-:W-:Y:S02]  /*167d0*/  IMAD.MOV.U32 R17, RZ, RZ, R34 ;  /* 0x000000ffff117224 */ /* 0x000fe400078e0022 */
[----:B------:R-:W-:Y:S02]  /*167e0*/  IMAD.MOV.U32 R18, RZ, RZ, R32 ;  /* 0x000000ffff127224 */ /* 0x000fe400078e0020 */
[----:B------:R-:W-:Y:S01]  /*167f0*/  IMAD.MOV.U32 R19, RZ, RZ, R33 ;  /* 0x000000ffff137224 */ /* 0x000fe200078e0021 */
[----:B------:R-:W-:Y:S01]  /*16800*/  SHF.L.W.U32.HI R25, R48, 0x1, R25 ;  /* 0x0000000130197819 */ /* 0x000fe20000010e19 */
[----:B------:R-:W-:Y:S02]  /*16810*/  IMAD.X R15, R29, 0x1, R64, P0 ;  /* 0x000000011d0f7824 */ /* 0x000fe400000e0640 */
[----:B------:R-:W-:Y:S01]  /*16820*/  IMAD.MOV.U32 R40, RZ, RZ, R8 ;  /* 0x000000ffff287224 */ /* 0x000fe200078e0008 */
[----:B------:R0:W-:Y:S01]  /*16830*/  STL.128 [R1+0x10], R16 ;  /* 0x0000101001007387 */ /* 0x0001e20000100c00 */
[----:B------:R-:W-:Y:S01]  /*16840*/  LOP3.LUT R41, R41, R30, R25, 0x96, !PT ;  /* 0x0000001e29297212 */ /* 0x000fe200078e9619 */
[----:B------:R-:W-:-:S02]  /*16850*/  IMAD.MOV.U32 R42, RZ, RZ, R6 ;  /* 0x000000ffff2a7224 */ /* 0x000fc400078e0006 */
[----:B------:R-:W-:Y:S01]  /*16860*/  IMAD.MOV.U32 R43, RZ, RZ, R7 ;  /* 0x000000ffff2b7224 */ /* 0x000fe200078e0007 */
[----:B------:R1:W-:Y:S04]  /*16870*/  STL.64 [R1+0xe0], R14 ;  /* 0x0000e00e01007387 */ /* 0x0003e80000100a00 */
[----:B------:R1:W-:Y:S01]  /*16880*/  STL.128 [R1+0x30], R40 ;  /* 0x0000302801007387 */ /* 0x0003e20000100c00 */
[----:B0-----:R-:W-:Y:S02]  /*16890*/  IMAD.MOV.U32 R16, RZ, RZ, R12 ;  /* 0x000000ffff107224 */ /* 0x001fe400078e000c */
[----:B------:R-:W-:Y:S02]  /*168a0*/  IMAD.MOV.U32 R17, RZ, RZ, R13 ;  /* 0x000000ffff117224 */ /* 0x000fe400078e000d */
[----:B------:R-:W-:-:S02]  /*168b0*/  IMAD.MOV.U32 R18, RZ, RZ, R10 ;  /* 0x000000ffff127224 */ /* 0x000fc400078e000a */
[----:B------:R-:W-:Y:S01]  /*168c0*/  IMAD.MOV.U32 R19, RZ, RZ, R11 ;  /* 0x000000ffff137224 */ /* 0x000fe200078e000b */
[----:B------:R1:W-:Y:S04]  /*168d0*/  STL.64 [R1+0xe0], RZ ;  /* 0x0000e0ff01007387 */ /* 0x0003e80000100a00 */
[----:B------:R1:W-:Y:S01]  /*168e0*/  STL.128 [R1+0x20], R16 ;  /* 0x0000201001007387 */ /* 0x0003e20000100c00 */
[----:B------:R-:W-:Y:S01]  /*168f0*/  IADD3 R6, P0, -R60, R5, RZ ;  /* 0x000000053c067210 */ /* 0x000fe20007f1e1ff */
[----:B------:R-:W-:Y:S02]  /*16900*/  IMAD.MOV.U32 R10, RZ, RZ, RZ ;  /* 0x000000ffff0a7224 */ /* 0x000fe400078e00ff */
[----:B------:R-:W-:Y:S02]  /*16910*/  IMAD.MOV.U32 R13, RZ, RZ, RZ ;  /* 0x000000ffff0d7224 */ /* 0x000fe400078e00ff */
[----:B------:R-:W-:-:S02]  /*16920*/  IMAD.X R49, R49, 0x1, ~R64, P0 ;  /* 0x0000000131317824 */ /* 0x000fc400000e0e40 */
[----:B------:R-:W-:Y:S02]  /*16930*/  IMAD.MOV.U32 R5, RZ, RZ, R60 ;  /* 0x000000ffff057224 */ /* 0x000fe400078e003c */
.L_x_36:
[----:B------:R-:W-:Y:S05]  /*16940*/  BSYNC B1 ;  /* 0x0000000000017941 */ /* 0x000fea0003800000 */
.L_x_29:
[----:B------:R-:W-:Y:S01]  /*16950*/  ISETP.NE.U32.AND P0, PT, R6, RZ, PT ;  /* 0x000000ff0600720c */ /* 0x000fe20003f05070 */
[----:B------:R-:W-:Y:S02]  /*16960*/  IMAD.IADD R62, R5, 0x1, R62 ;  /* 0x00000001053e7824 */ /* 0x000fe400078e023e */
[----:B------:R-:W-:Y:S01]  /*16970*/  IMAD.MOV.U32 R5, RZ, RZ, R6 ;  /* 0x000000ffff057224 */ /* 0x000fe200078e0006 */
[----:B------:R-:W-:-:S13]  /*16980*/  ISETP.NE.AND.EX P0, PT, R49, RZ, PT, P0 ;  /* 0x000000ff3100720c */ /* 0x000fda0003f05300 */
[----:B------:R-:W-:Y:S01]  /*16990*/  @!P0 CALL.REL.NOINC `(.L_x_42) ;  /* 0x0000001000008944 */ /* 0x000fe20003c00000 */
[----:B------:R-:W-:Y:S05]  /*169a0*/  BRA `(.L_x_43) ;  /* 0xffff568000007947 */ /* 0x000fea000383ffff */
.L_x_42:
[----:B------:R-:W-:Y:S05]  /*169b0*/  BSYNC B0 ;  /* 0x0000000000007941 */ /* 0x000fea0003800000 */
.L_x_28:
[----:B------:R-:W-:-:S13]  /*169c0*/  ISETP.NE.AND P0, PT, RZ, c[0x0][0x180], PT ;  /* 0x00006000ff007a0c */ /* 0x000fda0003f05270 */
[----:B------:R-:W-:Y:S05]  /*169d0*/  @!P0 BRA `(.L_x_44) ;  /* 0x0000b5a000008947 */ /* 0x000fea0003800000 */
[----:B------:R-:W-:Y:S01]  /*169e0*/  ULDC UR4, c[0x0][0x180] ;  /* 0x0000600000047ab9 */ /* 0x000fe20000000800 */
[----:B------:R-:W-:Y:S01]  /*169f0*/  BSSY B0, `(.L_x_44) ;  /* 0x0000b58000007945 */ /* 0x000fe20003800000 */
[----:B------:R-:W-:Y:S01]  /*16a00*/  USHF.R.S32.HI UR4, URZ, 0x1f, UR4 ;  /* 0x0000001f3f047899 */ /* 0x000fe20008011404 */
[----:B------:R-:W-:-:S05]  /*16a10*/  IMAD.MOV.U32 R7, RZ, RZ, c[0x0][0x180] ;  /* 0x00006000ff077624 */ /* 0x000fca00078e00ff */
[----:B------:R-:W-:Y:S02]  /*16a20*/  IMAD.U32 R5, RZ, RZ, UR4 ;  /* 0x00000004ff057e24 */ /* 0x000fe4000f8e00ff */
.L_x_71:
[----:B------:R-:W-:Y:S01]  /*16a30*/  IADD3 R62, P1, -R10, 0x80, RZ ;  /* 0x000000800a3e7810 */ /* 0x000fe20007f3e1ff */
[----:B------:R-:W-:Y:S03]  /*16a40*/  BSSY B1, `(.L_x_45) ;  /* 0x0000b4a000017945 */ /* 0x000fe60003800000 */
[----:B------:R-:W-:Y:S01]  /*16a50*/  ISETP.GT.U32.AND P0, PT, R7, R62, PT ;  /* 0x0000003e0700720c */ /* 0x000fe20003f04070 */
[----:B------:R-:W-:-:S05]  /*16a60*/  IMAD.X R60, RZ, RZ, ~R13, P1 ;  /* 0x000000ffff3c7224 */ /* 0x000fca00008e0e0d */
[----:B------:R-:W-:-:S13]  /*16a70*/  ISETP.GT.U32.AND.EX P0, PT, R5, R60, PT, P0 ;  /* 0x0000003c0500720c */ /* 0x000fda0003f04100 */
[----:B01----:R-:W-:Y:S05]  /*16a80*/  @P0 BRA `(.L_x_46) ;  /* 0x0000095000000947 */ /* 0x003fea0003800000 */
[----:B------:R-:W-:Y:S01]  /*16a90*/  ISETP.NE.U32.AND P0, PT, R7, RZ, PT ;  /* 0x000000ff0700720c */ /* 0x000fe20003f05070 */
[----:B------:R-:W-:Y:S03]  /*16aa0*/  BSSY B2, `(.L_x_47) ;  /* 0x000008b000027945 */ /* 0x000fe60003800000 */
[----:B------:R-:W-:-:S13]  /*16ab0*/  ISETP.NE.AND.EX P0, PT, R5, RZ, PT, P0 ;  /* 0x000000ff0500720c */ /* 0x000fda0003f05300 */
[----:B------:R-:W-:Y:S05]  /*16ac0*/  @!P0 BRA `(.L_x_48) ;  /* 0x0000088000008947 */ /* 0x000fea0003800000 */
[C---:B------:R-:W-:Y:S01]  /*16ad0*/  IADD3 R6, P1, R7.reuse, -0x1, RZ ;  /* 0xffffffff07067810 */ /* 0x040fe20007f3e0ff */
[----:B------:R-:W-:Y:S01]  /*16ae0*/  BSSY B3, `(.L_x_49) ;  /* 0x0000075000037945 */ /* 0x000fe20003800000 */
[----:B------:R-:W-:Y:S01]  /*16af0*/  LOP3.LUT R32, R7, 0x3, RZ, 0xc0, !PT ;  /* 0x0000000307207812 */ /* 0x000fe200078ec0ff */
[----:B0-----:R-:W-:Y:S01]  /*16b00*/  IMAD.MOV.U32 R11, RZ, RZ, RZ ;  /* 0x000000ffff0b7224 */ /* 0x001fe200078e00ff */
        /* <DEDUP_REMOVED lines=19> */
.L_x_55:
[----:B------:R-:W-:-:S05]  /*16c40*/  IADD3 R12, P1, R0, R11, RZ ;  /* 0x0000000b000c7210 */ /* 0x000fca0007f3e0ff */
[----:B------:R-:W-:-:S05]  /*16c50*/  IMAD.X R13, R38, 0x1, R31, P1 ;  /* 0x00000001260d7824 */ /* 0x000fca00008e061f */
[----:B0-----:R-:W2:Y:S04]  /*16c60*/  LDG.E.U8 R6, [R12.64] ;  /* 0x0000000e0c067981 */ /* 0x001ea8000c1e1100 */
[----:B------:R-:W3:Y:S04]  /*16c70*/  LDG.E.U8 R8, [R12.64+0x1] ;  /* 0x0000010e0c087981 */ /* 0x000ee8000c1e1100 */
[----:B-1----:R-:W4:Y:S04]  /*16c80*/  LDG.E.U8 R14, [R12.64+0x2] ;  /* 0x0000020e0c0e7981 */ /* 0x002f28000c1e1100 */
        /* <DEDUP_REMOVED lines=37> */
.L_x_54:
[----:B------:R-:W-:Y:S05]  /*16ee0*/  BSYNC B5 ;  /* 0x0000000000057941 */ /* 0x000fea0003800000 */
.L_x_53:
        /* <DEDUP_REMOVED lines=28> */
.L_x_57:
[----:B------:R-:W-:Y:S05]  /*170b0*/  BSYNC B5 ;  /* 0x0000000000057941 */ /* 0x000fea0003800000 */
.L_x_56:
[----:B------:R-:W-:-:S04]  /*170c0*/  ISETP.NE.U32.AND P1, PT, R28, RZ, PT ;  /* 0x000000ff1c00720c */ /* 0x000fc80003f25070 */
[----:B------:R-:W-:-:S13]  /*170d0*/  ISETP.NE.OR.EX P0, PT, R30, RZ, P0, P1 ;  /* 0x000000ff1e00720c */ /* 0x000fda0000705710 */
[----:B------:R-:W-:Y:S01]  /*170e0*/  @!P0 BREAK B4 ;  /* 0x0000000000048942 */ /* 0x000fe20003800000 */
[----:B------:R-:W-:Y:S05]  /*170f0*/  @!P0 BRA `(.L_x_50) ;  /* 0x0000013000008947 */ /* 0x000fea0003800000 */
.L_x_52:
[----:B------:R-:W-:Y:S05]  /*17100*/  BSYNC B4 ;  /* 0x0000000000047941 */ /* 0x000fea0003800000 */
.L_x_51:
[----:B------:R-:W-:-:S05]  /*17110*/  IADD3 R12, P0, R0, R11, RZ ;  /* 0x0000000b000c7210 */ /* 0x000fca0007f1e0ff */
[----:B------:R-:W-:-:S05]  /*17120*/  IMAD.X R13, R38, 0x1, R31, P0 ;  /* 0x00000001260d7824 */ /* 0x000fca00000e061f */
[----:B0-----:R-:W2:Y:S04]  /*17130*/  LDG.E.U8 R6, [R12.64] ;  /* 0x0000000e0c067981 */ /* 0x001ea8000c1e1100 */
[----:B------:R-:W3:Y:S04]  /*17140*/  LDG.E.U8 R8, [R12.64+0x1] ;  /* 0x0000010e0c087981 */ /* 0x000ee8000c1e1100 */
[----:B-1----:R-:W4:Y:S04]  /*17150*/  LDG.E.U8 R14, [R12.64+0x2] ;  /* 0x0000020e0c0e7981 */ /* 0x002f28000c1e1100 */
        /* <DEDUP_REMOVED lines=13> */
.L_x_50:
[----:B------:R-:W-:Y:S05]  /*17230*/  BSYNC B3 ;  /* 0x0000000000037941 */ /* 0x000fea0003800000 */
.L_x_49:
        /* <DEDUP_REMOVED lines=12> */
[----:B0-----:R-:W2:Y:S03]  /*17300*/  LDG.E.U8 R6, [R12.64+0x1] ;  /* 0x0000010e0c067981 */ /* 0x001ea6000c1e1100 */
[----:B------:R-:W-:-:S13]  /*17310*/  ISETP.NE.AND.EX P0, PT, RZ, RZ, PT, P0 ;  /* 0x000000ffff00720c */ /* 0x000fda0003f05300 */
[----:B------:R-:W3:Y:S04]  /*17320*/  @P0 LDG.E.U8 R8, [R12.64+0x2] ;  /* 0x0000020e0c080981 */ /* 0x000ee8000c1e1100 */
[----:B--2---:R0:W-:Y:S04]  /*17330*/  STL.U8 [R11+0x61], R6 ;  /* 0x000061060b007387 */ /* 0x0041e80000100000 */
[----:B---3--:R0:W-:Y:S02]  /*17340*/  @P0 STL.U8 [R11+0x62], R8 ;  /* 0x000062080b000387 */ /* 0x0081e40000100000 */
.L_x_48:
[----:B------:R-:W-:Y:S05]  /*17350*/  BSYNC B2 ;  /* 0x0000000000027941 */ /* 0x000fea0003800000 */
.L_x_47:
[----:B0-----:R-:W2:Y:S01]  /*17360*/  LDL.64 R10, [R1+0xe0] ;  /* 0x0000e000010a7983 */ /* 0x001ea20000100a00 */
[----:B------:R-:W-:Y:S02]  /*17370*/  IMAD.MOV.U32 R6, RZ, RZ, RZ ;  /* 0x000000ffff067224 */ /* 0x000fe400078e00ff */
[----:B------:R-:W-:Y:S01]  /*17380*/  IMAD.MOV.U32 R8, RZ, RZ, RZ ;  /* 0x000000ffff087224 */ /* 0x000fe200078e00ff */
[----:B--2---:R-:W-:-:S05]  /*17390*/  IADD3 R10, P0, R10, R7, RZ ;  /* 0x000000070a0a7210 */ /* 0x004fca0007f1e0ff */
[----:B------:R-:W-:-:S04]  /*173a0*/  IMAD.X R13, R11, 0x1, R5, P0 ;  /* 0x000000010b0d7824 */ /* 0x000fc800000e0605 */
[----:B------:R-:W-:-:S05]  /*173b0*/  IMAD.MOV.U32 R11, RZ, RZ, R13 ;  /* 0x000000ffff0b7224 */ /* 0x000fca00078e000d */
[----:B------:R0:W-:Y:S01]  /*173c0*/  STL.64 [R1+0xe0], R10 ;  /* 0x0000e00a01007387 */ /* 0x0001e20000100a00 */
[----:B------:R-:W-:Y:S05]  /*173d0*/  BRA `(.L_x_58) ;  /* 0x0000ab0000007947 */ /* 0x000fea0003800000 */
.L_x_46:
[----:B------:R-:W-:Y:S01]  /*173e0*/  ISETP.NE.U32.AND P0, PT, R62, RZ, PT ;  /* 0x000000ff3e00720c */ /* 0x000fe20003f05070 */
[----:B------:R-:W-:Y:S03]  /*173f0*/  BSSY B2, `(.L_x_59) ;  /* 0x000008b000027945 */ /* 0x000fe60003800000 */
[----:B------:R-:W-:-:S13]  /*17400*/  ISETP.NE.AND.EX P0, PT, R60, RZ, PT, P0 ;  /* 0x000000ff3c00720c */ /* 0x000fda0003f05300 */
[----:B------:R-:W-:Y:S05]  /*17410*/  @!P0 BRA `(.L_x_60) ;  /* 0x0000088000008947 */ /* 0x000fea0003800000 */
[----:B------:R-:W-:Y:S01]  /*17420*/  IADD3 R6, P1, -R10, 0x7f, RZ ;  /* 0x0000007f0a067810 */ /* 0x000fe20007f3e1ff */
[----:B------:R-:W-:Y:S01]  /*17430*/  BSSY B3, `(.L_x_61) ;  /* 0x0000075000037945 */ /* 0x000fe20003800000 */
[----:B------:R-:W-:Y:S01]  /*17440*/  LOP3.LUT R33, R62, 0x3, RZ, 0xc0, !PT ;  /* 0x000000033e217812 */ /* 0x000fe200078ec0ff */
[----:B0-----:R-:W-:Y:S01]  /*17450*/  IMAD.MOV.U32 R11, RZ, RZ, RZ ;  /* 0x000000ffff0b7224 */ /* 0x001fe200078e00ff */
        /* <DEDUP_REMOVED lines=19> */
.L_x_67:
        /* <DEDUP_REMOVED lines=42> */
.L_x_66:
[----:B------:R-:W-:Y:S05]  /*17830*/  BSYNC B5 ;  /* 0x0000000000057941 */ /* 0x000fea0003800000 */
.L_x_65:
        /* <DEDUP_REMOVED lines=28> */
.L_x_69:
[----:B------:R-:W-:Y:S05]  /*17a00*/  BSYNC B5 ;  /* 0x0000000000057941 */ /* 0x000fea0003800000 */
.L_x_68:
[----:B------:R-:W-:-:S04]  /*17a10*/  ISETP.NE.U32.AND P1, PT, R28, RZ, PT ;  /* 0x000000ff1c00720c */ /* 0x000fc80003f25070 */
[----:B------:R-:W-:-:S13]  /*17a20*/  ISETP.NE.OR.EX P0, PT, R30, RZ, P0, P1 ;  /* 0x000000ff1e00720c */ /* 0x000fda0000705710 */
[----:B------:R-:W-:Y:S01]  /*17a30*/  @!P0 BREAK B4 ;  /* 0x0000000000048942 */ /* 0x000fe20003800000 */
[----:B------:R-:W-:Y:S05]  /*17a40*/  @!P0 BRA `(.L_x_62) ;  /* 0x0000013000008947 */ /* 0x000fea0003800000 */
.L_x_64:
[----:B------:R-:W-:Y:S05]  /*17a50*/  BSYNC B4 ;  /* 0x0000000000047941 */ /* 0x000fea0003800000 */
.L_x_63:
        /* <DEDUP_REMOVED lines=18> */
.L_x_62:
[----:B------:R-:W-:Y:S05]  /*17b80*/  BSYNC B3 ;  /* 0x0000000000037941 */ /* 0x000fea0003800000 */
.L_x_61:
        /* <DEDUP_REMOVED lines=17> */
.L_x_60:
[----:B------:R-:W-:Y:S05]  /*17ca0*/  BSYNC B2 ;  /* 0x0000000000027941 */ /* 0x000fea0003800000 */
.L_x_59:
[----:B-1----:R-:W2:Y:S04]  /*17cb0*/  LDL.128 R40, [R1+0x60] ;  /* 0x0000600001287983 */ /* 0x002ea80000100c00 */
[----:B0-----:R-:W3:Y:S04]  /*17cc0*/  LDL.128 R16, [R1+0x70] ;  /* 0x0000700001107983 */ /* 0x001ee80000100c00 */
[----:B------:R-:W4:Y:S04]  /*17cd0*/  LDL.128 R12, [R1+0x80] ;  /* 0x00008000010c7983 */ /* 0x000f280000100c00 */
[----:B------:R-:W3:Y:S04]  /*17ce0*/  LDL.128 R28, [R1+0x90] ;  /* 0x00009000011c7983 */ /* 0x000ee80000100c00 */
        /* <DEDUP_REMOVED lines=13> */
[----:B------:R-:W-:Y:S02]  /*17dc0*/  SHF.R.U32.HI R6, RZ, 0x8, R66 ;  /* 0x00000008ff067819 */ /* 0x000fe40000011642 */
[----:B------:R-:W-:Y:S02]  /*17dd0*/  SHF.R.U32.HI R37, RZ, 0x8, R32 ;  /* 0x00000008ff257819 */ /* 0x000fe40000011620 */
[----:B------:R-:W-:Y:S02]  /*17de0*/  LOP3.LUT R40, R10, 0xff, RZ, 0xc0, !PT ;  /* 0x000000ff0a287812 */ /* 0x000fe400078ec0ff */
[----:B------:R-:W-:Y:S02]  /*17df0*/  LOP3.LUT R35, R35, 0xffff, RZ, 0xc0, !PT ;  /* 0x0000ffff23237812 */ /* 0x000fe400078ec0ff */
[----:B------:R-:W-:Y:S02]  /*17e00*/  LOP3.LUT R66, R66, 0xff, RZ, 0xc0, !PT ;  /* 0x000000ff42427812 */ /* 0x000fe400078ec0ff */
[----:B------:R-:W-:-:S02]  /*17e10*/  LOP3.LUT R6, R6, 0xffff, RZ, 0xc0, !PT ;  /* 0x0000ffff06067812 */ /* 0x000fc400078ec0ff */
[C---:B------:R-:W-:Y:S01]  /*17e20*/  LOP3.LUT R11, R41.reuse, 0xffff, RZ, 0xc0, !PT ;  /* 0x0000ffff290b7812 */ /* 0x040fe200078ec0ff */
[----:B------:R-:W-:Y:S01]  /*17e30*/  IMAD.WIDE.U32 R66, R66, 0x10000, RZ ;  /* 0x0001000042427825 */ /* 0x000fe200078e00ff */
[----:B------:R-:W-:Y:S02]  /*17e40*/  PRMT R34, R41, 0x7732, RZ ;  /* 0x0000773229227816 */ /* 0x000fe400000000ff */
[C---:B------:R-:W-:Y:S01]  /*17e50*/  LOP3.LUT R33, R43.reuse, 0xffff, RZ, 0xc0, !PT ;  /* 0x0000ffff2b217812 */ /* 0x040fe200078ec0ff */
[----:B------:R-:W-:Y:S01]  /*17e60*/  IMAD.WIDE.U32 R40, R40, 0x10000, RZ ;  /* 0x0001000028287825 */ /* 0x000fe200078e00ff */
[----:B------:R-:W-:Y:S02]  /*17e70*/  PRMT R36, R43, 0x7732, RZ ;  /* 0x000077322b247816 */ /* 0x000fe400000000ff */
[----:B------:R-:W-:Y:S01]  /*17e80*/  LOP3.LUT R37, R37, 0xff, RZ, 0xc0, !PT ;  /* 0x000000ff25257812 */ /* 0x000fe200078ec0ff */
[----:B------:R-:W-:Y:S01]  /*17e90*/  IMAD.WIDE.U32 R42, R35, 0x1000000, RZ ;  /* 0x01000000232a7825 */ /* 0x000fe200078e00ff */
[----:B------:R-:W-:-:S02]  /*17ea0*/  SHF.L.U64.HI R39, R63, 0x8, RZ ;  /* 0x000000083f277819 */ /* 0x000fc400000102ff */
[----:B------:R-:W-:Y:S01]  /*17eb0*/  SHF.L.U64.HI R35, R37, 0x8, RZ ;  /* 0x0000000825237819 */ /* 0x000fe200000102ff */
[----:B------:R-:W-:Y:S01]  /*17ec0*/  IMAD.WIDE.U32 R48, R6, 0x1000000, RZ ;  /* 0x0100000006307825 */ /* 0x000fe200078e00ff */
[----:B------:R-:W-:Y:S02]  /*17ed0*/  LOP3.LUT R6, R43, R39, R41, 0xfe, !PT ;  /* 0x000000272b067212 */ /* 0x000fe400078efe29 */
[----:B------:R-:W-:Y:S02]  /*17ee0*/  PRMT R63, R8, 0x6540, R63 ;  /* 0x00006540083f7816 */ /* 0x000fe4000000003f */
[----:B------:R-:W-:Y:S02]  /*17ef0*/  LOP3.LUT R10, R49, R35, R67, 0xfe, !PT ;  /* 0x00000023310a7212 */ /* 0x000fe400078efe43 */
[----:B------:R-:W-:Y:S02]  /*17f00*/  SHF.R.U32.HI R8, RZ, 0x8, R33 ;  /* 0x00000008ff087819 */ /* 0x000fe40000011621 */
[----:B------:R-:W-:-:S02]  /*17f10*/  LOP3.LUT R35, R6, 0xff, R11, 0xf8, !PT ;  /* 0x000000ff06237812 */ /* 0x000fc400078ef80b */
[----:B------:R-:W-:Y:S01]  /*17f20*/  SHF.R.U32.HI R6, RZ, 0x8, R11 ;  /* 0x00000008ff067819 */ /* 0x000fe2000001160b */
[----:B------:R-:W-:Y:S01]  /*17f30*/  IMAD.MOV.U32 R11, RZ, RZ, R36 ;  /* 0x000000ffff0b7224 */ /* 0x000fe200078e0024 */
[----:B------:R-:W-:Y:S02]  /*17f40*/  LOP3.LUT R33, R10, 0xff, R33, 0xf8, !PT ;  /* 0x000000ff0a217812 */ /* 0x000fe400078ef821 */
[----:B------:R-:W-:Y:S01]  /*17f50*/  PRMT R8, R8, 0x7104, RZ ;  /* 0x0000710408087816 */ /* 0x000fe200000000ff */
[----:B------:R-:W-:Y:S01]  /*17f60*/  IMAD.MOV.U32 R10, RZ, RZ, R34 ;  /* 0x000000ffff0a7224 */ /* 0x000fe200078e0022 */
[----:B------:R-:W-:Y:S02]  /*17f70*/  PRMT R37, R32, 0x6540, R37 ;  /* 0x0000654020257816 */ /* 0x000fe40000000025 */
[----:B------:R-:W-:Y:S02]  /*17f80*/  PRMT R6, R6, 0x7104, RZ ;  /* 0x0000710406067816 */ /* 0x000fe400000000ff */
[----:B------:R-:W-:-:S02]  /*17f90*/  LOP3.LUT R32, R33, R8, RZ, 0xfc, !PT ;  /* 0x0000000821207212 */ /* 0x000fc400078efcff */
[----:B------:R-:W-:Y:S02]  /*17fa0*/  SHF.R.U32.HI R8, RZ, 0x8, R11 ;  /* 0x00000008ff087819 */ /* 0x000fe4000001160b */
[----:B------:R-:W-:Y:S02]  /*17fb0*/  LOP3.LUT R35, R35, R6, RZ, 0xfc, !PT ;  /* 0x0000000623237212 */ /* 0x000fe400078efcff */
        /* <DEDUP_REMOVED lines=10> */
[----:B------:R-:W-:Y:S02]  /*18060*/  PRMT R16, R16, 0x7732, RZ ;  /* 0x0000773210107816 */ /* 0x000fe400000000ff */
[----:B------:R-:W-:Y:S02]  /*18070*/  LOP3.LUT R65, R11, R8, RZ, 0xfc, !PT ;  /* 0x000000080b417212 */ /* 0x000fe400078efcff */
[C---:B------:R-:W-:Y:S02]  /*18080*/  LOP3.LUT R11, R18.reuse, 0xffff, RZ, 0xc0, !PT ;  /* 0x0000ffff120b7812 */ /* 0x040fe400078ec0ff */
[----:B------:R-:W-:Y:S02]  /*18090*/  LOP3.LUT R61, R35, R6, RZ, 0xfc, !PT ;  /* 0x00000006233d7212 */ /* 0x000fe400078efcff */
[----:B------:R-:W-:Y:S01]  /*180a0*/  PRMT R32, R18, 0x7732, RZ ;  /* 0x0000773212207816 */ /* 0x000fe200000000ff */
[----:B------:R-:W-:Y:S01]  /*180b0*/  IMAD.MOV.U32 R18, RZ, RZ, R16 ;  /* 0x000000ffff127224 */ /* 0x000fe200078e0010 */
[----:B------:R-:W-:-:S02]  /*180c0*/  SHF.R.U32.HI R6, RZ, 0x8, R10 ;  /* 0x00000008ff067819 */ /* 0x000fc4000001160a */
[----:B------:R-:W-:Y:S02]  /*180d0*/  SHF.R.U32.HI R8, RZ, 0x8, R11 ;  /* 0x00000008ff087819 */ /* 0x000fe4000001160b */
[----:B------:R-:W-:Y:S02]  /*180e0*/  LOP3.LUT R63, R42, R63, R40, 0xfe, !PT ;  /* 0x0000003f2a3f7212 */ /* 0x000fe400078efe28 */
[C---:B------:R-:W-:Y:S02]  /*180f0*/  LOP3.LUT R40, R17.reuse, 0xffff, RZ, 0xc0, !PT ;  /* 0x0000ffff11287812 */ /* 0x040fe400078ec0ff */
        /* <DEDUP_REMOVED lines=13> */
[----:B------:R-:W-:Y:S02]  /*181d0*/  LOP3.LUT R66, R48, R37, R66, 0xfe, !PT ;  /* 0x0000002530427212 */ /* 0x000fe400078efe42 */
[----:B------:R-:W-:Y:S01]  /*181e0*/  PRMT R75, R10, 0x6540, R17 ;  /* 0x000065400a4b7816 */ /* 0x000fe20000000011 */
[----:B------:R-:W-:Y:S01]  /*181f0*/  IMAD.WIDE.U32 R32, R32, 0x10000, RZ ;  /* 0x0001000020207825 */ /* 0x000fe200078e00ff */
[----:B------:R-:W-:Y:S02]  /*18200*/  SHF.L.U64.HI R17, R17, 0x8, RZ ;  /* 0x0000000811117819 */ /* 0x000fe400000102ff */
[----:B------:R-:W-:Y:S01]  /*18210*/  SHF.L.U64.HI R41, R16, 0x8, RZ ;  /* 0x0000000810297819 */ /* 0x000fe200000102ff */
[----:B------:R-:W-:Y:S01]  /*18220*/  IMAD.WIDE.U32 R36, R8, 0x1000000, RZ ;  /* 0x0100000008247825 */ /* 0x000fe200078e00ff */
[----:B------:R-:W-:-:S02]  /*18230*/  PRMT R69, R11, 0x6540, R16 ;  /* 0x000065400b457816 */ /* 0x000fc40000000010 */
[----:B------:R-:W-:Y:S02]  /*18240*/  LOP3.LUT R17, R35, R17, R19, 0xfe, !PT ;  /* 0x0000001123117212 */ /* 0x000fe400078efe13 */
[--C-:B------:R-:W-:Y:S02]  /*18250*/  SHF.R.U32.HI R6, RZ, 0x8, R40.reuse ;  /* 0x00000008ff067819 */ /* 0x100fe40000011628 */
[----:B------:R-:W-:Y:S02]  /*18260*/  SHF.R.U32.HI R8, RZ, 0x8, R39 ;  /* 0x00000008ff087819 */ /* 0x000fe40000011627 */
[----:B------:R-:W-:Y:S02]  /*18270*/  LOP3.LUT R16, R37, R41, R33, 0xfe, !PT ;  /* 0x0000002925107212 */ /* 0x000fe400078efe21 */
[----:B------:R-:W-:Y:S02]  /*18280*/  LOP3.LUT R17, R17, 0xff, R40, 0xf8, !PT ;  /* 0x000000ff11117812 */ /* 0x000fe400078ef828 */
[----:B------:R-:W-:-:S02]  /*18290*/  PRMT R10, R6, 0x7104, RZ ;  /* 0x00007104060a7816 */ /* 0x000fc400000000ff */
[----:B------:R-:W-:Y:S01]  /*182a0*/  PRMT R11, R8, 0x7104, RZ ;  /* 0x00007104080b7816 */ /* 0x000fe200000000ff */
[----:B------:R-:W-:Y:S01]  /*182b0*/  IMAD.MOV.U32 R8, RZ, RZ, R43 ;  /* 0x000000ffff087224 */ /* 0x000fe200078e002b */
[----:B------:R-:W-:Y:S01]  /*182c0*/  LOP3.LUT R16, R16, 0xff, R39, 0xf8, !PT ;  /* 0x000000ff10107812 */ /* 0x000fe200078ef827 */
[----:B------:R-:W-:Y:S01]  /*182d0*/  IMAD.MOV.U32 R6, RZ, RZ, R42 ;  /* 0x000000ffff067224 */ /* 0x000fe200078e002a */
[----:B------:R-:W-:Y:S02]  /*182e0*/  LOP3.LUT R67, R17, R10, RZ, 0xfc, !PT ;  /* 0x0000000a11437212 */ /* 0x000fe400078efcff */
[----:B------:R-:W-:Y:S02]  /*182f0*/  LOP3.LUT R17, R16, R11, RZ, 0xfc, !PT ;  /* 0x0000000b10117212 */ /* 0x000fe400078efcff */
[----:B------:R-:W-:Y:S02]  /*18300*/  SHF.R.U32.HI R11, RZ, 0x8, R8 ;  /* 0x00000008ff0b7819 */ /* 0x000fe40000011608 */
[----:B------:R-:W-:Y:S01]  /*18310*/  SHF.R.U32.HI R10, RZ, 0x8, R6 ;  /* 0x00000008ff0a7819 */ /* 0x000fe20000011606 */
[----:B------:R-:W-:Y:S01]  /*18320*/  IMAD.U32 R8, R8, 0x10000, RZ ;  /* 0x0001000008087824 */ /* 0x000fe200078e00ff */
[----:B------:R-:W-:Y:S01]  /*18330*/  LOP3.LUT R11, R11, 0xffff, RZ, 0xc0, !PT ;  /* 0x0000ffff0b0b7812 */ /* 0x000fe200078ec0ff */
[----:B------:R-:W-:Y:S01]  /*18340*/  IMAD.U32 R6, R6, 0x10000, RZ ;  /* 0x0001000006067824 */ /* 0x000fe200078e00ff */
[----:B------:R-:W-:-:S02]  /*18350*/  LOP3.LUT R10, R10, 0xffff, RZ, 0xc0, !PT ;  /* 0x0000ffff0a0a7812 */ /* 0x000fc400078ec0ff */
[----:B------:R-:W-:Y:S01]  /*18360*/  LOP3.LUT R69, R36, R69, R32, 0xfe, !PT ;  /* 0x0000004524457212 */ /* 0x000fe200078efe20 */
[----:B------:R-:W-:Y:S01]  /*18370*/  IMAD.SHL.U32 R11, R11, 0x1000000, RZ ;  /* 0x010000000b0b7824 */ /* 0x000fe200078e00ff */
[----:B------:R-:W-:Y:S01]  /*18380*/  LOP3.LUT R8, R17, 0xff0000, R8, 0xf8, !PT ;  /* 0x00ff000011087812 */ /* 0x000fe200078ef808 */
[----:B------:R-:W-:Y:S01]  /*18390*/  IMAD.SHL.U32 R10, R10, 0x1000000, RZ ;  /* 0x010000000a0a7824 */ /* 0x000fe200078e00ff */
[----:B----4-:R-:W-:Y:S02]  /*183a0*/  LOP3.LUT R36, R12, 0xffff, RZ, 0xc0, !PT ;  /* 0x0000ffff0c247812 */ /* 0x010fe400078ec0ff */
[----:B------:R-:W-:Y:S02]  /*183b0*/  LOP3.LUT R49, R14, 0xffff, RZ, 0xc0, !PT ;  /* 0x0000ffff0e317812 */ /* 0x000fe400078ec0ff */
[----:B------:R-:W-:Y:S02]  /*183c0*/  LOP3.LUT R67, R67, 0xff0000, R6, 0xf8, !PT ;  /* 0x00ff000043437812 */ /* 0x000fe400078ef806 */
[----:B------:R-:W-:-:S02]  /*183d0*/  LOP3.LUT R73, R8, R11, RZ, 0xfc, !PT ;  /* 0x0000000b08497212 */ /* 0x000fc400078efcff */
[----:B------:R-:W-:Y:S02]  /*183e0*/  SHF.R.U32.HI R6, RZ, 0x8, R36 ;  /* 0x00000008ff067819 */ /* 0x000fe40000011624 */
[----:B------:R-:W-:Y:S02]  /*183f0*/  PRMT R8, R12, 0x7732, RZ ;  /* 0x000077320c087816 */ /* 0x000fe400000000ff */
[----:B------:R-:W-:Y:S02]  /*18400*/  SHF.R.U32.HI R32, RZ, 0x8, R49 ;  /* 0x00000008ff207819 */ /* 0x000fe40000011631 */
[----:B------:R-:W-:Y:S02]  /*18410*/  LOP3.LUT R67, R67, R10, RZ, 0xfc, !PT ;  /* 0x0000000a43437212 */ /* 0x000fe400078efcff */
[----:B------:R-:W-:Y:S01]  /*18420*/  PRMT R33, R14, 0x7732, RZ ;  /* 0x000077320e217816 */ /* 0x000fe200000000ff */
[----:B------:R-:W2:Y:S01]  /*18430*/  LDL.64 R10, [R1+0x48] ;  /* 0x00004800010a7983 */ /* 0x000ea20000100a00 */
[----:B------:R-:W-:-:S02]  /*18440*/  LOP3.LUT R75, R34, R75, R18, 0xfe, !PT ;  /* 0x0000004b224b7212 */ /* 0x000fc400078efe12 */
[C---:B------:R-:W-:Y:S01]  /*18450*/  LOP3.LUT R39, R13.reuse, 0xffff, RZ, 0xc0, !PT ;  /* 0x0000ffff0d277812 */ /* 0x040fe200078ec0ff */
[----:B------:R-:W3:Y:S01]  /*18460*/  LDL.128 R16, [R1] ;  /* 0x0000000001107983 */ /* 0x000ee20000100c00 */
[----:B------:R-:W-:Y:S02]  /*18470*/  PRMT R56, R13, 0x7732, RZ ;  /* 0x000077320d387816 */ /* 0x000fe400000000ff */
[C---:B------:R-:W-:Y:S02]  /*18480*/  LOP3.LUT R48, R15.reuse, 0xffff, RZ, 0xc0, !PT ;  /* 0x0000ffff0f307812 */ /* 0x040fe400078ec0ff */
[----:B------:R-:W-:Y:S02]  /*18490*/  PRMT R58, R15, 0x7732, RZ ;  /* 0x000077320f3a7816 */ /* 0x000fe400000000ff */
[----:B------:R-:W-:Y:S01]  /*184a0*/  LOP3.LUT R35, R6, 0xff, RZ, 0xc0, !PT ;  /* 0x000000ff06237812 */ /* 0x000fe200078ec0ff */
[----:B------:R-:W3:Y:S01]  /*184b0*/  LDL.128 R12, [R1+0x20] ;  /* 0x00002000010c7983 */ /* 0x000ee20000100c00 */
        /* <DEDUP_REMOVED lines=8> */
[----:B------:R-:W-:-:S02]  /*18540*/  PRMT R77, R36, 0x6540, R35 ;  /* 0x00006540244d7816 */ /* 0x000fc40000000023 */
        /* <DEDUP_REMOVED lines=8> */
[----:B------:R-:W-:Y:S02]  /*185d0*/  LOP3.LUT R35, R43, R35, R33, 0xfe, !PT ;  /* 0x000000232b237212 */ /* 0x000fe400078efe21 */
[--C-:B------:R-:W-:Y:S02]  /*185e0*/  SHF.R.U32.HI R6, RZ, 0x8, R39.reuse ;  /* 0x00000008ff067819 */ /* 0x100fe40000011627 */
[----:B------:R-:W-:Y:S01]  /*185f0*/  SHF.R.U32.HI R8, RZ, 0x8, R48 ;  /* 0x00000008ff087819 */ /* 0x000fe20000011630 */
[----:B------:R-:W-:Y:S01]  /*18600*/  IMAD.MOV.U32 R33, RZ, RZ, R58 ;  /* 0x000000ffff217224 */ /* 0x000fe200078e003a */
[----:B------:R-:W-:Y:S01]  /*18610*/  LOP3.LUT R76, R42, R49, R32, 0xfe, !PT ;  /* 0x000000312a4c7212 */ /* 0x000fe200078efe20 */
[----:B------:R-:W-:Y:S01]  /*18620*/  IMAD.MOV.U32 R32, RZ, RZ, R56 ;  /* 0x000000ffff207224 */ /* 0x000fe200078e0038 */
[----:B------:R-:W-:Y:S01]  /*18630*/  LOP3.LUT R37, R36, 0xff, R39, 0xf8, !PT ;  /* 0x000000ff24257812 */ /* 0x000fe200078ef827 */
[----:B------:R-:W4:Y:S01]  /*18640*/  LDL.128 R40, [R1+0x30] ;  /* 0x0000300001287983 */ /* 0x000f220000100c00 */
[----:B------:R-:W-:-:S02]  /*18650*/  LOP3.LUT R35, R35, 0xff, R48, 0xf8, !PT ;  /* 0x000000ff23237812 */ /* 0x000fc400078ef830 */
[----:B------:R-:W-:Y:S02]  /*18660*/  PRMT R6, R6, 0x7104, RZ ;  /* 0x0000710406067816 */ /* 0x000fe400000000ff */
[----:B------:R-:W-:Y:S02]  /*18670*/  PRMT R8, R8, 0x7104, RZ ;  /* 0x0000710408087816 */ /* 0x000fe400000000ff */
        /* <DEDUP_REMOVED lines=8> */
[----:B------:R-:W4:Y:S01]  /*18700*/  LDL.128 R32, [R1+0x10] ;  /* 0x0000100001207983 */ /* 0x000f220000100c00 */
[C---:B------:R-:W-:Y:S02]  /*18710*/  LOP3.LUT R49, R28.reuse, 0xffff, RZ, 0xc0, !PT ;  /* 0x0000ffff1c317812 */ /* 0x040fe400078ec0ff */
[----:B------:R-:W-:Y:S02]  /*18720*/  PRMT R36, R28, 0x7732, RZ ;  /* 0x000077321c247816 */ /* 0x000fe400000000ff */
[C---:B------:R-:W-:Y:S02]  /*18730*/  LOP3.LUT R56, R29.reuse, 0xffff, RZ, 0xc0, !PT ;  /* 0x0000ffff1d387812 */ /* 0x040fe400078ec0ff */
[----:B------:R-:W-:-:S02]  /*18740*/  PRMT R72, R29, 0x7732, RZ ;  /* 0x000077321d487816 */ /* 0x000fc400000000ff */
[C---:B------:R-:W-:Y:S02]  /*18750*/  LOP3.LUT R57, R30.reuse, 0xffff, RZ, 0xc0, !PT ;  /* 0x0000ffff1e397812 */ /* 0x040fe400078ec0ff */
[----:B------:R-:W-:Y:S02]  /*18760*/  PRMT R58, R30, 0x7732, RZ ;  /* 0x000077321e3a7816 */ /* 0x000fe400000000ff */
[C---:B------:R-:W-:Y:S02]  /*18770*/  LOP3.LUT R59, R31.reuse, 0xffff, RZ, 0xc0, !PT ;  /* 0x0000ffff1f3b7812 */ /* 0x040fe400078ec0ff */
[----:B------:R-:W-:Y:S02]  /*18780*/  PRMT R74, R31, 0x7732, RZ ;  /* 0x000077321f4a7816 */ /* 0x000fe400000000ff */
[----:B------:R-:W2:Y:S01]  /*18790*/  LDL.128 R28, [R1+0x50] ;  /* 0x00005000011c7983 */ /* 0x000ea20000100c00 */
[----:B------:R-:W-:Y:S02]  /*187a0*/  LOP3.LUT R6, R6, 0xffff, RZ, 0xc0, !PT ;  /* 0x0000ffff06067812 */ /* 0x000fe400078ec0ff */
[----:B------:R-:W-:-:S03]  /*187b0*/  LOP3.LUT R8, R8, 0xffff, RZ, 0xc0, !PT ;  /* 0x0000ffff08087812 */ /* 0x000fc600078ec0ff */
[----:B------:R-:W-:Y:S02]  /*187c0*/  IMAD.SHL.U32 R6, R6, 0x1000000, RZ ;  /* 0x0100000006067824 */ /* 0x000fe400078e00ff */
[----:B------:R-:W-:-:S03]  /*187d0*/  IMAD.SHL.U32 R8, R8, 0x1000000, RZ ;  /* 0x0100000008087824 */ /* 0x000fc600078e00ff */
[----:B------:R-:W-:Y:S02]  /*187e0*/  LOP3.LUT R37, R37, R6, RZ, 0xfc, !PT ;  /* 0x0000000625257212 */ /* 0x000fe400078efcff */
[----:B------:R-:W-:Y:S02]  /*187f0*/  LOP3.LUT R6, R39, R8, RZ, 0xfc, !PT ;  /* 0x0000000827067212 */ /* 0x000fe400078efcff */
[----:B------:R-:W-:Y:S02]  /*18800*/  SHF.R.U32.HI R8, RZ, 0x8, R49 ;  /* 0x00000008ff087819 */ /* 0x000fe40000011631 */
[----:B------:R-:W-:Y:S02]  /*18810*/  SHF.R.U32.HI R39, RZ, 0x8, R57 ;  /* 0x00000008ff277819 */ /* 0x000fe40000011639 */
[----:B------:R-:W-:Y:S02]  /*18820*/  SHF.R.U32.HI R48, RZ, 0x8, R58 ;  /* 0x00000008ff307819 */ /* 0x000fe4000001163a */
[----:B------:R-:W-:-:S02]  /*18830*/  LOP3.LUT R68, R8, 0xff, RZ, 0xc0, !PT ;  /* 0x000000ff08447812 */ /* 0x000fc400078ec0ff */
[----:B------:R-:W-:Y:S02]  /*18840*/  LOP3.LUT R64, R39, 0xff, RZ, 0xc0, !PT ;  /* 0x000000ff27407812 */ /* 0x000fe400078ec0ff */
[----:B------:R-:W-:Y:S02]  /*18850*/  SHF.R.U32.HI R8, RZ, 0x8, R36 ;  /* 0x00000008ff087819 */ /* 0x000fe40000011624 */
[----:B------:R-:W-:Y:S02]  /*18860*/  LOP3.LUT R39, R58, 0xff, RZ, 0xc0, !PT ;  /* 0x000000ff3a277812 */ /* 0x000fe400078ec0ff */
[----:B------:R-:W-:Y:S02]  /*18870*/  LOP3.LUT R48, R48, 0xffff, RZ, 0xc0, !PT ;  /* 0x0000ffff30307812 */ /* 0x000fe400078ec0ff */
[----:B------:R-:W-:Y:S01]  /*18880*/  LOP3.LUT R36, R36, 0xff, RZ, 0xc0, !PT ;  /* 0x000000ff24247812 */ /* 0x000fe200078ec0ff */
[----:B------:R-:W-:Y:S01]  /*18890*/  IMAD.WIDE.U32 R78, R39, 0x10000, RZ ;  /* 0x00010000274e7825 */ /* 0x000fe200078e00ff */
[----:B------:R-:W-:-:S02]  /*188a0*/  LOP3.LUT R8, R8, 0xffff, RZ, 0xc0, !PT ;  /* 0x0000ffff08087812 */ /* 0x000fc400078ec0ff */
[----:B------:R-:W-:Y:S01]  /*188b0*/  SHF.L.U64.HI R39, R64, 0x8, RZ ;  /* 0x0000000840277819 */ /* 0x000fe200000102ff */
[----:B------:R-:W-:Y:S01]  /*188c0*/  IMAD.WIDE.U32 R82, R48, 0x1000000, RZ ;  /* 0x0100000030527825 */ /* 0x000fe200078e00ff */
[----:B------:R-:W-:-:S03]  /*188d0*/  SHF.L.U64.HI R89, R68, 0x8, RZ ;  /* 0x0000000844597819 */ /* 0x000fc600000102ff */
[----:B------:R-:W-:Y:S01]  /*188e0*/  IMAD.WIDE.U32 R80, R36, 0x10000, RZ ;  /* 0x0001000024507825 */ /* 0x000fe200078e00ff */
[----:B------:R-:W-:Y:S02]  /*188f0*/  LOP3.LUT R48, R83, R39, R79, 0xfe, !PT ;  /* 0x0000002753307212 */ /* 0x000fe400078efe4f */
[----:B------:R-:W-:Y:S01]  /*18900*/  SHF.R.U32.HI R36, RZ, 0x8, R59 ;  /* 0x00000008ff247819 */ /* 0x000fe2000001163b */
[----:B------:R-:W-:Y:S01]  /*18910*/  IMAD.WIDE.U32 R84, R8, 0x1000000, RZ ;  /* 0x0100000008547825 */ /* 0x000fe200078e00ff */
[----:B------:R-:W-:Y:S02]  /*18920*/  PRMT R87, R49, 0x6540, R68 ;  /* 0x0000654031577816 */ /* 0x000fe40000000044 */
[----:B------:R-:W-:Y:S02]  /*18930*/  PRMT R49, R57, 0x6540, R64 ;  /* 0x0000654039317816 */ /* 0x000fe40000000040 */
[----:B------:R-:W-:Y:S02]  /*18940*/  LOP3.LUT R57, R85, R89, R81, 0xfe, !PT ;  /* 0x0000005955397212 */ /* 0x000fe400078efe51 */
[----:B------:R-:W-:-:S02]  /*18950*/  SHF.R.U32.HI R8, RZ, 0x8, R56 ;  /* 0x00000008ff087819 */ /* 0x000fc40000011638 */
[----:B------:R-:W-:Y:S02]  /*18960*/  LOP3.LUT R39, R48, 0xff, R59, 0xf8, !PT ;  /* 0x000000ff30277812 */ /* 0x000fe400078ef83b */
[----:B------:R-:W-:Y:S02]  /*18970*/  PRMT R36, R36, 0x7104, RZ ;  /* 0x0000710424247816 */ /* 0x000fe400000000ff */
[----:B------:R-:W-:Y:S02]  /*18980*/  LOP3.LUT R57, R57, 0xff, R56, 0xf8, !PT ;  /* 0x000000ff39397812 */ /* 0x000fe400078ef838 */
        /* <DEDUP_REMOVED lines=11> */
[----:B------:R-:W-:Y:S01]  /*18a40*/  LOP3.LUT R48, R82, R49, R78, 0xfe, !PT ;  /* 0x0000003152307212 */ /* 0x000fe200078efe4e */
[----:B------:R-:W-:Y:S01]  /*18a50*/  IMAD.SHL.U32 R8, R8, 0x1000000, RZ ;  /* 0x0100000008087824 */ /* 0x000fe200078e00ff */
[----:B------:R-:W-:-:S02]  /*18a60*/  LOP3.LUT R59, R59, 0xff0000, R72, 0xf8, !PT ;  /* 0x00ff00003b3b7812 */ /* 0x000fc400078ef848 */
[----:B------:R-:W-:Y:S02]  /*18a70*/  LOP3.LUT R56, R39, R36, RZ, 0xfc, !PT ;  /* 0x0000002427387212 */ /* 0x000fe400078efcff */
[----:B------:R-:W-:Y:S02]  /*18a80*/  LOP3.LUT R49, R22, 0xffff, RZ, 0xc0, !PT ;  /* 0x0000ffff16317812 */ /* 0x000fe400078ec0ff */
[----:B------:R-:W-:Y:S02]  /*18a90*/  LOP3.LUT R36, R20, 0xffff, RZ, 0xc0, !PT ;  /* 0x0000ffff14247812 */ /* 0x000fe400078ec0ff */
[----:B------:R-:W-:Y:S02]  /*18aa0*/  PRMT R22, R22, 0x7732, RZ ;  /* 0x0000773216167816 */ /* 0x000fe400000000ff */
[----:B------:R-:W-:Y:S02]  /*18ab0*/  LOP3.LUT R59, R59, R8, RZ, 0xfc, !PT ;  /* 0x000000083b3b7212 */ /* 0x000fe400078efcff */
[----:B------:R-:W-:-:S02]  /*18ac0*/  LOP3.LUT R58, R23, 0xffff, RZ, 0xc0, !PT ;  /* 0x0000ffff173a7812 */ /* 0x000fc400078ec0ff */
[----:B------:R-:W-:Y:S01]  /*18ad0*/  PRMT R72, R23, 0x7732, RZ ;  /* 0x0000773217487816 */ /* 0x000fe200000000ff */
[----:B------:R-:W-:Y:S01]  /*18ae0*/  IMAD.MOV.U32 R23, RZ, RZ, R22 ;  /* 0x000000ffff177224 */ /* 0x000fe200078e0016 */
[----:B------:R-:W-:Y:S02]  /*18af0*/  SHF.R.U32.HI R8, RZ, 0x8, R36 ;  /* 0x00000008ff087819 */ /* 0x000fe40000011624 */
[----:B------:R-:W-:Y:S02]  /*18b00*/  PRMT R20, R20, 0x7732, RZ ;  /* 0x0000773214147816 */ /* 0x000fe400000000ff */
[----:B------:R-:W-:Y:S02]  /*18b10*/  LOP3.LUT R85, R8, 0xff, RZ, 0xc0, !PT ;  /* 0x000000ff08557812 */ /* 0x000fe400078ec0ff */
[----:B------:R-:W-:Y:S02]  /*18b20*/  SHF.R.U32.HI R8, RZ, 0x8, R20 ;  /* 0x00000008ff087819 */ /* 0x000fe40000011614 */
[----:B------:R-:W-:-:S02]  /*18b30*/  SHF.R.U32.HI R22, RZ, 0x8, R23 ;  /* 0x00000008ff167819 */ /* 0x000fc40000011617 */
[C---:B------:R-:W-:Y:S02]  /*18b40*/  LOP3.LUT R39, R21.reuse, 0xffff, RZ, 0xc0, !PT ;  /* 0x0000ffff15277812 */ /* 0x040fe400078ec0ff */
[----:B------:R-:W-:Y:S02]  /*18b50*/  PRMT R68, R21, 0x7732, RZ ;  /* 0x0000773215447816 */ /* 0x000fe400000000ff */
[----:B------:R-:W-:Y:S02]  /*18b60*/  SHF.R.U32.HI R21, RZ, 0x8, R49 ;  /* 0x00000008ff157819 */ /* 0x000fe40000011631 */
[----:B------:R-:W-:Y:S02]  /*18b70*/  LOP3.LUT R20, R20, 0xff, RZ, 0xc0, !PT ;  /* 0x000000ff14147812 */ /* 0x000fe400078ec0ff */
[----:B------:R-:W-:Y:S02]  /*18b80*/  LOP3.LUT R8, R8, 0xffff, RZ, 0xc0, !PT ;  /* 0x0000ffff08087812 */ /* 0x000fe400078ec0ff */
[----:B------:R-:W-:-:S02]  /*18b90*/  LOP3.LUT R23, R23, 0xff, RZ, 0xc0, !PT ;  /* 0x000000ff17177812 */ /* 0x000fc400078ec0ff */
[----:B------:R-:W-:Y:S02]  /*18ba0*/  LOP3.LUT R78, R22, 0xffff, RZ, 0xc0, !PT ;  /* 0x0000ffff164e7812 */ /* 0x000fe400078ec0ff */
[----:B------:R-:W-:Y:S01]  /*18bb0*/  LOP3.LUT R64, R21, 0xff, RZ, 0xc0, !PT ;  /* 0x000000ff15407812 */ /* 0x000fe200078ec0ff */
[----:B------:R-:W-:Y:S01]  /*18bc0*/  IMAD.WIDE.U32 R20, R20, 0x10000, RZ ;  /* 0x0001000014147825 */ /* 0x000fe200078e00ff */
[----:B------:R-:W-:Y:S02]  /*18bd0*/  LOP3.LUT R57, R84, R87, R80, 0xfe, !PT ;  /* 0x0000005754397212 */ /* 0x000fe400078efe50 */
[----:B------:R-:W-:Y:S01]  /*18be0*/  SHF.L.U64.HI R87, R85, 0x8, RZ ;  /* 0x0000000855577819 */ /* 0x000fe200000102ff */
[----:B------:R-:W-:Y:S01]  /*18bf0*/  IMAD.WIDE.U32 R80, R8, 0x1000000, RZ ;  /* 0x0100000008507825 */ /* 0x000fe200078e00ff */
[----:B------:R-:W-:-:S03]  /*18c00*/  SHF.L.U64.HI R83, R64, 0x8, RZ ;  /* 0x0000000840537819 */ /* 0x000fc600000102ff */
[----:B------:R-:W-:Y:S01]  /*18c10*/  IMAD.WIDE.U32 R22, R23, 0x10000, RZ ;  /* 0x0001000017167825 */ /* 0x000fe200078e00ff */
[----:B------:R-:W-:-:S03]  /*18c20*/  PRMT R85, R36, 0x6540, R85 ;  /* 0x0000654024557816 */ /* 0x000fc60000000055 */
[----:B------:R-:W-:Y:S01]  /*18c30*/  IMAD.WIDE.U32 R78, R78, 0x1000000, RZ ;  /* 0x010000004e4e7825 */ /* 0x000fe200078e00ff */
[----:B------:R-:W-:Y:S02]  /*18c40*/  LOP3.LUT R36, R81, R87, R21, 0xfe, !PT ;  /* 0x0000005751247212 */ /* 0x000fe400078efe15 */
[----:B------:R-:W-:Y:S02]  /*18c50*/  SHF.R.U32.HI R8, RZ, 0x8, R39 ;  /* 0x00000008ff087819 */ /* 0x000fe40000011627 */
[----:B------:R-:W-:Y:S02]  /*18c60*/  LOP3.LUT R23, R79, R83, R23, 0xfe, !PT ;  /* 0x000000534f177212 */ /* 0x000fe400078efe17 */
[----:B------:R-:W-:Y:S02]  /*18c70*/  SHF.R.U32.HI R21, RZ, 0x8, R58 ;  /* 0x00000008ff157819 */ /* 0x000fe4000001163a */
[----:B------:R-:W-:Y:S01]  /*18c80*/  LOP3.LUT R39, R36, 0xff, R39, 0xf8, !PT ;  /* 0x000000ff24277812 */ /* 0x000fe200078ef827 */
[----:B------:R-:W-:Y:S01]  /*18c90*/  IMAD.MOV.U32 R36, RZ, RZ, R72 ;  /* 0x000000ffff247224 */ /* 0x000fe200078e0048 */
[----:B------:R-:W-:-:S02]  /*18ca0*/  PRMT R8, R8, 0x7104, RZ ;  /* 0x0000710408087816 */ /* 0x000fc400000000ff */
[----:B------:R-:W-:Y:S02]  /*18cb0*/  LOP3.LUT R58, R23, 0xff, R58, 0xf8, !PT ;  /* 0x000000ff173a7812 */ /* 0x000fe400078ef83a */
[----:B------:R-:W-:Y:S02]  /*18cc0*/  PRMT R21, R21, 0x7104, RZ ;  /* 0x0000710415157816 */ /* 0x000fe400000000ff */
[----:B------:R-:W-:Y:S01]  /*18cd0*/  PRMT R49, R49, 0x6540, R64 ;  /* 0x0000654031317816 */ /* 0x000fe20000000040 */
[----:B------:R-:W-:Y:S01]  /*18ce0*/  IMAD.MOV.U32 R23, RZ, RZ, R68 ;  /* 0x000000ffff177224 */ /* 0x000fe200078e0044 */
[----:B------:R-:W-:Y:S02]  /*18cf0*/  LOP3.LUT R64, R39, R8, RZ, 0xfc, !PT ;  /* 0x0000000827407212 */ /* 0x000fe400078efcff */
[----:B------:R-:W-:Y:S02]  /*18d00*/  LOP3.LUT R39, R58, R21, RZ, 0xfc, !PT ;  /* 0x000000153a277212 */ /* 0x000fe400078efcff */
[----:B------:R-:W-:Y:S01]  /*18d10*/  SHF.R.U32.HI R21, RZ, 0x8, R36 ;  /* 0x00000008ff157819 */ /* 0x000fe20000011624 */
[----:B------:R-:W-:Y:S01]  /*18d20*/  IMAD.U32 R36, R36, 0x10000, RZ ;  /* 0x0001000024247824 */ /* 0x000fe200078e00ff */
[----:B------:R-:W-:-:S02]  /*18d30*/  SHF.R.U32.HI R8, RZ, 0x8, R23 ;  /* 0x00000008ff087819 */ /* 0x000fc40000011617 */
[----:B------:R-:W-:Y:S01]  /*18d40*/  LOP3.LUT R21, R21, 0xffff, RZ, 0xc0, !PT ;  /* 0x0000ffff15157812 */ /* 0x000fe200078ec0ff */
[----:B------:R-:W-:Y:S01]  /*18d50*/  IMAD.U32 R23, R23, 0x10000, RZ ;  /* 0x0001000017177824 */ /* 0x000fe200078e00ff */
[----:B------:R-:W-:Y:S02]  /*18d60*/  LOP3.LUT R8, R8, 0xffff, RZ, 0xc0, !PT ;  /* 0x0000ffff08087812 */ /* 0x000fe400078ec0ff */
[----:B------:R-:W-:Y:S01]  /*18d70*/  LOP3.LUT R36, R39, 0xff0000, R36, 0xf8, !PT ;  /* 0x00ff000027247812 */ /* 0x000fe200078ef824 */
[----:B------:R-:W-:Y:S01]  /*18d80*/  IMAD.SHL.U32 R21, R21, 0x1000000, RZ ;  /* 0x0100000015157824 */ /* 0x000fe200078e00ff */
[----:B------:R-:W-:Y:S01]  /*18d90*/  LOP3.LUT R23, R64, 0xff0000, R23, 0xf8, !PT ;  /* 0x00ff000040177812 */ /* 0x000fe200078ef817 */
[----:B------:R-:W-:-:S03]  /*18da0*/  IMAD.SHL.U32 R8, R8, 0x1000000, RZ ;  /* 0x0100000008087824 */ /* 0x000fc600078e00ff */
[----:B------:R-:W-:Y:S02]  /*18db0*/  LOP3.LUT R68, R36, R21, RZ, 0xfc, !PT ;  /* 0x0000001524447212 */ /* 0x000fe400078efcff */
[----:B------:R-:W-:Y:S02]  /*18dc0*/  LOP3.LUT R36, R24, 0xffff, RZ, 0xc0, !PT ;  /* 0x0000ffff18247812 */ /* 0x000fe400078ec0ff */
[----:B------:R-:W-:Y:S02]  /*18dd0*/  LOP3.LUT R72, R78, R49, R22, 0xfe, !PT ;  /* 0x000000314e487212 */ /* 0x000fe400078efe16 */
[----:B------:R-:W-:Y:S02]  /*18de0*/  LOP3.LUT R58, R23, R8, RZ, 0xfc, !PT ;  /* 0x00000008173a7212 */ /* 0x000fe400078efcff */
[----:B------:R-:W-:Y:S02]  /*18df0*/  LOP3.LUT R64, R80, R85, R20, 0xfe, !PT ;  /* 0x0000005550407212 */ /* 0x000fe400078efe14 */
[----:B------:R-:W-:-:S02]  /*18e00*/  PRMT R78, R26, 0x7732, RZ ;  /* 0x000077321a4e7816 */ /* 0x000fc400000000ff */
[----:B------:R-:W-:Y:S02]  /*18e10*/  SHF.R.U32.HI R8, RZ, 0x8, R36 ;  /* 0x00000008ff087819 */ /* 0x000fe40000011624 */
[----:B------:R-:W-:Y:S02]  /*18e20*/  PRMT R20, R24, 0x7732, RZ ;  /* 0x0000773218147816 */ /* 0x000fe400000000ff */
[----:B------:R-:W-:Y:S02]  /*18e30*/  LOP3.LUT R49, R26, 0xffff, RZ, 0xc0, !PT ;  /* 0x0000ffff1a317812 */ /* 0x000fe400078ec0ff */
[----:B------:R-:W-:Y:S02]  /*18e40*/  LOP3.LUT R81, R8, 0xff, RZ, 0xc0, !PT ;  /* 0x000000ff08517812 */ /* 0x000fe400078ec0ff */
        /* <DEDUP_REMOVED lines=28> */
[----:B------:R-:W-:Y:S02]  /*19010*/  LOP3.LUT R26, R39, R8, RZ, 0xfc, !PT ;  /* 0x00000008271a7212 */ /* 0x000fe400078efcff */
[----:B------:R-:W-:Y:S01]  /*19020*/  SHF.R.U32.HI R8, RZ, 0x8, R23 ;  /* 0x00000008ff087819 */ /* 0x000fe20000011617 */
[----:B------:R-:W-:Y:S01]  /*19030*/  IMAD.MOV.U32 R25, RZ, RZ, R82 ;  /* 0x000000ffff197224 */ /* 0x000fe200078e0052 */
[----:B------:R-:W-:Y:S01]  /*19040*/  PRMT R21, R21, 0x7104, RZ ;  /* 0x0000710415157816 */ /* 0x000fe200000000ff */
[----:B------:R-:W-:Y:S01]  /*19050*/  IMAD.U32 R23, R23, 0x10000, RZ ;  /* 0x0001000017177824 */ /* 0x000fe200078e00ff */
[----:B------:R-:W-:-:S02]  /*19060*/  LOP3.LUT R8, R8, 0xffff, RZ, 0xc0, !PT ;  /* 0x0000ffff08087812 */ /* 0x000fc400078ec0ff */
[----:B------:R-:W-:Y:S02]  /*19070*/  LOP3.LUT R74, R74, R21, RZ, 0xfc, !PT ;  /* 0x000000154a4a7212 */ /* 0x000fe400078efcff */
[----:B------:R-:W-:Y:S01]  /*19080*/  SHF.R.U32.HI R21, RZ, 0x8, R25 ;  /* 0x00000008ff157819 */ /* 0x000fe20000011619 */
[----:B------:R-:W-:Y:S01]  /*19090*/  IMAD.SHL.U32 R8, R8, 0x1000000, RZ ;  /* 0x0100000008087824 */ /* 0x000fe200078e00ff */
[----:B------:R-:W-:Y:S02]  /*190a0*/  LOP3.LUT R23, R26, 0xff0000, R23, 0xf8, !PT ;  /* 0x00ff00001a177812 */ /* 0x000fe400078ef817 */
[----:B------:R-:W-:Y:S01]  /*190b0*/  LOP3.LUT R26, R44, 0xffff, RZ, 0xc0, !PT ;  /* 0x0000ffff2c1a7812 */ /* 0x000fe200078ec0ff */
[----:B------:R-:W-:Y:S01]  /*190c0*/  IMAD.U32 R25, R25, 0x10000, RZ ;  /* 0x0001000019197824 */ /* 0x000fe200078e00ff */
[----:B------:R-:W-:Y:S02]  /*190d0*/  LOP3.LUT R21, R21, 0xffff, RZ, 0xc0, !PT ;  /* 0x0000ffff15157812 */ /* 0x000fe400078ec0ff */
[----:B------:R-:W-:-:S02]  /*190e0*/  LOP3.LUT R79, R24, R81, R20, 0xfe, !PT ;  /* 0x00000051184f7212 */ /* 0x000fc400078efe14 */
[----:B------:R-:W-:Y:S02]  /*190f0*/  LOP3.LUT R81, R23, R8, RZ, 0xfc, !PT ;  /* 0x0000000817517212 */ /* 0x000fe400078efcff */
[----:B------:R-:W-:Y:S02]  /*19100*/  SHF.R.U32.HI R8, RZ, 0x8, R26 ;  /* 0x00000008ff087819 */ /* 0x000fe4000001161a */
[----:B------:R-:W-:Y:S01]  /*19110*/  PRMT R20, R44, 0x7732, RZ ;  /* 0x000077322c147816 */ /* 0x000fe200000000ff */
[----:B------:R-:W-:Y:S01]  /*19120*/  IMAD.SHL.U32 R21, R21, 0x1000000, RZ ;  /* 0x0100000015157824 */ /* 0x000fe200078e00ff */
[----:B------:R-:W-:Y:S02]  /*19130*/  LOP3.LUT R78, R22, R49, R78, 0xfe, !PT ;  /* 0x00000031164e7212 */ /* 0x000fe400078efe4e */
[----:B------:R-:W-:Y:S02]  /*19140*/  PRMT R82, R46, 0x7732, RZ ;  /* 0x000077322e527816 */ /* 0x000fe400000000ff */
[----:B------:R-:W-:-:S02]  /*19150*/  LOP3.LUT R74, R74, 0xff0000, R25, 0xf8, !PT ;  /* 0x00ff00004a4a7812 */ /* 0x000fc400078ef819 */
[----:B------:R-:W-:Y:S02]  /*19160*/  LOP3.LUT R49, R8, 0xff, RZ, 0xc0, !PT ;  /* 0x000000ff08317812 */ /* 0x000fe400078ec0ff */
[----:B------:R-:W-:Y:S02]  /*19170*/  LOP3.LUT R36, R46, 0xffff, RZ, 0xc0, !PT ;  /* 0x0000ffff2e247812 */ /* 0x000fe400078ec0ff */
[----:B------:R-:W-:Y:S02]  /*19180*/  SHF.R.U32.HI R8, RZ, 0x8, R20 ;  /* 0x00000008ff087819 */ /* 0x000fe40000011614 */
[----:B------:R-:W-:Y:S02]  /*19190*/  SHF.R.U32.HI R22, RZ, 0x8, R82 ;  /* 0x00000008ff167819 */ /* 0x000fe40000011652 */
[----:B------:R-:W-:Y:S02]  /*191a0*/  LOP3.LUT R74, R74, R21, RZ, 0xfc, !PT ;  /* 0x000000154a4a7212 */ /* 0x000fe400078efcff */
[----:B------:R-:W-:-:S02]  /*191b0*/  SHF.R.U32.HI R21, RZ, 0x8, R36 ;  /* 0x00000008ff157819 */ /* 0x000fc40000011624 */
[----:B------:R-:W-:Y:S02]  /*191c0*/  LOP3.LUT R20, R20, 0xff, RZ, 0xc0, !PT ;  /* 0x000000ff14147812 */ /* 0x000fe400078ec0ff */
[----:B------:R-:W-:Y:S02]  /*191d0*/  LOP3.LUT R8, R8, 0xffff, RZ, 0xc0, !PT ;  /* 0x0000ffff08087812 */ /* 0x000fe400078ec0ff */
[----:B------:R-:W-:Y:S02]  /*191e0*/  LOP3.LUT R82, R82, 0xff, RZ, 0xc0, !PT ;  /* 0x000000ff52527812 */ /* 0x000fe400078ec0ff */
[----:B------:R-:W-:Y:S02]  /*191f0*/  LOP3.LUT R24, R22, 0xffff, RZ, 0xc0, !PT ;  /* 0x0000ffff16187812 */ /* 0x000fe400078ec0ff */
[C---:B------:R-:W-:Y:S02]  /*19200*/  LOP3.LUT R27, R45.reuse, 0xffff, RZ, 0xc0, !PT ;  /* 0x0000ffff2d1b7812 */ /* 0x040fe400078ec0ff */
[----:B------:R-:W-:Y:S01]  /*19210*/  PRMT R44, R45, 0x7732, RZ ;  /* 0x000077322d2c7816 */ /* 0x000fe200000000ff */
[----:B------:R-:W-:Y:S01]  /*19220*/  IMAD.WIDE.U32 R22, R8, 0x1000000, RZ ;  /* 0x0100000008167825 */ /* 0x000fe200078e00ff */
[----:B------:R-:W-:-:S02]  /*19230*/  LOP3.LUT R45, R21, 0xff, RZ, 0xc0, !PT ;  /* 0x000000ff152d7812 */ /* 0x000fc400078ec0ff */
[----:B------:R-:W-:Y:S01]  /*19240*/  SHF.L.U64.HI R85, R49, 0x8, RZ ;  /* 0x0000000831557819 */ /* 0x000fe200000102ff */
[----:B------:R-:W-:Y:S01]  /*19250*/  IMAD.WIDE.U32 R20, R20, 0x10000, RZ ;  /* 0x0001000014147825 */ /* 0x000fe200078e00ff */
[C---:B------:R-:W-:Y:S02]  /*19260*/  LOP3.LUT R39, R47.reuse, 0xffff, RZ, 0xc0, !PT ;  /* 0x0000ffff2f277812 */ /* 0x040fe400078ec0ff */
[----:B------:R-:W-:Y:S01]  /*19270*/  PRMT R80, R47, 0x7732, RZ ;  /* 0x000077322f507816 */ /* 0x000fe200000000ff */
[----:B------:R-:W-:Y:S01]  /*19280*/  IMAD.WIDE.U32 R82, R82, 0x10000, RZ ;  /* 0x0001000052527825 */ /* 0x000fe200078e00ff */
[----:B------:R-:W-:-:S03]  /*19290*/  SHF.L.U64.HI R47, R45, 0x8, RZ ;  /* 0x000000082d2f7819 */ /* 0x000fc600000102ff */
[----:B------:R-:W-:Y:S01]  /*192a0*/  IMAD.WIDE.U32 R24, R24, 0x1000000, RZ ;  /* 0x0100000018187825 */ /* 0x000fe200078e00ff */
[----:B------:R-:W-:Y:S02]  /*192b0*/  PRMT R49, R26, 0x6540, R49 ;  /* 0x000065401a317816 */ /* 0x000fe40000000031 */
[----:B------:R-:W-:Y:S02]  /*192c0*/  LOP3.LUT R26, R23, R85, R21, 0xfe, !PT ;  /* 0x00000055171a7212 */ /* 0x000fe400078efe15 */
[----:B------:R-:W-:Y:S02]  /*192d0*/  SHF.R.U32.HI R8, RZ, 0x8, R27 ;  /* 0x00000008ff087819 */ /* 0x000fe4000001161b */
[----:B------:R-:W-:Y:S02]  /*192e0*/  LOP3.LUT R46, R25, R47, R83, 0xfe, !PT ;  /* 0x0000002f192e7212 */ /* 0x000fe400078efe53 */
[----:B------:R-:W-:Y:S01]  /*192f0*/  SHF.R.U32.HI R21, RZ, 0x8, R39 ;  /* 0x00000008ff157819 */ /* 0x000fe20000011627 */
[----:B------:R-:W-:Y:S01]  /*19300*/  IMAD.MOV.U32 R23, RZ, RZ, R44 ;  /* 0x000000ffff177224 */ /* 0x000fe200078e002c */
[----:B------:R-:W-:-:S02]  /*19310*/  LOP3.LUT R27, R26, 0xff, R27, 0xf8, !PT ;  /* 0x000000ff1a1b7812 */ /* 0x000fc400078ef81b */
[----:B------:R-:W-:Y:S01]  /*19320*/  PRMT R8, R8, 0x7104, RZ ;  /* 0x0000710408087816 */ /* 0x000fe200000000ff */
[----:B------:R-:W-:Y:S01]  /*19330*/  IMAD.MOV.U32 R25, RZ, RZ, R80 ;  /* 0x000000ffff197224 */ /* 0x000fe200078e0050 */
[----:B------:R-:W-:Y:S02]  /*19340*/  LOP3.LUT R46, R46, 0xff, R39, 0xf8, !PT ;  /* 0x000000ff2e2e7812 */ /* 0x000fe400078ef827 */
[----:B------:R-:W-:Y:S02]  /*19350*/  PRMT R21, R21, 0x7104, RZ ;  /* 0x0000710415157816 */ /* 0x000fe400000000ff */
[----:B------:R-:W-:Y:S02]  /*19360*/  LOP3.LUT R26, R27, R8, RZ, 0xfc, !PT ;  /* 0x000000081b1a7212 */ /* 0x000fe400078efcff */
[----:B------:R-:W-:Y:S02]  /*19370*/  SHF.R.U32.HI R8, RZ, 0x8, R23 ;  /* 0x00000008ff087819 */ /* 0x000fe40000011617 */
[----:B------:R-:W-:-:S02]  /*19380*/  LOP3.LUT R46, R46, R21, RZ, 0xfc, !PT ;  /* 0x000000152e2e7212 */ /* 0x000fc400078efcff */
[----:B------:R-:W-:Y:S01]  /*19390*/  SHF.R.U32.HI R21, RZ, 0x8, R25 ;  /* 0x00000008ff157819 */ /* 0x000fe20000011619 */
[----:B------:R-:W-:Y:S01]  /*193a0*/  IMAD.U32 R23, R23, 0x10000, RZ ;  /* 0x0001000017177824 */ /* 0x000fe200078e00ff */
[----:B------:R-:W-:Y:S01]  /*193b0*/  LOP3.LUT R8, R8, 0xffff, RZ, 0xc0, !PT ;  /* 0x0000ffff08087812 */ /* 0x000fe200078ec0ff */
[----:B------:R-:W-:Y:S01]  /*193c0*/  IMAD.U32 R25, R25, 0x10000, RZ ;  /* 0x0001000019197824 */ /* 0x000fe200078e00ff */
[----:B------:R-:W-:Y:S02]  /*193d0*/  LOP3.LUT R21, R21, 0xffff, RZ, 0xc0, !PT ;  /* 0x0000ffff15157812 */ /* 0x000fe400078ec0ff */
[----:B------:R-:W-:Y:S01]  /*193e0*/  LOP3.LUT R23, R26, 0xff0000, R23, 0xf8, !PT ;  /* 0x00ff00001a177812 */ /* 0x000fe200078ef817 */
[----:B------:R-:W-:Y:S01]  /*193f0*/  IMAD.SHL.U32 R8, R8, 0x1000000, RZ ;  /* 0x0100000008087824 */ /* 0x000fe200078e00ff */
[----:B------:R-:W-:Y:S01]  /*19400*/  LOP3.LUT R80, R22, R49, R20, 0xfe, !PT ;  /* 0x0000003116507212 */ /* 0x000fe200078efe14 */
[----:B------:R-:W-:Y:S01]  /*19410*/  IMAD.SHL.U32 R21, R21, 0x1000000, RZ ;  /* 0x0100000015157824 */ /* 0x000fe200078e00ff */
[----:B------:R-:W-:-:S02]  /*19420*/  PRMT R45, R36, 0x6540, R45 ;  /* 0x00006540242d7816 */ /* 0x000fc4000000002d */
[----:B------:R-:W-:Y:S02]  /*19430*/  LOP3.LUT R22, R52, 0xffff, RZ, 0xc0, !PT ;  /* 0x0000ffff34167812 */ /* 0x000fe400078ec0ff */
[----:B------:R-:W-:Y:S02]  /*19440*/  LOP3.LUT R46, R46, 0xff0000, R25, 0xf8, !PT ;  /* 0x00ff00002e2e7812 */ /* 0x000fe400078ef819 */
[----:B------:R-:W-:Y:S02]  /*19450*/  LOP3.LUT R39, R54, 0xffff, RZ, 0xc0, !PT ;  /* 0x0000ffff36277812 */ /* 0x000fe400078ec0ff */
[----:B------:R-:W-:Y:S02]  /*19460*/  LOP3.LUT R44, R23, R8, RZ, 0xfc, !PT ;  /* 0x00000008172c7212 */ /* 0x000fe400078efcff */
[----:B------:R-:W-:Y:S02]  /*19470*/  LOP3.LUT R82, R24, R45, R82, 0xfe, !PT ;  /* 0x0000002d18527212 */ /* 0x000fe400078efe52 */
[----:B------:R-:W-:-:S02]  /*19480*/  SHF.R.U32.HI R8, RZ, 0x8, R22 ;  /* 0x00000008ff087819 */ /* 0x000fc40000011616 */
[----:B------:R-:W-:Y:S02]  /*19490*/  LOP3.LUT R46, R46, R21, RZ, 0xfc, !PT ;  /* 0x000000152e2e7212 */ /* 0x000fe400078efcff */
[----:B------:R-:W-:Y:S02]  /*194a0*/  PRMT R24, R52, 0x7732, RZ ;  /* 0x0000773234187816 */ /* 0x000fe400000000ff */
[----:B------:R-:W-:Y:S02]  /*194b0*/  SHF.R.U32.HI R20, RZ, 0x8, R39 ;  /* 0x00000008ff147819 */ /* 0x000fe40000011627 */
[----:B------:R-:W-:Y:S02]  /*194c0*/  PRMT R21, R54, 0x7732, RZ ;  /* 0x0000773236157816 */ /* 0x000fe400000000ff */
[----:B------:R-:W-:Y:S02]  /*194d0*/  LOP3.LUT R49, R8, 0xff, RZ, 0xc0, !PT ;  /* 0x000000ff08317812 */ /* 0x000fe400078ec0ff */
[----:B------:R-:W-:-:S02]  /*194e0*/  SHF.R.U32.HI R8, RZ, 0x8, R24 ;  /* 0x00000008ff087819 */ /* 0x000fc40000011618 */
[----:B------:R-:W-:Y:S02]  /*194f0*/  LOP3.LUT R52, R20, 0xff, RZ, 0xc0, !PT ;  /* 0x000000ff14347812 */ /* 0x000fe400078ec0ff */
[----:B------:R-:W-:Y:S02]  /*19500*/  SHF.R.U32.HI R20, RZ, 0x8, R21 ;  /* 0x00000008ff147819 */ /* 0x000fe40000011615 */
[C---:B------:R-:W-:Y:S02]  /*19510*/  LOP3.LUT R36, R53.reuse, 0xffff, RZ, 0xc0, !PT ;  /* 0x0000ffff35247812 */ /* 0x040fe400078ec0ff */
[----:B------:R-:W-:Y:S02]  /*19520*/  PRMT R83, R53, 0x7732, RZ ;  /* 0x0000773235537816 */ /* 0x000fe400000000ff */
[----:B------:R-:W-:Y:S02]  /*19530*/  LOP3.LUT R24, R24, 0xff, RZ, 0xc0, !PT ;  /* 0x000000ff18187812 */ /* 0x000fe400078ec0ff */
[----:B------:R-:W-:-:S02]  /*19540*/  LOP3.LUT R8, R8, 0xffff, RZ, 0xc0, !PT ;  /* 0x0000ffff08087812 */ /* 0x000fc400078ec0ff */
[----:B------:R-:W-:Y:S02]  /*19550*/  PRMT R53, R22, 0x6540, R49 ;  /* 0x0000654016357816 */ /* 0x000fe40000000031 */
[----:B------:R-:W-:Y:S02]  /*19560*/  LOP3.LUT R21, R21, 0xff, RZ, 0xc0, !PT ;  /* 0x000000ff15157812 */ /* 0x000fe400078ec0ff */
[----:B------:R-:W-:Y:S02]  /*19570*/  LOP3.LUT R22, R20, 0xffff, RZ, 0xc0, !PT ;  /* 0x0000ffff14167812 */ /* 0x000fe400078ec0ff */
[----:B------:R-:W-:Y:S01]  /*19580*/  ISETP.GE.U32.AND P0, PT, R70, -0x80, PT ;  /* 0xffffff804600780c */ /* 0x000fe20003f06070 */
[----:B------:R-:W-:Y:S01]  /*19590*/  IMAD.WIDE.U32 R24, R24, 0x10000, RZ ;  /* 0x0001000018187825 */ /* 0x000fe200078e00ff */
[----:B------:R-:W-:Y:S02]  /*195a0*/  SHF.L.U64.HI R49, R49, 0x8, RZ ;  /* 0x0000000831317819 */ /* 0x000fe400000102ff */
[----:B------:R-:W-:Y:S01]  /*195b0*/  ISETP.GE.U32.AND.EX P0, PT, R71, -0x1, PT, P0 ;  /* 0xffffffff4700780c */ /* 0x000fe20003f06100 */
[----:B------:R-:W-:Y:S01]  /*195c0*/  IMAD.WIDE.U32 R26, R8, 0x1000000, RZ ;  /* 0x01000000081a7825 */ /* 0x000fe200078e00ff */
[----:B------:R-:W-:-:S03]  /*195d0*/  SHF.L.U64.HI R47, R52, 0x8, RZ ;  /* 0x00000008342f7819 */ /* 0x000fc600000102ff */
[----:B------:R-:W-:Y:S01]  /*195e0*/  IMAD.WIDE.U32 R20, R21, 0x10000, RZ ;  /* 0x0001000015147825 */ /* 0x000fe200078e00ff */
[----:B------:R-:W-:-:S03]  /*195f0*/  LOP3.LUT R45, R55, 0xffff, RZ, 0xc0, !PT ;  /* 0x0000ffff372d7812 */ /* 0x000fc600078ec0ff */
[----:B------:R-:W-:Y:S01]  /*19600*/  IMAD.WIDE.U32 R22, R22, 0x1000000, RZ ;  /* 0x0100000016167825 */ /* 0x000fe200078e00ff */
[----:B------:R-:W-:Y:S02]  /*19610*/  LOP3.LUT R53, R26, R53, R24, 0xfe, !PT ;  /* 0x000000351a357212 */ /* 0x000fe400078efe18 */
[----:B------:R-:W-:Y:S02]  /*19620*/  LOP3.LUT R27, R27, R49, R25, 0xfe, !PT ;  /* 0x000000311b1b7212 */ /* 0x000fe400078efe19 */
[----:B------:R-:W-:Y:S02]  /*19630*/  LOP3.LUT R24, R23, R47, R21, 0xfe, !PT ;  /* 0x0000002f17187212 */ /* 0x000fe400078efe15 */
[--C-:B------:R-:W-:Y:S02]  /*19640*/  SHF.R.U32.HI R8, RZ, 0x8, R36.reuse ;  /* 0x00000008ff087819 */ /* 0x100fe40000011624 */
[----:B------:R-:W-:Y:S02]  /*19650*/  PRMT R55, R55, 0x7732, RZ ;  /* 0x0000773237377816 */ /* 0x000fe400000000ff */
[----:B------:R-:W-:Y:S01]  /*19660*/  SHF.R.U32.HI R21, RZ, 0x8, R45 ;  /* 0x00000008ff157819 */ /* 0x000fe2000001162d */
[----:B------:R-:W-:Y:S01]  /*19670*/  IMAD.MOV.U32 R23, RZ, RZ, R83 ;  /* 0x000000ffff177224 */ /* 0x000fe200078e0053 */
[----:B------:R-:W-:-:S02]  /*19680*/  LOP3.LUT R27, R27, 0xff, R36, 0xf8, !PT ;  /* 0x000000ff1b1b7812 */ /* 0x000fc400078ef824 */
[----:B------:R-:W-:Y:S02]  /*19690*/  LOP3.LUT R25, R24, 0xff, R45, 0xf8, !PT ;  /* 0x000000ff18197812 */ /* 0x000fe400078ef82d */
[----:B------:R-:W-:Y:S02]  /*196a0*/  PRMT R8, R8, 0x7104, RZ ;  /* 0x0000710408087816 */ /* 0x000fe400000000ff */
[----:B------:R-:W-:Y:S01]  /*196b0*/  PRMT R24, R21, 0x7104, RZ ;  /* 0x0000710415187816 */ /* 0x000fe200000000ff */
[----:B------:R-:W-:Y:S01]  /*196c0*/  IMAD.MOV.U32 R21, RZ, RZ, R55 ;  /* 0x000000ffff157224 */ /* 0x000fe200078e0037 */
[----:B------:R-:W-:Y:S02]  /*196d0*/  PRMT R39, R39, 0x6540, R52 ;  /* 0x0000654027277816 */ /* 0x000fe40000000034 */
[----:B------:R-:W-:Y:S01]  /*196e0*/  LOP3.LUT R27, R27, R8, RZ, 0xfc, !PT ;  /* 0x000000081b1b7212 */ /* 0x000fe200078efcff */
[----:B------:R-:W-:Y:S01]  /*196f0*/  IMAD.U32 R8, R23, 0x10000, RZ ;  /* 0x0001000017087824 */ /* 0x000fe200078e00ff */
[----:B--2---:R-:W-:-:S02]  /*19700*/  @P0 IADD3 R10, P2, R10, 0x1, RZ ;  /* 0x000000010a0a0810 */ /* 0x004fc40007f5e0ff */
[----:B------:R-:W-:Y:S01]  /*19710*/  LOP3.LUT R25, R25, R24, RZ, 0xfc, !PT ;  /* 0x0000001819197212 */ /* 0x000fe200078efcff */
[----:B------:R-:W-:Y:S01]  /*19720*/  IMAD.U32 R24, R21, 0x10000, RZ ;  /* 0x0001000015187824 */ /* 0x000fe200078e00ff */
[----:B---3--:R-:W-:Y:S02]  /*19730*/  IADD3 R45, P3, P4, R75, R14, R18 ;  /* 0x0000000e4b2d7210 */ /* 0x008fe40007c7e012 */
[----:B------:R-:W-:Y:S01]  /*19740*/  SHF.R.U32.HI R21, RZ, 0x8, R21 ;  /* 0x00000008ff157819 */ /* 0x000fe20000011615 */
[----:B------:R-:W-:Y:S01]  /*19750*/  @P0 IMAD.X R11, RZ, RZ, R11, P2 ;  /* 0x000000ffff0b0224 */ /* 0x000fe200010e060b */
[----:B------:R-:W-:Y:S02]  /*19760*/  LOP3.LUT R52, R22, R39, R20, 0xfe, !PT ;  /* 0x0000002716347212 */ /* 0x000fe400078efe14 */
[----:B------:R-:W-:Y:S02]  /*19770*/  IADD3 R20, P1, R70, 0x80, RZ ;  /* 0x0000008046147810 */ /* 0x000fe40007f3e0ff */
[----:B------:R-:W-:-:S02]  /*19780*/  LOP3.LUT R27, R27, 0xff0000, R8, 0xf8, !PT ;  /* 0x00ff00001b1b7812 */ /* 0x000fc400078ef808 */
[----:B------:R-:W-:Y:S02]  /*19790*/  IADD3.X R70, R67, R15, R19, P3, P4 ;  /* 0x0000000f43467210 */ /* 0x000fe40001fe8413 */
[----:B------:R-:W-:Y:S02]  /*197a0*/  SHF.R.U32.HI R8, RZ, 0x8, R23 ;  /* 0x00000008ff087819 */ /* 0x000fe40000011617 */
[----:B------:R-:W-:Y:S02]  /*197b0*/  LOP3.LUT R21, R21, 0xffff, RZ, 0xc0, !PT ;  /* 0x0000ffff15157812 */ /* 0x000fe400078ec0ff */
[----:B------:R-:W-:Y:S02]  /*197c0*/  LOP3.LUT R83, R11, 0x9b05688c, R70, 0x96, !PT ;  /* 0x9b05688c0b537812 */ /* 0x000fe400078e9646 */
[----:B------:R-:W-:Y:S01]  /*197d0*/  LOP3.LUT R8, R8, 0xffff, RZ, 0xc0, !PT ;  /* 0x0000ffff08087812 */ /* 0x000fe200078ec0ff */
[----:B------:R-:W-:Y:S01]  /*197e0*/  IMAD.SHL.U32 R55, R21, 0x1000000, RZ ;  /* 0x0100000015377824 */ /* 0x000fe200078e00ff */
[----:B------:R-:W-:Y:S01]  /*197f0*/  IADD3 R87, P3, R83, -0x7b3558c5, RZ ;  /* 0x84caa73b53577810 */ /* 0x000fe20007f7e0ff */
[----:B------:R-:W-:Y:S01]  /*19800*/  IMAD.X R21, RZ, RZ, R71, P1 ;  /* 0x000000ffff157224 */ /* 0x000fe200008e0647 */
[----:B------:R-:W-:Y:S01]  /*19810*/  LOP3.LUT R71, R10, 0x2b3e6c1f, R45, 0x96, !PT ;  /* 0x2b3e6c1f0a477812 */ /* 0x000fe200078e962d */
[----:B------:R-:W-:Y:S01]  /*19820*/  IMAD.SHL.U32 R8, R8, 0x1000000, RZ ;  /* 0x0100000008087824 */ /* 0x000fe200078e00ff */
[----:B------:R-:W-:-:S02]  /*19830*/  IADD3 R89, P1, P2, R63, R12, R16 ;  /* 0x0000000c3f597210 */ /* 0x000fc40007a3e010 */
[----:B------:R-:W-:Y:S02]  /*19840*/  LOP3.LUT R24, R25, 0xff0000, R24, 0xf8, !PT ;  /* 0x00ff000019187812 */ /* 0x000fe400078ef818 */
[----:B------:R-:W-:Y:S02]  /*19850*/  IADD3.X R25, R71, -0x4498517b, RZ, P3, !PT ;  /* 0xbb67ae8547197810 */ /* 0x000fe40001ffe4ff */
[----:B------:R-:W-:Y:S02]  /*19860*/  IADD3.X R93, R61, R13, R17, P1, P2 ;  /* 0x0000000d3d5d7210 */ /* 0x000fe40000fe4411 */
[----:B------:R-:W-:Y:S02]  /*19870*/  LOP3.LUT R54, R27, R8, RZ, 0xfc, !PT ;  /* 0x000000081b367212 */ /* 0x000fe400078efcff */
[----:B------:R-:W-:Y:S02]  /*19880*/  LOP3.LUT R55, R24, R55, RZ, 0xfc, !PT ;  /* 0x0000003718377212 */ /* 0x000fe400078efcff */
[----:B------:R-:W-:-:S02]  /*19890*/  LOP3.LUT R24, R14, R87, RZ, 0x3c, !PT ;  /* 0x000000570e187212 */ /* 0x000fc400078e3cff */
[----:B------:R-:W-:Y:S02]  /*198a0*/  LOP3.LUT R27, R15, R25, RZ, 0x3c, !PT ;  /* 0x000000190f1b7212 */ /* 0x000fe400078e3cff */
[----:B------:R-:W-:Y:S01]  /*198b0*/  LOP3.LUT R39, R21, 0x510e527f, R93, 0x96, !PT ;  /* 0x510e527f15277812 */ /* 0x000fe200078e965d */
[----:B------:R-:W-:Y:S01]  /*198c0*/  @P0 IMAD.MOV.U32 R22, RZ, RZ, R10 ;  /* 0x000000ffff160224 */ /* 0x000fe200078e000a */
[----:B------:R-:W-:Y:S01]  /*198d0*/  SHF.L.W.U32.HI R26, R24, 0x8, R27 ;  /* 0x00000008181a7819 */ /* 0x000fe20000010e1b */
[----:B------:R-:W-:Y:S01]  /*198e0*/  @P0 IMAD.MOV.U32 R23, RZ, RZ, R11 ;  /* 0x000000ffff170224 */ /* 0x000fe200078e000b */
[----:B------:R-:W-:Y:S02]  /*198f0*/  LOP3.LUT R36, R20, 0xade682d1, R89, 0x96, !PT ;  /* 0xade682d114247812 */ /* 0x000fe400078e9659 */
[----:B------:R-:W-:Y:S01]  /*19900*/  IADD3 R11, P1, R39, -0xc4336f8, RZ ;  /* 0xf3bcc908270b7810 */ /* 0x000fe20007f3e0ff */
[----:B------:R0:W-:Y:S01]  /*19910*/  STL.64 [R1+0x40], R20 ;  /* 0x0000401401007387 */ /* 0x0001e20000100a00 */
[----:B------:R-:W-:-:S02]  /*19920*/  SHF.L.W.U32.HI R24, R27, 0x8, R24 ;  /* 0x000000081b187819 */ /* 0x000fc40000010e18 */
[----:B------:R-:W-:Y:S01]  /*19930*/  IADD3 R10, P4, P5, R69, R45, R26 ;  /* 0x0000002d450a7210 */ /* 0x000fe20007d9e01a */
[----:B------:R1:W-:Y:S01]  /*19940*/  @P0 STL.64 [R1+0x48], R22 ;  /* 0x0000481601000387 */ /* 0x0003e20000100a00 */
[----:B----4-:R-:W-:Y:S02]  /*19950*/  IADD3 R45, P2, P3, R57, R42, R34 ;  /* 0x0000002a392d7210 */ /* 0x010fe40007b5e022 */
[----:B------:R-:W-:Y:S02]  /*19960*/  IADD3.X R8, R73, R70, R24, P4, P5 ;  /* 0x0000004649087210 */ /* 0x000fe400027ea418 */
[----:B0-----:R-:W-:Y:S02]  /*19970*/  IADD3.X R21, R36, 0x6a09e667, RZ, P1, !PT ;  /* 0x6a09e66724157810 */ /* 0x001fe40000ffe4ff */
[----:B------:R-:W-:Y:S02]  /*19980*/  IADD3 R47, P0, P1, R77, R40, R32 ;  /* 0x000000284d2f7210 */ /* 0x000fe4000791e020 */
[----:B------:R-:W-:-:S02]  /*19990*/  LOP3.LUT R20, R12, R11, RZ, 0x3c, !PT ;  /* 0x0000000b0c147212 */ /* 0x000fc400078e3cff */
[----:B------:R-:W-:Y:S02]  /*199a0*/  IADD3.X R49, R37, R41, R33, P0, P1 ;  /* 0x0000002925317210 */ /* 0x000fe400007e2421 */
[----:B------:R-:W-:Y:S02]  /*199b0*/  LOP3.LUT R27, R13, R21, RZ, 0x3c, !PT ;  /* 0x000000150d1b7212 */ /* 0x000fe400078e3cff */
[----:B------:R-:W-:Y:S02]  /*199c0*/  LOP3.LUT R70, R71, R8, RZ, 0x3c, !PT ;  /* 0x0000000847467212 */ /* 0x000fe400078e3cff */
[----:B------:R-:W-:Y:S02]  /*199d0*/  IADD3.X R71, R59, R43, R35, P2, P3 ;  /* 0x0000002b3b477210 */ /* 0x000fe400017e6423 */
[----:B------:R-:W-:Y:S02]  /*199e0*/  LOP3.LUT R98, R29, 0x1f83d9ab, R49, 0x96, !PT ;  /* 0x1f83d9ab1d627812 */ /* 0x000fe400078e9631 */
[----:B-1----:R-:W-:-:S02]  /*199f0*/  LOP3.LUT R23, R83, R10, RZ, 0x3c, !PT ;  /* 0x0000000a53177212 */ /* 0x002fc400078e3cff */
[----:B------:R-:W-:Y:S02]  /*19a00*/  SHF.L.W.U32.HI R85, R20, 0x8, R27 ;  /* 0x0000000814557819 */ /* 0x000fe40000010e1b */
[----:B------:R-:W-:Y:S02]  /*19a10*/  LOP3.LUT R94, R31, 0x5be0cd19, R71, 0x96, !PT ;  /* 0x5be0cd191f5e7812 */ /* 0x000fe400078e9647 */
[----:B------:R-:W-:Y:S02]  /*19a20*/  SHF.L.W.U32.HI R86, R27, 0x8, R20 ;  /* 0x000000081b567819 */ /* 0x000fe40000010e14 */
[----:B------:R-:W-:Y:S02]  /*19a30*/  LOP3.LUT R96, R28, 0xfb41bd6b, R47, 0x96, !PT ;  /* 0xfb41bd6b1c607812 */ /* 0x000fe400078e962f */
[----:B------:R-:W-:Y:S02]  /*19a40*/  IADD3 R97, P2, R98, -0x16b07d5, RZ ;  /* 0xfe94f82b62617810 */ /* 0x000fe40007f5e0ff */
[----:B------:R-:W-:-:S02]  /*19a50*/  SHF.L.W.U32.HI R22, R70, 0x10, R23 ;  /* 0x0000001046167819 */ /* 0x000fc40000010e17 */
[----:B------:R-:W-:Y:S02]  /*19a60*/  SHF.L.W.U32.HI R20, R23, 0x10, R70 ;  /* 0x0000001017147819 */ /* 0x000fe40000010e46 */
[----:B------:R-:W-:Y:S02]  /*19a70*/  IADD3 R84, P0, P1, R66, R89, R85 ;  /* 0x0000005942547210 */ /* 0x000fe4000791e055 */
[----:B------:R-:W-:Y:S02]  /*19a80*/  LOP3.LUT R70, R30, 0x137e2179, R45, 0x96, !PT ;  /* 0x137e21791e467812 */ /* 0x000fe400078e962d */
[----:B------:R-:W-:Y:S02]  /*19a90*/  IADD3 R83, P3, R94, 0x5f1d36f1, RZ ;  /* 0x5f1d36f15e537810 */ /* 0x000fe40007f7e0ff */
[----:B------:R-:W-:Y:S02]  /*19aa0*/  IADD3.X R91, R96, 0x3c6ef372, RZ, P2, !PT ;  /* 0x3c6ef372605b7810 */ /* 0x000fe400017fe4ff */
[----:B------:R-:W-:-:S02]  /*19ab0*/  IADD3.X R27, R65, R93, R86, P0, P1 ;  /* 0x0000005d411b7210 */ /* 0x000fc400007e2456 */
[----:B------:R-:W-:Y:S02]  /*19ac0*/  IADD3.X R92, R70, -0x5ab00ac6, RZ, P3, !PT ;  /* 0xa54ff53a465c7810 */ /* 0x000fe40001ffe4ff */
        /* <DEDUP_REMOVED lines=8> */
[----:B------:R-:W-:Y:S02]  /*19b50*/  IADD3 R87, P0, R20, R87, RZ ;  /* 0x0000005714577210 */ /* 0x000fe40007f1e0ff */
[----:B------:R-:W-:Y:S02]  /*19b60*/  SHF.L.W.U32.HI R30, R29, 0x10, R28 ;  /* 0x000000101d1e7819 */ /* 0x000fe40000010e1c */
[----:B------:R-:W-:-:S02]  /*19b70*/  SHF.L.W.U32.HI R90, R89, 0x8, R36 ;  /* 0x00000008595a7819 */ /* 0x000fc40000010e24 */
[----:B------:R-:W-:Y:S02]  /*19b80*/  SHF.L.W.U32.HI R28, R28, 0x10, R29 ;  /* 0x000000101c1c7819 */ /* 0x000fe40000010e1d */
[----:B------:R-:W-:Y:S01]  /*19b90*/  IADD3 R29, P1, P2, R76, R47, R88 ;  /* 0x0000002f4c1d7210 */ /* 0x000fe20007a3e058 */
[----:B------:R-:W-:Y:S01]  /*19ba0*/  IMAD.X R47, R22, 0x1, R25, P0 ;  /* 0x00000001162f7824 */ /* 0x000fe200000e0619 */
[----:B------:R-:W-:Y:S02]  /*19bb0*/  SHF.L.W.U32.HI R89, R36, 0x8, R89 ;  /* 0x0000000824597819 */ /* 0x000fe40000010e59 */
[----:B------:R-:W-:Y:S02]  /*19bc0*/  IADD3 R31, P3, P4, R48, R45, R90 ;  /* 0x0000002d301f7210 */ /* 0x000fe40007c7e05a */
[----:B------:R-:W-:Y:S02]  /*19bd0*/  IADD3.X R95, R6, R49, R39, P1, P2 ;  /* 0x00000031065f7210 */ /* 0x000fe40000fe4427 */
[----:B------:R-:W-:-:S02]  /*19be0*/  IADD3.X R93, R56, R71, R89, P3, P4 ;  /* 0x00000047385d7210 */ /* 0x000fc40001fe8459 */
        /* <DEDUP_REMOVED lines=10> */
[----:B------:R-:W-:Y:S02]  /*19c90*/  IADD3 R97, P1, R23, R97, RZ ;  /* 0x0000006117617210 */ /* 0x000fe40007f3e0ff */
[----:B------:R-:W-:-:S02]  /*19ca0*/  SHF.L.W.U32.HI R36, R25, 0x10, R26 ;  /* 0x0000001019247819 */ /* 0x000fc40000010e1a */
[----:B------:R-:W-:Y:S01]  /*19cb0*/  IADD3 R100, P0, R28, R11, RZ ;  /* 0x0000000b1c647210 */ /* 0x000fe20007f1e0ff */
[----:B------:R-:W-:Y:S01]  /*19cc0*/  IMAD.X R98, R24, 0x1, R91, P1 ;  /* 0x0000000118627824 */ /* 0x000fe200008e065b */
[----:B------:R-:W-:Y:S02]  /*19cd0*/  SHF.L.W.U32.HI R11, R26, 0x10, R25 ;  /* 0x000000101a0b7819 */ /* 0x000fe40000010e19 */
[----:B------:R-:W-:Y:S01]  /*19ce0*/  IADD3 R25, P2, R36, R83, RZ ;  /* 0x0000005324197210 */ /* 0x000fe20007f5e0ff */
[----:B------:R-:W-:Y:S01]  /*19cf0*/  IMAD.X R83, R30, 0x1, R21, P0 ;  /* 0x000000011e537824 */ /* 0x000fe200000e0615 */
[----:B------:R-:W-:Y:S02]  /*19d00*/  LOP3.LUT R26, R88, R97, RZ, 0x3c, !PT ;  /* 0x00000061581a7212 */ /* 0x000fe400078e3cff */
[----:B------:R-:W-:Y:S01]  /*19d10*/  LOP3.LUT R39, R39, R98, RZ, 0x3c, !PT ;  /* 0x0000006227277212 */ /* 0x000fe200078e3cff */
[----:B------:R-:W-:Y:S01]  /*19d20*/  IMAD.X R92, R11, 0x1, R92, P2 ;  /* 0x000000010b5c7824 */ /* 0x000fe200010e065c */
[----:B------:R-:W-:-:S02]  /*19d30*/  LOP3.LUT R85, R85, R100, RZ, 0x3c, !PT ;  /* 0x0000006455557212 */ /* 0x000fc400078e3cff */
[----:B------:R-:W-:Y:S02]  /*19d40*/  LOP3.LUT R86, R86, R83, RZ, 0x3c, !PT ;  /* 0x0000005356567212 */ /* 0x000fe400078e3cff */
[----:B------:R-:W-:Y:S02]  /*19d50*/  SHF.L.W.U32.HI R91, R39, 0x1, R26 ;  /* 0x00000001275b7819 */ /* 0x000fe40000010e1a */
[----:B------:R-:W-:Y:S02]  /*19d60*/  LOP3.LUT R96, R90, R25, RZ, 0x3c, !PT ;  /* 0x000000195a607212 */ /* 0x000fe400078e3cff */
[----:B------:R-:W-:Y:S02]  /*19d70*/  LOP3.LUT R21, R89, R92, RZ, 0x3c, !PT ;  /* 0x0000005c59157212 */ /* 0x000fe400078e3cff */
[----:B------:R-:W-:Y:S02]  /*19d80*/  IADD3 R45, P2, P3, R64, R71, R84 ;  /* 0x00000047402d7210 */ /* 0x000fe40007b5e054 */
[----:B------:R-:W-:-:S02]  /*19d90*/  SHF.L.W.U32.HI R88, R86, 0x1, R85 ;  /* 0x0000000156587819 */ /* 0x000fc40000010e55 */
[----:B------:R-:W-:Y:S02]  /*19da0*/  SHF.L.W.U32.HI R90, R26, 0x1, R39 ;  /* 0x000000011a5a7819 */ /* 0x000fe40000010e27 */
[----:B------:R-:W-:Y:S02]  /*19db0*/  IADD3 R89, P4, P5, R79, R91, R10 ;  /* 0x0000005b4f597210 */ /* 0x000fe40007d9e00a */
[----:B------:R-:W-:Y:S02]  /*19dc0*/  SHF.L.W.U32.HI R94, R21, 0x1, R96 ;  /* 0x00000001155e7819 */ /* 0x000fe40000010e60 */
[----:B------:R-:W-:Y:S02]  /*19dd0*/  IADD3.X R39, R58, R70, R27, P2, P3 ;  /* 0x000000463a277210 */ /* 0x000fe400017e641b */
[----:B------:R-:W-:Y:S02]  /*19de0*/  SHF.L.W.U32.HI R85, R85, 0x1, R86 ;  /* 0x0000000155557819 */ /* 0x000fe40000010e56 */
[----:B------:R-:W-:-:S02]  /*19df0*/  SHF.L.W.U32.HI R96, R96, 0x1, R21 ;  /* 0x0000000160607819 */ /* 0x000fc40000010e15 */
[----:B------:R-:W-:Y:S02]  /*19e00*/  IADD3.X R49, R81, R90, R8, P4, P5 ;  /* 0x0000005a51317210 */ /* 0x000fe400027ea408 */
[----:B------:R-:W-:Y:S02]  /*19e10*/  IADD3 R10, P2, P3, R53, R88, R31 ;  /* 0x00000058350a7210 */ /* 0x000fe40007b5e01f */
        /* <DEDUP_REMOVED lines=9> */
[----:B------:R-:W-:-:S02]  /*19eb0*/  LOP3.LUT R27, R22, R95, RZ, 0x3c, !PT ;  /* 0x0000005f161b7212 */ /* 0x000fc400078e3cff */
[----:B------:R-:W-:Y:S01]  /*19ec0*/  LOP3.LUT R25, R28, R89, RZ, 0x3c, !PT ;  /* 0x000000591c197212 */ /* 0x000fe200078e3cff */
[----:B------:R-:W-:Y:S01]  /*19ed0*/  IMAD.X R29, R29, 0x1, R98, P0 ;  /* 0x000000011d1d7824 */ /* 0x000fe200000e0662 */
[----:B------:R-:W-:Y:S02]  /*19ee0*/  IADD3 R87, P3, R8, R87, RZ ;  /* 0x0000005708577210 */ /* 0x000fe40007f7e0ff */
        /* <DEDUP_REMOVED lines=12> */
[----:B------:R-:W-:Y:S02]  /*19fb0*/  SHF.L.W.U32.HI R83, R8, 0x8, R71 ;  /* 0x0000000808537819 */ /* 0x000fe40000010e47 */
[----:B------:R-:W-:Y:S02]  /*19fc0*/  SHF.L.W.U32.HI R71, R71, 0x8, R8 ;  /* 0x0000000847477819 */ /* 0x000fe40000010e08 */
[----:B------:R-:W-:-:S02]  /*19fd0*/  LOP3.LUT R99, R88, R87, RZ, 0x3c, !PT ;  /* 0x0000005758637212 */ /* 0x000fc400078e3cff */
[----:B------:R-:W-:Y:S02]  /*19fe0*/  LOP3.LUT R8, R85, R86, RZ, 0x3c, !PT ;  /* 0x0000005655087212 */ /* 0x000fe400078e3cff */
[----:B------:R-:W-:Y:S02]  /*19ff0*/  IADD3 R70, P0, P1, R72, R45, R97 ;  /* 0x0000002d48467210 */ /* 0x000fe4000791e061 */
[----:B------:R-:W-:Y:S02]  /*1a000*/  LOP3.LUT R90, R94, R27, RZ, 0x3c, !PT ;  /* 0x0000001b5e5a7212 */ /* 0x000fe400078e3cff */
[----:B------:R-:W-:Y:S02]  /*1a010*/  LOP3.LUT R47, R96, R31, RZ, 0x3c, !PT ;  /* 0x0000001f602f7212 */ /* 0x000fe400078e3cff */
[----:B------:R-:W-:Y:S02]  /*1a020*/  SHF.L.W.U32.HI R88, R8, 0x8, R99 ;  /* 0x0000000808587819 */ /* 0x000fe40000010e63 */
[----:B------:R-:W-:-:S02]  /*1a030*/  SHF.L.W.U32.HI R99, R99, 0x8, R8 ;  /* 0x0000000863637819 */ /* 0x000fc40000010e08 */
[----:B------:R-:W-:Y:S02]  /*1a040*/  LOP3.LUT R8, R70, R11, R39, 0x96, !PT ;  /* 0x0000000b46087212 */ /* 0x000fe400078e9627 */
[----:B------:R-:W-:Y:S02]  /*1a050*/  IADD3 R85, P2, P3, R78, R89, R71 ;  /* 0x000000594e557210 */ /* 0x000fe40007b5e047 */
[----:B------:R-:W-:Y:S02]  /*1a060*/  IADD3.X R39, R68, R39, R92, P0, P1 ;  /* 0x0000002744277210 */ /* 0x000fe400007e245c */
[----:B------:R-:W-:Y:S02]  /*1a070*/  SHF.L.W.U32.HI R91, R47, 0x8, R90 ;  /* 0x000000082f5b7819 */ /* 0x000fe40000010e5a */
[----:B------:R-:W-:Y:S02]  /*1a080*/  SHF.L.W.U32.HI R90, R90, 0x8, R47 ;  /* 0x000000085a5a7819 */ /* 0x000fe40000010e2f */
[----:B------:R-:W-:-:S02]  /*1a090*/  LOP3.LUT R94, R85, R30, R49, 0x96, !PT ;  /* 0x0000001e555e7212 */ /* 0x000fc400078e9631 */
[----:B------:R-:W-:Y:S02]  /*1a0a0*/  LOP3.LUT R103, R39, R36, R45, 0x96, !PT ;  /* 0x0000002427677212 */ /* 0x000fe400078e962d */
[----:B------:R-:W-:Y:S02]  /*1a0b0*/  IADD3.X R49, R74, R49, R83, P2, P3 ;  /* 0x000000314a317210 */ /* 0x000fe400017e6453 */
[----:B------:R-:W-:Y:S02]  /*1a0c0*/  IADD3 R47, P0, P1, R82, R21, R90 ;  /* 0x00000015522f7210 */ /* 0x000fe4000791e05a */
[----:B------:R-:W-:Y:S02]  /*1a0d0*/  IADD3 R45, P2, P3, R52, R10, R99 ;  /* 0x0000000a342d7210 */ /* 0x000fe40007b5e063 */
[----:B------:R-:W-:Y:S02]  /*1a0e0*/  SHF.L.W.U32.HI R11, R8, 0x10, R103 ;  /* 0x00000010080b7819 */ /* 0x000fe40000010e67 */
[----:B------:R-:W-:-:S02]  /*1a0f0*/  LOP3.LUT R101, R49, R28, R89, 0x96, !PT ;  /* 0x0000001c31657212 */ /* 0x000fc400078e9659 */
[----:B------:R-:W-:Y:S02]  /*1a100*/  IADD3.X R89, R46, R95, R91, P0, P1 ;  /* 0x0000005f2e597210 */ /* 0x000fe400007e245b */
[----:B------:R-:W-:Y:S02]  /*1a110*/  LOP3.LUT R24, R45, R24, R93, 0x96, !PT ;  /* 0x000000182d187212 */ /* 0x000fe400078e965d */
[----:B------:R-:W-:Y:S02]  /*1a120*/  IADD3.X R93, R55, R93, R88, P2, P3 ;  /* 0x0000005d375d7210 */ /* 0x000fe400017e6458 */
[----:B------:R-:W-:Y:S02]  /*1a130*/  SHF.L.W.U32.HI R8, R103, 0x10, R8 ;  /* 0x0000001067087819 */ /* 0x000fe40000010e08 */
[----:B------:R-:W-:Y:S02]  /*1a140*/  IADD3 R30, P0, R11, R84, RZ ;  /* 0x000000540b1e7210 */ /* 0x000fe40007f1e0ff */
[----:B------:R-:W-:-:S02]  /*1a150*/  LOP3.LUT R28, R47, R22, R95, 0x96, !PT ;  /* 0x000000162f1c7212 */ /* 0x000fc400078e965f */
[----:B------:R-:W-:Y:S02]  /*1a160*/  LOP3.LUT R21, R89, R20, R21, 0x96, !PT ;  /* 0x0000001459157212 */ /* 0x000fe400078e9615 */
[----:B------:R-:W-:Y:S01]  /*1a170*/  LOP3.LUT R23, R93, R23, R10, 0x96, !PT ;  /* 0x000000175d177212 */ /* 0x000fe200078e960a */
        /* <DEDUP_REMOVED lines=10> */
[----:B------:R-:W-:-:S02]  /*1a220*/  IADD3 R100, P0, R23, R26, RZ ;  /* 0x0000001a17647210 */ /* 0x000fc40007f1e0ff */
[----:B------:R-:W-:Y:S02]  /*1a230*/  SHF.L.W.U32.HI R84, R95, 0x1, R36 ;  /* 0x000000015f547819 */ /* 0x000fe40000010e24 */
[----:B------:R-:W-:Y:S01]  /*1a240*/  SHF.L.W.U32.HI R36, R36, 0x1, R95 ;  /* 0x0000000124247819 */ /* 0x000fe20000010e5f */
[----:B------:R-:W-:Y:S02]  /*1a250*/  IMAD.X R95, R21, 0x1, R86, P2 ;  /* 0x00000001155f7824 */ /* 0x000fe400010e0656 */
[----:B------:R-:W-:Y:S01]  /*1a260*/  IMAD.X R92, R24, 0x1, R25, P0 ;  /* 0x00000001185c7824 */ /* 0x000fe200000e0619 */
[----:B------:R-:W-:Y:S02]  /*1a270*/  IADD3 R97, P1, R20, R27, RZ ;  /* 0x0000001b14617210 */ /* 0x000fe40007f3e0ff */
[----:B------:R-:W-:Y:S02]  /*1a280*/  LOP3.LUT R25, R88, R95, RZ, 0x3c, !PT ;  /* 0x0000005f58197212 */ /* 0x000fe400078e3cff */
        /* <DEDUP_REMOVED lines=8> */
[----:B------:R-:W-:Y:S02]  /*1a310*/  SHF.L.W.U32.HI R88, R71, 0x1, R88 ;  /* 0x0000000147587819 */ /* 0x000fe40000010e58 */
[----:B------:R-:W-:Y:S02]  /*1a320*/  IADD3 R47, P1, P0, R72, R87, R47 ;  /* 0x00000057482f7210 */ /* 0x000fe4000783e02f */
[----:B------:R-:W-:Y:S02]  /*1a330*/  SHF.L.W.U32.HI R94, R94, 0x1, R25 ;  /* 0x000000015e5e7819 */ /* 0x000fe40000010e19 */
        /* <DEDUP_REMOVED lines=25> */
[----:B------:R-:W-:Y:S02]  /*1a4d0*/  LOP3.LUT R89, R94, R25, RZ, 0x3c, !PT ;  /* 0x000000195e597212 */ /* 0x000fe400078e3cff */
[----:B------:R-:W-:Y:S02]  /*1a4e0*/  LOP3.LUT R99, R84, R83, RZ, 0x3c, !PT ;  /* 0x0000005354637212 */ /* 0x000fe400078e3cff */
[----:B------:R-:W-:Y:S01]  /*1a4f0*/  LOP3.LUT R36, R36, R71, RZ, 0x3c, !PT ;  /* 0x0000004724247212 */ /* 0x000fe200078e3cff */
[----:B------:R-:W-:Y:S01]  /*1a500*/  IMAD.X R92, R45, 0x1, R92, P3 ;  /* 0x000000012d5c7824 */ /* 0x000fe200018e065c */
[----:B------:R-:W-:Y:S02]  /*1a510*/  SHF.L.W.U32.HI R84, R89, 0x8, R90 ;  /* 0x0000000859547819 */ /* 0x000fe40000010e5a */
        /* <DEDUP_REMOVED lines=12> */
[----:B------:R-:W-:Y:S02]  /*1a5e0*/  LOP3.LUT R88, R31, R24, R39, 0x96, !PT ;  /* 0x000000181f587212 */ /* 0x000fe400078e9627 */
[----:B------:R-:W-:-:S02]  /*1a5f0*/  SHF.L.W.U32.HI R89, R89, 0x8, R36 ;  /* 0x0000000859597819 */ /* 0x000fc40000010e24 */
[----:B------:R-:W-:Y:S02]  /*1a600*/  LOP3.LUT R24, R87, R22, R49, 0x96, !PT ;  /* 0x0000001657187212 */ /* 0x000fe400078e9631 */
[----:B------:R-:W-:Y:S02]  /*1a610*/  IADD3.X R49, R58, R49, R97, P2, P3 ;  /* 0x000000313a317210 */ /* 0x000fe400017e6461 */
[----:B------:R-:W-:Y:S02]  /*1a620*/  IADD3.X R36, R81, R39, R84, P0, P1 ;  /* 0x0000002751247210 */ /* 0x000fe400007e2454 */
[----:B------:R-:W-:Y:S02]  /*1a630*/  IADD3 R45, P0, P1, R52, R47, R91 ;  /* 0x0000002f342d7210 */ /* 0x000fe4000791e05b */
[----:B------:R-:W-:Y:S02]  /*1a640*/  IADD3 R39, P2, P3, R57, R70, R89 ;  /* 0x0000004639277210 */ /* 0x000fe40007b5e059 */
[----:B------:R-:W-:-:S02]  /*1a650*/  LOP3.LUT R85, R49, R20, R85, 0x96, !PT ;  /* 0x0000001431557212 */ /* 0x000fc400078e9655 */
[----:B------:R-:W-:Y:S02]  /*1a660*/  LOP3.LUT R22, R45, R21, R86, 0x96, !PT ;  /* 0x000000152d167212 */ /* 0x000fe400078e9656 */
[----:B------:R-:W-:Y:S02]  /*1a670*/  IADD3.X R95, R55, R86, R94, P0, P1 ;  /* 0x00000056375f7210 */ /* 0x000fe400007e245e */
[----:B------:R-:W-:Y:S02]  /*1a680*/  LOP3.LUT R21, R39, R8, R93, 0x96, !PT ;  /* 0x0000000827157212 */ /* 0x000fe400078e965d */
[----:B------:R-:W-:Y:S02]  /*1a690*/  SHF.L.W.U32.HI R8, R24, 0x10, R85 ;  /* 0x0000001018087819 */ /* 0x000fe40000010e55 */
[----:B------:R-:W-:Y:S02]  /*1a6a0*/  IADD3.X R93, R59, R93, R96, P2, P3 ;  /* 0x0000005d3b5d7210 */ /* 0x000fe400017e6460 */
[----:B------:R-:W-:-:S02]  /*1a6b0*/  LOP3.LUT R101, R36, R23, R28, 0x96, !PT ;  /* 0x0000001724657212 */ /* 0x000fc400078e961c */
        /* <DEDUP_REMOVED lines=10> */
[----:B------:R-:W-:Y:S02]  /*1a760*/  LOP3.LUT R70, R99, R28, RZ, 0x3c, !PT ;  /* 0x0000001c63467212 */ /* 0x000fe400078e3cff */
[----:B------:R-:W-:Y:S02]  /*1a770*/  LOP3.LUT R97, R97, R86, RZ, 0x3c, !PT ;  /* 0x0000005661617212 */ /* 0x000fe400078e3cff */
[----:B------:R-:W-:-:S02]  /*1a780*/  IADD3 R98, P1, R11, R30, RZ ;  /* 0x0000001e0b627210 */ /* 0x000fc40007f3e0ff */
[----:B------:R-:W-:Y:S02]  /*1a790*/  IADD3 R83, P2, R21, R26, RZ ;  /* 0x0000001a15537210 */ /* 0x000fe40007f5e0ff */
[----:B------:R-:W-:Y:S02]  /*1a7a0*/  SHF.L.W.U32.HI R24, R101, 0x10, R88 ;  /* 0x0000001065187819 */ /* 0x000fe40000010e58 */
[----:B------:R-:W-:Y:S02]  /*1a7b0*/  IADD3 R27, P0, R22, R27, RZ ;  /* 0x0000001b161b7210 */ /* 0x000fe40007f1e0ff */
[----:B------:R-:W-:Y:S02]  /*1a7c0*/  SHF.L.W.U32.HI R88, R97, 0x1, R70 ;  /* 0x0000000161587819 */ /* 0x000fe40000010e46 */
[----:B------:R-:W-:Y:S01]  /*1a7d0*/  LOP3.LUT R26, R91, R98, RZ, 0x3c, !PT ;  /* 0x000000625b1a7212 */ /* 0x000fe200078e3cff */
[----:B------:R-:W-:Y:S01]  /*1a7e0*/  IMAD.X R91, R23, 0x1, R92, P2 ;  /* 0x00000001175b7824 */ /* 0x000fe200010e065c */
[----:B------:R-:W-:Y:S01]  /*1a7f0*/  SHF.L.W.U32.HI R70, R70, 0x1, R97 ;  /* 0x0000000146467819 */ /* 0x000fe20000010e61 */
[----:B------:R-:W-:-:S02]  /*1a800*/  IMAD.X R97, R20, 0x1, R29, P1 ;  /* 0x0000000114617824 */ /* 0x000fc400008e061d */
[----:B------:R-:W-:Y:S01]  /*1a810*/  IMAD.X R99, R24, 0x1, R25, P0 ;  /* 0x0000000118637824 */ /* 0x000fe200000e0619 */
[----:B------:R-:W-:Y:S02]  /*1a820*/  LOP3.LUT R89, R89, R83, RZ, 0x3c, !PT ;  /* 0x0000005359597212 */ /* 0x000fe400078e3cff */
[----:B------:R-:W-:Y:S02]  /*1a830*/  LOP3.LUT R96, R96, R91, RZ, 0x3c, !PT ;  /* 0x0000005b60607212 */ /* 0x000fe400078e3cff */
[----:B------:R-:W-:Y:S02]  /*1a840*/  LOP3.LUT R25, R94, R97, RZ, 0x3c, !PT ;  /* 0x000000615e197212 */ /* 0x000fe400078e3cff */
[----:B------:R-:W-:Y:S02]  /*1a850*/  LOP3.LUT R71, R90, R27, RZ, 0x3c, !PT ;  /* 0x0000001b5a477212 */ /* 0x000fe400078e3cff */
[----:B------:R-:W-:Y:S02]  /*1a860*/  LOP3.LUT R90, R84, R99, RZ, 0x3c, !PT ;  /* 0x00000063545a7212 */ /* 0x000fe400078e3cff */
[----:B------:R-:W-:-:S02]  /*1a870*/  SHF.L.W.U32.HI R84, R96, 0x1, R89 ;  /* 0x0000000160547819 */ /* 0x000fc40000010e59 */
[----:B------:R-:W-:Y:S02]  /*1a880*/  SHF.L.W.U32.HI R92, R25, 0x1, R26 ;  /* 0x00000001195c7819 */ /* 0x000fe40000010e1a */
[----:B------:R-:W-:Y:S02]  /*1a890*/  IADD3 R30, P2, P3, R66, R88, R31 ;  /* 0x00000058421e7210 */ /* 0x000fe40007b5e01f */
[----:B------:R-:W-:Y:S02]  /*1a8a0*/  SHF.L.W.U32.HI R96, R89, 0x1, R96 ;  /* 0x0000000159607819 */ /* 0x000fe40000010e60 */
[----:B------:R-:W-:Y:S02]  /*1a8b0*/  SHF.L.W.U32.HI R47, R90, 0x1, R71 ;  /* 0x000000015a2f7819 */ /* 0x000fe40000010e47 */
[----:B------:R-:W-:Y:S02]  /*1a8c0*/  IADD3 R29, P1, P0, R78, R84, R45 ;  /* 0x000000544e1d7210 */ /* 0x000fe4000783e02d */
[----:B------:R-:W-:-:S02]  /*1a8d0*/  SHF.L.W.U32.HI R94, R26, 0x1, R25 ;  /* 0x000000011a5e7819 */ /* 0x000fc40000010e19 */
[----:B------:R-:W-:Y:S02]  /*1a8e0*/  IADD3 R87, P4, P5, R63, R92, R87 ;  /* 0x0000005c3f577210 */ /* 0x000fe40007d9e057 */
[----:B------:R-:W-:Y:S02]  /*1a8f0*/  SHF.L.W.U32.HI R71, R71, 0x1, R90 ;  /* 0x0000000147477819 */ /* 0x000fe40000010e5a */
[----:B------:R-:W-:Y:S02]  /*1a900*/  IADD3.X R85, R65, R70, R36, P2, P3 ;  /* 0x0000004641557210 */ /* 0x000fe400017e6424 */
[----:B------:R-:W-:Y:S02]  /*1a910*/  IADD3 R90, P2, P3, R76, R47, R39 ;  /* 0x0000002f4c5a7210 */ /* 0x000fe40007b5e027 */
[----:B------:R-:W-:Y:S02]  /*1a920*/  IADD3.X R95, R74, R96, R95, P1, P0 ;  /* 0x000000604a5f7210 */ /* 0x000fe40000fe045f */
[----:B------:R-:W-:-:S02]  /*1a930*/  IADD3.X R49, R61, R94, R49, P4, P5 ;  /* 0x0000005e3d317210 */ /* 0x000fc400027ea431 */
[----:B------:R-:W-:Y:S02]  /*1a940*/  LOP3.LUT R89, R23, R85, RZ, 0x3c, !PT ;  /* 0x0000005517597212 */ /* 0x000fe400078e3cff */
[----:B------:R-:W-:Y:S02]  /*1a950*/  IADD3.X R93, R6, R71, R93, P2, P3 ;  /* 0x00000047065d7210 */ /* 0x000fe400017e645d */
[----:B------:R-:W-:Y:S02]  /*1a960*/  LOP3.LUT R31, R10, R95, RZ, 0x3c, !PT ;  /* 0x0000005f0a1f7212 */ /* 0x000fe400078e3cff */
[----:B------:R-:W-:Y:S02]  /*1a970*/  LOP3.LUT R26, R24, R49, RZ, 0x3c, !PT ;  /* 0x00000031181a7212 */ /* 0x000fe400078e3cff */
[----:B------:R-:W-:Y:S02]  /*1a980*/  IADD3 R89, P0, R89, R98, RZ ;  /* 0x0000006259597210 */ /* 0x000fe40007f1e0ff */
[----:B------:R-:W-:-:S02]  /*1a990*/  LOP3.LUT R39, R21, R30, RZ, 0x3c, !PT ;  /* 0x0000001e15277212 */ /* 0x000fc400078e3cff */
[----:B------:R-:W-:Y:S02]  /*1a9a0*/  LOP3.LUT R25, R20, R93, RZ, 0x3c, !PT ;  /* 0x0000005d14197212 */ /* 0x000fe400078e3cff */
[----:B------:R-:W-:Y:S02]  /*1a9b0*/  IADD3 R31, P2, R31, R27, RZ ;  /* 0x0000001b1f1f7210 */ /* 0x000fe40007f5e0ff */
[----:B------:R-:W-:Y:S02]  /*1a9c0*/  IADD3 R26, P1, R26, R83, RZ ;  /* 0x000000531a1a7210 */ /* 0x000fe40007f3e0ff */
        /* <DEDUP_REMOVED lines=40> */
[----:B------:R-:W-:Y:S02]  /*1ac50*/  LOP3.LUT R20, R87, R8, R29, 0x96, !PT ;  /* 0x0000000857147212 */ /* 0x000fe400078e961d */
[----:B------:R-:W-:Y:S02]  /*1ac60*/  SHF.L.W.U32.HI R8, R101, 0x10, R100 ;  /* 0x0000001065087819 */ /* 0x000fe40000010e64 */
[----:B------:R-:W-:Y:S02]  /*1ac70*/  IADD3 R30, P0, R10, R89, RZ ;  /* 0x000000590a1e7210 */ /* 0x000fe40007f1e0ff */
[----:B------:R-:W-:-:S02]  /*1ac80*/  SHF.L.W.U32.HI R11, R23, 0x10, R90 ;  /* 0x00000010170b7819 */ /* 0x000fc40000010e5a */
[----:B------:R-:W-:Y:S01]  /*1ac90*/  SHF.L.W.U32.HI R22, R20, 0x10, R21 ;  /* 0x0000001014167819 */ /* 0x000fe20000010e15 */
[----:B------:R-:W-:Y:S01]  /*1aca0*/  IMAD.X R29, R8, 0x1, R39, P0 ;  /* 0x00000001081d7824 */ /* 0x000fe200000e0627 */
[----:B------:R-:W-:Y:S02]  /*1acb0*/  SHF.L.W.U32.HI R20, R21, 0x10, R20 ;  /* 0x0000001015147819 */ /* 0x000fe40000010e14 */
[----:B------:R-:W-:Y:S02]  /*1acc0*/  SHF.L.W.U32.HI R21, R90, 0x10, R23 ;  /* 0x000000105a157819 */ /* 0x000fe40000010e17 */
[----:B------:R-:W-:Y:S02]  /*1acd0*/  IADD3 R90, P2, R11, R28, RZ ;  /* 0x0000001c0b5a7210 */ /* 0x000fe40007f5e0ff */
[----:B------:R-:W-:Y:S02]  /*1ace0*/  SHF.L.W.U32.HI R24, R99, 0x10, R98 ;  /* 0x0000001063187819 */ /* 0x000fe40000010e62 */
[----:B------:R-:W-:-:S02]  /*1acf0*/  SHF.L.W.U32.HI R23, R98, 0x10, R99 ;  /* 0x0000001062177819 */ /* 0x000fc40000010e63 */
[----:B------:R-:W-:Y:S01]  /*1ad00*/  LOP3.LUT R39, R97, R30, RZ, 0x3c, !PT ;  /* 0x0000001e61277212 */ /* 0x000fe200078e3cff */
[----:B------:R-:W-:Y:S01]  /*1ad10*/  IMAD.X R97, R21, 0x1, R86, P2 ;  /* 0x0000000115617824 */ /* 0x000fe200010e0656 */
[----:B------:R-:W-:Y:S02]  /*1ad20*/  LOP3.LUT R94, R94, R29, RZ, 0x3c, !PT ;  /* 0x0000001d5e5e7212 */ /* 0x000fe400078e3cff */
[----:B------:R-:W-:Y:S02]  /*1ad30*/  IADD3 R98, P1, R20, R31, RZ ;  /* 0x0000001f14627210 */ /* 0x000fe40007f3e0ff */
[----:B------:R-:W-:Y:S02]  /*1ad40*/  IADD3 R99, P0, R23, R26, RZ ;  /* 0x0000001a17637210 */ /* 0x000fe40007f1e0ff */
[----:B------:R-:W-:Y:S01]  /*1ad50*/  SHF.L.W.U32.HI R28, R94, 0x1, R39 ;  /* 0x000000015e1c7819 */ /* 0x000fe20000010e27 */
[----:B------:R-:W-:Y:S01]  /*1ad60*/  IMAD.X R100, R22, 0x1, R25, P1 ;  /* 0x0000000116647824 */ /* 0x000fe200008e0619 */
[----:B------:R-:W-:-:S02]  /*1ad70*/  SHF.L.W.U32.HI R39, R39, 0x1, R94 ;  /* 0x0000000127277819 */ /* 0x000fc40000010e5e */
[----:B------:R-:W-:Y:S02]  /*1ad80*/  LOP3.LUT R94, R96, R90, RZ, 0x3c, !PT ;  /* 0x0000005a605e7212 */ /* 0x000fe400078e3cff */
[----:B------:R-:W-:Y:S01]  /*1ad90*/  LOP3.LUT R25, R92, R97, RZ, 0x3c, !PT ;  /* 0x000000615c197212 */ /* 0x000fe200078e3cff */
[----:B------:R-:W-:-:S03]  /*1ada0*/  IMAD.X R89, R24, 0x1, R27, P0 ;  /* 0x0000000118597824 */ /* 0x000fc600000e061b */
[----:B------:R-:W-:Y:S02]  /*1adb0*/  SHF.L.W.U32.HI R95, R25, 0x1, R94 ;  /* 0x00000001195f7819 */ /* 0x000fe40000010e5e */
[----:B------:R-:W-:Y:S02]  /*1adc0*/  LOP3.LUT R92, R84, R99, RZ, 0x3c, !PT ;  /* 0x00000063545c7212 */ /* 0x000fe400078e3cff */
[----:B------:R-:W-:Y:S02]  /*1add0*/  LOP3.LUT R27, R70, R89, RZ, 0x3c, !PT ;  /* 0x00000059461b7212 */ /* 0x000fe400078e3cff */
[----:B------:R-:W-:Y:S02]  /*1ade0*/  SHF.L.W.U32.HI R94, R94, 0x1, R25 ;  /* 0x000000015e5e7819 */ /* 0x000fe40000010e19 */
[----:B------:R-:W-:Y:S02]  /*1adf0*/  IADD3 R88, P2, P3, R78, R95, R88 ;  /* 0x0000005f4e587210 */ /* 0x000fe40007b5e058 */
[----:B------:R-:W-:-:S02]  /*1ae00*/  IADD3 R86, P4, P5, R80, R28, R45 ;  /* 0x0000001c50567210 */ /* 0x000fc40007d9e02d */
[----:B------:R-:W-:Y:S02]  /*1ae10*/  LOP3.LUT R91, R91, R98, RZ, 0x3c, !PT ;  /* 0x000000625b5b7212 */ /* 0x000fe400078e3cff */
[----:B------:R-:W-:Y:S02]  /*1ae20*/  LOP3.LUT R26, R83, R100, RZ, 0x3c, !PT ;  /* 0x00000064531a7212 */ /* 0x000fe400078e3cff */
[----:B------:R-:W-:Y:S02]  /*1ae30*/  SHF.L.W.U32.HI R84, R27, 0x1, R92 ;  /* 0x000000011b547819 */ /* 0x000fe40000010e5c */
[----:B------:R-:W-:Y:S02]  /*1ae40*/  IADD3.X R85, R74, R94, R85, P2, P3 ;  /* 0x0000005e4a557210 */ /* 0x000fe400017e6455 */
[----:B------:R-:W-:Y:S02]  /*1ae50*/  IADD3.X R49, R44, R39, R49, P4, P5 ;  /* 0x000000272c317210 */ /* 0x000fe400027ea431 */
[----:B------:R-:W-:-:S02]  /*1ae60*/  SHF.L.W.U32.HI R83, R26, 0x1, R91 ;  /* 0x000000011a537819 */ /* 0x000fc40000010e5b */
[----:B------:R-:W-:Y:S02]  /*1ae70*/  SHF.L.W.U32.HI R92, R92, 0x1, R27 ;  /* 0x000000015c5c7819 */ /* 0x000fe40000010e1b */
[----:B------:R-:W-:Y:S02]  /*1ae80*/  IADD3 R70, P1, P0, R76, R84, R47 ;  /* 0x000000544c467210 */ /* 0x000fe4000783e02f */
[----:B------:R-:W-:Y:S02]  /*1ae90*/  LOP3.LUT R27, R24, R85, RZ, 0x3c, !PT ;  /* 0x00000055181b7212 */ /* 0x000fe400078e3cff */
[----:B------:R-:W-:Y:S02]  /*1aea0*/  LOP3.LUT R45, R22, R49, RZ, 0x3c, !PT ;  /* 0x00000031162d7212 */ /* 0x000fe400078e3cff */
[----:B------:R-:W-:Y:S02]  /*1aeb0*/  SHF.L.W.U32.HI R91, R91, 0x1, R26 ;  /* 0x000000015b5b7819 */ /* 0x000fe40000010e1a */
[----:B------:R-:W-:-:S02]  /*1aec0*/  IADD3 R71, P2, P3, R52, R83, R71 ;  /* 0x0000005334477210 */ /* 0x000fc40007b5e047 */
[----:B------:R-:W-:Y:S02]  /*1aed0*/  IADD3.X R96, R6, R92, R87, P1, P0 ;  /* 0x0000005c06607210 */ /* 0x000fe40000fe0457 */
[----:B------:R-:W-:Y:S02]  /*1aee0*/  IADD3 R27, P0, R27, R98, RZ ;  /* 0x000000621b1b7210 */ /* 0x000fe40007f1e0ff */
[----:B------:R-:W-:Y:S02]  /*1aef0*/  LOP3.LUT R25, R23, R88, RZ, 0x3c, !PT ;  /* 0x0000005817197212 */ /* 0x000fe400078e3cff */
[----:B------:R-:W-:Y:S02]  /*1af00*/  IADD3 R45, P1, R45, R90, RZ ;  /* 0x0000005a2d2d7210 */ /* 0x000fe40007f3e0ff */
[----:B------:R-:W-:Y:S02]  /*1af10*/  IADD3.X R93, R55, R91, R36, P2, P3 ;  /* 0x0000005b375d7210 */ /* 0x000fe400017e6424 */
[----:B------:R-:W-:Y:S01]  /*1af20*/  LOP3.LUT R90, R20, R86, RZ, 0x3c, !PT ;  /* 0x00000056145a7212 */ /* 0x000fe200078e3cff */
[----:B------:R-:W-:Y:S01]  /*1af30*/  IMAD.X R25, R25, 0x1, R100, P0 ;  /* 0x0000000119197824 */ /* 0x000fe200000e0664 */
[----:B------:R-:W-:-:S02]  /*1af40*/  LOP3.LUT R31, R21, R96, RZ, 0x3c, !PT ;  /* 0x00000060151f7212 */ /* 0x000fc400078e3cff */
[----:B------:R-:W-:Y:S01]  /*1af50*/  LOP3.LUT R26, R8, R93, RZ, 0x3c, !PT ;  /* 0x0000005d081a7212 */ /* 0x000fe200078e3cff */
[----:B------:R-:W-:Y:S01]  /*1af60*/  IMAD.X R90, R90, 0x1, R97, P1 ;  /* 0x000000015a5a7824 */ /* 0x000fe200008e0661 */
[----:B------:R-:W-:Y:S02]  /*1af70*/  IADD3 R31, P2, R31, R30, RZ ;  /* 0x0000001e1f1f7210 */ /* 0x000fe40007f5e0ff */
[----:B------:R-:W-:Y:S02]  /*1af80*/  LOP3.LUT R36, R11, R70, RZ, 0x3c, !PT ;  /* 0x000000460b247212 */ /* 0x000fe400078e3cff */
[----:B------:R-:W-:Y:S02]  /*1af90*/  IADD3 R26, P3, R26, R99, RZ ;  /* 0x000000631a1a7210 */ /* 0x000fe40007f7e0ff */
[----:B------:R-:W-:Y:S02]  /*1afa0*/  LOP3.LUT R30, R10, R71, RZ, 0x3c, !PT ;  /* 0x000000470a1e7212 */ /* 0x000fe400078e3cff */
[----:B------:R-:W-:-:S02]  /*1afb0*/  LOP3.LUT R47, R95, R27, RZ, 0x3c, !PT ;  /* 0x0000001b5f2f7212 */ /* 0x000fc400078e3cff */
[----:B------:R-:W-:Y:S02]  /*1afc0*/  LOP3.LUT R94, R94, R25, RZ, 0x3c, !PT ;  /* 0x000000195e5e7212 */ /* 0x000fe400078e3cff */
[----:B------:R-:W-:Y:S02]  /*1afd0*/  LOP3.LUT R98, R28, R45, RZ, 0x3c, !PT ;  /* 0x0000002d1c627212 */ /* 0x000fe400078e3cff */
[----:B------:R-:W-:Y:S01]  /*1afe0*/  LOP3.LUT R87, R39, R90, RZ, 0x3c, !PT ;  /* 0x0000005a27577212 */ /* 0x000fe200078e3cff */
[----:B------:R-:W-:Y:S01]  /*1aff0*/  IMAD.X R29, R36, 0x1, R29, P2 ;  /* 0x00000001241d7824 */ /* 0x000fe200010e061d */
[----:B------:R-:W-:Y:S01]  /*1b000*/  SHF.L.W.U32.HI R39, R94, 0x8, R47 ;  /* 0x000000085e277819 */ /* 0x000fe20000010e2f */
[----:B------:R-:W-:Y:S01]  /*1b010*/  IMAD.X R30, R30, 0x1, R89, P3 ;  /* 0x000000011e1e7824 */ /* 0x000fe200018e0659 */
[----:B------:R-:W-:Y:S02]  /*1b020*/  SHF.L.W.U32.HI R47, R47, 0x8, R94 ;  /* 0x000000082f2f7819 */ /* 0x000fe40000010e5e */
[----:B------:R-:W-:-:S02]  /*1b030*/  SHF.L.W.U32.HI R94, R87, 0x8, R98 ;  /* 0x00000008575e7819 */ /* 0x000fc40000010e62 */
[----:B------:R-:W-:Y:S02]  /*1b040*/  SHF.L.W.U32.HI R98, R98, 0x8, R87 ;  /* 0x0000000862627819 */ /* 0x000fe40000010e57 */
[----:B------:R-:W-:Y:S02]  /*1b050*/  LOP3.LUT R28, R84, R31, RZ, 0x3c, !PT ;  /* 0x0000001f541c7212 */ /* 0x000fe400078e3cff */
[----:B------:R-:W-:Y:S02]  /*1b060*/  LOP3.LUT R89, R92, R29, RZ, 0x3c, !PT ;  /* 0x0000001d5c597212 */ /* 0x000fe400078e3cff */
[----:B------:R-:W-:Y:S02]  /*1b070*/  LOP3.LUT R92, R83, R26, RZ, 0x3c, !PT ;  /* 0x0000001a535c7212 */ /* 0x000fe400078e3cff */
[----:B------:R-:W-:Y:S02]  /*1b080*/  LOP3.LUT R87, R91, R30, RZ, 0x3c, !PT ;  /* 0x0000001e5b577212 */ /* 0x000fe400078e3cff */
[----:B------:R-:W-:-:S02]  /*1b090*/  IADD3 R83, P2, P3, R63, R86, R98 ;  /* 0x000000563f537210 */ /* 0x000fc40007b5e062 */
[----:B------:R-:W-:Y:S02]  /*1b0a0*/  SHF.L.W.U32.HI R84, R89, 0x8, R28 ;  /* 0x0000000859547819 */ /* 0x000fe40000010e1c */
[----:B------:R-:W-:Y:S02]  /*1b0b0*/  SHF.L.W.U32.HI R91, R28, 0x8, R89 ;  /* 0x000000081c5b7819 */ /* 0x000fe40000010e59 */
        /* <DEDUP_REMOVED lines=31> */
[----:B------:R-:W-:-:S02]  /*1b2b0*/  SHF.L.W.U32.HI R70, R70, 0x1, R95 ;  /* 0x0000000146467819 */ /* 0x000fc40000010e5f */
[----:B------:R-:W-:Y:S02]  /*1b2c0*/  IADD3 R95, P2, R21, R26, RZ ;  /* 0x0000001a155f7210 */ /* 0x000fe40007f5e0ff */
[----:B------:R-:W-:Y:S01]  /*1b2d0*/  IADD3 R100, P0, R22, R27, RZ ;  /* 0x0000001b16647210 */ /* 0x000fe20007f1e0ff */
[----:B------:R-:W-:Y:S01]  /*1b2e0*/  IMAD.X R98, R20, 0x1, R29, P1 ;  /* 0x0000000114627824 */ /* 0x000fe200008e061d */
[----:B------:R-:W-:Y:S01]  /*1b2f0*/  LOP3.LUT R27, R91, R97, RZ, 0x3c, !PT ;  /* 0x000000615b1b7212 */ /* 0x000fe200078e3cff */
[----:B------:R-:W-:Y:S01]  /*1b300*/  IMAD.X R94, R23, 0x1, R30, P2 ;  /* 0x00000001175e7824 */ /* 0x000fe200010e061e */
[----:B------:R-:W-:Y:S01]  /*1b310*/  LOP3.LUT R91, R92, R95, RZ, 0x3c, !PT ;  /* 0x0000005f5c5b7212 */ /* 0x000fe200078e3cff */
[----:B------:R-:W-:Y:S01]  /*1b320*/  IMAD.X R102, R24, 0x1, R25, P0 ;  /* 0x0000000118667824 */ /* 0x000fe200000e0619 */
[----:B------:R-:W-:Y:S02]  /*1b330*/  LOP3.LUT R92, R84, R98, RZ, 0x3c, !PT ;  /* 0x00000062545c7212 */ /* 0x000fe400078e3cff */
[----:B------:R-:W-:-:S02]  /*1b340*/  LOP3.LUT R26, R89, R94, RZ, 0x3c, !PT ;  /* 0x0000005e591a7212 */ /* 0x000fc400078e3cff */
[----:B------:R-:W-:Y:S02]  /*1b350*/  LOP3.LUT R47, R47, R100, RZ, 0x3c, !PT ;  /* 0x000000642f2f7212 */ /* 0x000fe400078e3cff */
        /* <DEDUP_REMOVED lines=9> */
[----:B------:R-:W-:Y:S02]  /*1b3f0*/  SHF.L.W.U32.HI R91, R91, 0x1, R26 ;  /* 0x000000015b5b7819 */ /* 0x000fe40000010e1a */
[----:B------:R-:W-:-:S02]  /*1b400*/  IADD3 R85, P1, P0, R48, R86, R85 ;  /* 0x0000005630557210 */ /* 0x000fc4000783e055 */
[----:B------:R-:W-:Y:S02]  /*1b410*/  IADD3.X R49, R73, R92, R49, P4, P5 ;  /* 0x0000005c49317210 */ /* 0x000fe400027ea431 */
[----:B------:R-:W-:Y:S02]  /*1b420*/  LOP3.LUT R30, R23, R47, RZ, 0x3c, !PT ;  /* 0x0000002f171e7212 */ /* 0x000fe400078e3cff */
[----:B------:R-:W-:Y:S02]  /*1b430*/  IADD3 R29, P2, P3, R72, R88, R87 ;  /* 0x00000058481d7210 */ /* 0x000fe40007b5e057 */
[----:B------:R-:W-:Y:S02]  /*1b440*/  IADD3.X R96, R56, R91, R96, P1, P0 ;  /* 0x0000005b38607210 */ /* 0x000fe40000fe0460 */
[----:B------:R-:W-:Y:S02]  /*1b450*/  LOP3.LUT R26, R24, R49, RZ, 0x3c, !PT ;  /* 0x00000031181a7212 */ /* 0x000fe400078e3cff */
[----:B------:R-:W-:-:S02]  /*1b460*/  IADD3 R30, P0, R30, R97, RZ ;  /* 0x000000611e1e7210 */ /* 0x000fc40007f1e0ff */
[----:B------:R-:W-:Y:S02]  /*1b470*/  LOP3.LUT R89, R21, R36, RZ, 0x3c, !PT ;  /* 0x0000002415597212 */ /* 0x000fe400078e3cff */
[----:B------:R-:W-:Y:S02]  /*1b480*/  IADD3.X R93, R68, R39, R93, P2, P3 ;  /* 0x00000027445d7210 */ /* 0x000fe400017e645d */
[----:B------:R-:W-:Y:S01]  /*1b490*/  LOP3.LUT R31, R11, R96, RZ, 0x3c, !PT ;  /* 0x000000600b1f7212 */ /* 0x000fe200078e3cff */
[----:B------:R-:W-:Y:S01]  /*1b4a0*/  IMAD.X R89, R89, 0x1, R98, P0 ;  /* 0x0000000159597824 */ /* 0x000fe200000e0662 */
[----:B------:R-:W-:Y:S02]  /*1b4b0*/  IADD3 R26, P1, R26, R95, RZ ;  /* 0x0000005f1a1a7210 */ /* 0x000fe40007f3e0ff */
[----:B------:R-:W-:Y:S02]  /*1b4c0*/  LOP3.LUT R25, R22, R83, RZ, 0x3c, !PT ;  /* 0x0000005316197212 */ /* 0x000fe400078e3cff */
[----:B------:R-:W-:-:S02]  /*1b4d0*/  LOP3.LUT R28, R20, R93, RZ, 0x3c, !PT ;  /* 0x0000005d141c7212 */ /* 0x000fc400078e3cff */
[----:B------:R-:W-:Y:S02]  /*1b4e0*/  IADD3 R31, P2, R31, R100, RZ ;  /* 0x000000641f1f7210 */ /* 0x000fe40007f5e0ff */
[----:B------:R-:W-:Y:S01]  /*1b4f0*/  LOP3.LUT R27, R8, R85, RZ, 0x3c, !PT ;  /* 0x00000055081b7212 */ /* 0x000fe200078e3cff */
[----:B------:R-:W-:Y:S01]  /*1b500*/  IMAD.X R25, R25, 0x1, R94, P1 ;  /* 0x0000000119197824 */ /* 0x000fe200008e065e */
        /* <DEDUP_REMOVED lines=9> */
[----:B------:R-:W-:Y:S02]  /*1b5a0*/  SHF.L.W.U32.HI R95, R95, 0x8, R28 ;  /* 0x000000085f5f7819 */ /* 0x000fe40000010e1c */
[----:B------:R-:W-:Y:S02]  /*1b5b0*/  LOP3.LUT R87, R86, R31, RZ, 0x3c, !PT ;  /* 0x0000001f56577212 */ /* 0x000fe400078e3cff */
[----:B------:R-:W-:-:S02]  /*1b5c0*/  LOP3.LUT R28, R91, R27, RZ, 0x3c, !PT ;  /* 0x0000001b5b1c7212 */ /* 0x000fc400078e3cff */
[----:B------:R-:W-:Y:S02]  /*1b5d0*/  SHF.L.W.U32.HI R86, R71, 0x8, R70 ;  /* 0x0000000847567819 */ /* 0x000fe40000010e46 */
[----:B------:R-:W-:Y:S02]  /*1b5e0*/  SHF.L.W.U32.HI R70, R70, 0x8, R71 ;  /* 0x0000000846467819 */ /* 0x000fe40000010e47 */
[----:B------:R-:W-:Y:S02]  /*1b5f0*/  LOP3.LUT R94, R88, R45, RZ, 0x3c, !PT ;  /* 0x0000002d585e7212 */ /* 0x000fe400078e3cff */
[----:B------:R-:W-:Y:S02]  /*1b600*/  SHF.L.W.U32.HI R88, R28, 0x8, R87 ;  /* 0x000000081c587819 */ /* 0x000fe40000010e57 */
[----:B------:R-:W-:Y:S02]  /*1b610*/  LOP3.LUT R39, R39, R90, RZ, 0x3c, !PT ;  /* 0x0000005a27277212 */ /* 0x000fe400078e3cff */
[----:B------:R-:W-:-:S02]  /*1b620*/  SHF.L.W.U32.HI R87, R87, 0x8, R28 ;  /* 0x0000000857577819 */ /* 0x000fc40000010e1c */
[----:B------:R-:W-:Y:S02]  /*1b630*/  IADD3 R28, P0, P1, R53, R36, R95 ;  /* 0x00000024351c7210 */ /* 0x000fe4000791e05f */
[----:B------:R-:W-:Y:S02]  /*1b640*/  IADD3 R91, P2, P3, R57, R83, R70 ;  /* 0x00000053395b7210 */ /* 0x000fe40007b5e046 */
[----:B------:R-:W-:Y:S02]  /*1b650*/  SHF.L.W.U32.HI R92, R39, 0x8, R94 ;  /* 0x00000008275c7819 */ /* 0x000fe40000010e5e */
[----:B------:R-:W-:Y:S02]  /*1b660*/  SHF.L.W.U32.HI R94, R94, 0x8, R39 ;  /* 0x000000085e5e7819 */ /* 0x000fe40000010e27 */
[----:B------:R-:W-:Y:S02]  /*1b670*/  LOP3.LUT R98, R28, R23, R47, 0x96, !PT ;  /* 0x000000171c627212 */ /* 0x000fe400078e962f */
[----:B------:R-:W-:-:S02]  /*1b680*/  IADD3.X R47, R54, R47, R84, P0, P1 ;  /* 0x0000002f362f7210 */ /* 0x000fc400007e2454 */
[----:B------:R-:W-:Y:S02]  /*1b690*/  LOP3.LUT R97, R91, R24, R49, 0x96, !PT ;  /* 0x000000185b617212 */ /* 0x000fe400078e9631 */
[----:B------:R-:W-:Y:S02]  /*1b6a0*/  IADD3.X R49, R59, R49, R86, P2, P3 ;  /* 0x000000313b317210 */ /* 0x000fe400017e6456 */
[----:B------:R-:W-:Y:S02]  /*1b6b0*/  IADD3 R71, P0, P1, R66, R85, R87 ;  /* 0x0000005542477210 */ /* 0x000fe4000791e057 */
[----:B------:R-:W-:Y:S02]  /*1b6c0*/  IADD3 R39, P2, P3, R77, R29, R94 ;  /* 0x0000001d4d277210 */ /* 0x000fe40007b5e05e */
[----:B------:R-:W-:Y:S02]  /*1b6d0*/  LOP3.LUT R99, R47, R21, R36, 0x96, !PT ;  /* 0x000000152f637212 */ /* 0x000fe400078e9624 */
[----:B------:R-:W-:-:S02]  /*1b6e0*/  LOP3.LUT R36, R49, R22, R83, 0x96, !PT ;  /* 0x0000001631247212 */ /* 0x000fc400078e9653 */
[----:B------:R-:W-:Y:S02]  /*1b6f0*/  IADD3.X R83, R65, R96, R88, P0, P1 ;  /* 0x0000006041537210 */ /* 0x000fe400007e2458 */
[----:B------:R-:W-:Y:S02]  /*1b700*/  LOP3.LUT R23, R39, R20, R93, 0x96, !PT ;  /* 0x0000001427177212 */ /* 0x000fe400078e965d */
[----:B------:R-:W-:Y:S02]  /*1b710*/  LOP3.LUT R21, R71, R11, R96, 0x96, !PT ;  /* 0x0000000b47157212 */ /* 0x000fe400078e9660 */
[----:B------:R-:W-:Y:S02]  /*1b720*/  IADD3.X R93, R37, R93, R92, P2, P3 ;  /* 0x0000005d255d7210 */ /* 0x000fe400017e645c */
[----:B------:R-:W-:Y:S02]  /*1b730*/  SHF.L.W.U32.HI R11, R98, 0x10, R99 ;  /* 0x00000010620b7819 */ /* 0x000fe40000010e63 */
[----:B------:R-:W-:-:S02]  /*1b740*/  LOP3.LUT R20, R83, R8, R85, 0x96, !PT ;  /* 0x0000000853147212 */ /* 0x000fc400078e9655 */
[----:B------:R-:W-:Y:S02]  /*1b750*/  LOP3.LUT R10, R93, R10, R29, 0x96, !PT ;  /* 0x0000000a5d0a7212 */ /* 0x000fe400078e961d */
        /* <DEDUP_REMOVED lines=8> */
[----:B------:R-:W-:Y:S02]  /*1b7e0*/  SHF.L.W.U32.HI R24, R36, 0x10, R97 ;  /* 0x0000001024187819 */ /* 0x000fe40000010e61 */
[----:B------:R-:W-:Y:S02]  /*1b7f0*/  IADD3 R101, P0, R23, R26, RZ ;  /* 0x0000001a17657210 */ /* 0x000fe40007f1e0ff */
[----:B------:R-:W-:Y:S02]  /*1b800*/  LOP3.LUT R95, R95, R30, RZ, 0x3c, !PT ;  /* 0x0000001e5f5f7212 */ /* 0x000fe400078e3cff */
[----:B------:R-:W-:Y:S02]  /*1b810*/  LOP3.LUT R96, R84, R29, RZ, 0x3c, !PT ;  /* 0x0000001d54607212 */ /* 0x000fe400078e3cff */
[----:B------:R-:W-:-:S02]  /*1b820*/  IADD3 R85, P2, R10, R45, RZ ;  /* 0x0000002d0a557210 */ /* 0x000fc40007f5e0ff */
[----:B------:R-:W-:Y:S01]  /*1b830*/  IADD3 R98, P1, R20, R31, RZ ;  /* 0x0000001f14627210 */ /* 0x000fe20007f3e0ff */
[----:B------:R-:W-:Y:S01]  /*1b840*/  IMAD.X R31, R24, 0x1, R25, P0 ;  /* 0x00000001181f7824 */ /* 0x000fe200000e0619 */
[----:B------:R-:W-:Y:S02]  /*1b850*/  SHF.L.W.U32.HI R84, R96, 0x1, R95 ;  /* 0x0000000160547819 */ /* 0x000fe40000010e5f */
[----:B------:R-:W-:Y:S01]  /*1b860*/  SHF.L.W.U32.HI R36, R95, 0x1, R96 ;  /* 0x000000015f247819 */ /* 0x000fe20000010e60 */
        /* <DEDUP_REMOVED lines=9> */
[----:B------:R-:W-:Y:S02]  /*1b900*/  LOP3.LUT R26, R88, R99, RZ, 0x3c, !PT ;  /* 0x00000063581a7212 */ /* 0x000fe400078e3cff */
[----:B------:R-:W-:-:S02]  /*1b910*/  SHF.L.W.U32.HI R88, R70, 0x1, R27 ;  /* 0x0000000146587819 */ /* 0x000fc40000010e1b */
[----:B------:R-:W-:Y:S02]  /*1b920*/  IADD3 R71, P1, P0, R82, R87, R71 ;  /* 0x0000005752477210 */ /* 0x000fe4000783e047 */
[----:B------:R-:W-:Y:S02]  /*1b930*/  SHF.L.W.U32.HI R90, R90, 0x1, R25 ;  /* 0x000000015a5a7819 */ /* 0x000fe40000010e19 */
[----:B------:R-:W-:Y:S02]  /*1b940*/  IADD3 R91, P4, P5, R69, R84, R91 ;  /* 0x00000054455b7210 */ /* 0x000fe40007d9e05b */
[----:B------:R-:W-:Y:S02]  /*1b950*/  IADD3 R28, P2, P3, R48, R97, R28 ;  /* 0x00000061301c7210 */ /* 0x000fe40007b5e01c */
[----:B------:R-:W-:Y:S02]  /*1b960*/  SHF.L.W.U32.HI R45, R26, 0x1, R95 ;  /* 0x000000011a2d7819 */ /* 0x000fe40000010e5f */
[----:B------:R-:W-:-:S02]  /*1b970*/  IADD3.X R86, R46, R88, R83, P1, P0 ;  /* 0x000000582e567210 */ /* 0x000fc40000fe0453 */
[----:B------:R-:W-:Y:S02]  /*1b980*/  IADD3.X R49, R73, R36, R49, P4, P5 ;  /* 0x0000002449317210 */ /* 0x000fe400027ea431 */
[----:B------:R-:W-:Y:S02]  /*1b990*/  IADD3.X R47, R56, R90, R47, P2, P3 ;  /* 0x0000005a382f7210 */ /* 0x000fe400017e642f */
[----:B------:R-:W-:Y:S02]  /*1b9a0*/  SHF.L.W.U32.HI R95, R95, 0x1, R26 ;  /* 0x000000015f5f7819 */ /* 0x000fe40000010e1a */
[----:B------:R-:W-:Y:S02]  /*1b9b0*/  IADD3 R70, P2, P3, R78, R45, R39 ;  /* 0x0000002d4e467210 */ /* 0x000fe40007b5e027 */
[----:B------:R-:W-:Y:S02]  /*1b9c0*/  LOP3.LUT R25, R21, R86, RZ, 0x3c, !PT ;  /* 0x0000005615197212 */ /* 0x000fe400078e3cff */
[----:B------:R-:W-:-:S02]  /*1b9d0*/  LOP3.LUT R89, R22, R49, RZ, 0x3c, !PT ;  /* 0x0000003116597212 */ /* 0x000fc400078e3cff */
[----:B------:R-:W-:Y:S02]  /*1b9e0*/  LOP3.LUT R27, R24, R47, RZ, 0x3c, !PT ;  /* 0x0000002f181b7212 */ /* 0x000fe400078e3cff */
[----:B------:R-:W-:Y:S02]  /*1b9f0*/  IADD3.X R93, R74, R95, R93, P2, P3 ;  /* 0x0000005f4a5d7210 */ /* 0x000fe400017e645d */
[----:B------:R-:W-:Y:S02]  /*1ba00*/  IADD3 R30, P2, R25, R30, RZ ;  /* 0x0000001e191e7210 */ /* 0x000fe40007f5e0ff */
[----:B------:R-:W-:Y:S02]  /*1ba10*/  IADD3 R89, P1, R89, R85, RZ ;  /* 0x0000005559597210 */ /* 0x000fe40007f3e0ff */
[----:B------:R-:W-:Y:S02]  /*1ba20*/  IADD3 R27, P0, R27, R98, RZ ;  /* 0x000000621b1b7210 */ /* 0x000fe40007f1e0ff */
[----:B------:R-:W-:-:S02]  /*1ba30*/  LOP3.LUT R25, R23, R28, RZ, 0x3c, !PT ;  /* 0x0000001c17197212 */ /* 0x000fc400078e3cff */
[----:B------:R-:W-:Y:S02]  /*1ba40*/  LOP3.LUT R85, R20, R91, RZ, 0x3c, !PT ;  /* 0x0000005b14557212 */ /* 0x000fe400078e3cff */
[----:B------:R-:W-:Y:S01]  /*1ba50*/  LOP3.LUT R26, R8, R93, RZ, 0x3c, !PT ;  /* 0x0000005d081a7212 */ /* 0x000fe200078e3cff */
[----:B------:R-:W-:Y:S01]  /*1ba60*/  IMAD.X R25, R25, 0x1, R99, P0 ;  /* 0x0000000119197824 */ /* 0x000fe200000e0663 */
        /* <DEDUP_REMOVED lines=35> */
[----:B------:R-:W-:Y:S02]  /*1bca0*/  LOP3.LUT R101, R84, R23, R28, 0x96, !PT ;  /* 0x0000001754657212 */ /* 0x000fe400078e961c */
        /* <DEDUP_REMOVED lines=12> */
[----:B------:R-:W-:Y:S02]  /*1bd70*/  IADD3 R98, P1, R11, R30, RZ ;  /* 0x0000001e0b627210 */ /* 0x000fe40007f3e0ff */
[----:B------:R-:W-:Y:S02]  /*1bd80*/  SHF.L.W.U32.HI R86, R71, 0x1, R70 ;  /* 0x0000000147567819 */ /* 0x000fe40000010e46 */
[----:B------:R-:W-:Y:S02]  /*1bd90*/  SHF.L.W.U32.HI R22, R100, 0x10, R101 ;  /* 0x0000001064167819 */ /* 0x000fe40000010e65 */
[----:B------:R-:W-:Y:S02]  /*1bda0*/  SHF.L.W.U32.HI R70, R70, 0x1, R71 ;  /* 0x0000000146467819 */ /* 0x000fe40000010e47 */
[----:B------:R-:W-:Y:S01]  /*1bdb0*/  IADD3 R71, P2, R21, R26, RZ ;  /* 0x0000001a15477210 */ /* 0x000fe20007f5e0ff */
[----:B------:R-:W-:Y:S01]  /*1bdc0*/  IMAD.X R102, R20, 0x1, R29, P1 ;  /* 0x0000000114667824 */ /* 0x000fe200008e061d */
[----:B------:R-:W-:-:S02]  /*1bdd0*/  SHF.L.W.U32.HI R24, R101, 0x10, R100 ;  /* 0x0000001065187819 */ /* 0x000fc40000010e64 */
[----:B------:R-:W-:Y:S01]  /*1bde0*/  IADD3 R104, P0, R22, R27, RZ ;  /* 0x0000001b16687210 */ /* 0x000fe20007f1e0ff */
[----:B------:R-:W-:Y:S01]  /*1bdf0*/  IMAD.X R89, R23, 0x1, R90, P2 ;  /* 0x0000000117597824 */ /* 0x000fe200010e065a */
[----:B------:R-:W-:Y:S02]  /*1be00*/  LOP3.LUT R100, R96, R71, RZ, 0x3c, !PT ;  /* 0x0000004760647212 */ /* 0x000fe400078e3cff */
        /* <DEDUP_REMOVED lines=8> */
[----:B------:R-:W-:Y:S02]  /*1be90*/  IADD3 R87, P4, P5, R76, R83, R87 ;  /* 0x000000534c577210 */ /* 0x000fe40007d9e057 */
        /* <DEDUP_REMOVED lines=37> */
[----:B------:R-:W-:Y:S02]  /*1c0f0*/  SHF.L.W.U32.HI R88, R83, 0x8, R90 ;  /* 0x0000000853587819 */ /* 0x000fe40000010e5a */
[----:B------:R-:W-:Y:S02]  /*1c100*/  SHF.L.W.U32.HI R94, R90, 0x8, R83 ;  /* 0x000000085a5e7819 */ /* 0x000fe40000010e53 */
[----:B------:R-:W-:Y:S02]  /*1c110*/  IADD3 R90, P0, P1, R57, R36, R97 ;  /* 0x00000024395a7210 */ /* 0x000fe4000791e061 */
[----:B------:R-:W-:Y:S02]  /*1c120*/  LOP3.LUT R39, R39, R28, RZ, 0x3c, !PT ;  /* 0x0000001c27277212 */ /* 0x000fe400078e3cff */
[----:B------:R-:W-:-:S02]  /*1c130*/  LOP3.LUT R84, R45, R92, RZ, 0x3c, !PT ;  /* 0x0000005c2d547212 */ /* 0x000fc400078e3cff */
[----:B------:R-:W-:Y:S02]  /*1c140*/  IADD3 R45, P2, P3, R79, R87, R86 ;  /* 0x000000574f2d7210 */ /* 0x000fe40007b5e056 */
[----:B------:R-:W-:Y:S02]  /*1c150*/  IADD3.X R89, R59, R30, R98, P0, P1 ;  /* 0x0000001e3b597210 */ /* 0x000fe400007e2462 */
[----:B------:R-:W-:Y:S02]  /*1c160*/  SHF.L.W.U32.HI R93, R39, 0x8, R84 ;  /* 0x00000008275d7819 */ /* 0x000fe40000010e54 */
[----:B------:R-:W-:Y:S02]  /*1c170*/  LOP3.LUT R101, R90, R23, R30, 0x96, !PT ;  /* 0x000000175a657212 */ /* 0x000fe400078e961e */
[----:B------:R-:W-:Y:S02]  /*1c180*/  IADD3 R30, P0, P1, R63, R29, R94 ;  /* 0x0000001d3f1e7210 */ /* 0x000fe4000791e05e */
[----:B------:R-:W-:-:S02]  /*1c190*/  LOP3.LUT R99, R45, R24, R49, 0x96, !PT ;  /* 0x000000182d637212 */ /* 0x000fc400078e9631 */
[----:B------:R-:W-:Y:S02]  /*1c1a0*/  SHF.L.W.U32.HI R83, R84, 0x8, R39 ;  /* 0x0000000854537819 */ /* 0x000fe40000010e27 */
[----:B------:R-:W-:Y:S02]  /*1c1b0*/  IADD3.X R49, R81, R49, R70, P2, P3 ;  /* 0x0000003151317210 */ /* 0x000fe400017e6446 */
[----:B------:R-:W-:Y:S02]  /*1c1c0*/  LOP3.LUT R36, R89, R21, R36, 0x96, !PT ;  /* 0x0000001559247212 */ /* 0x000fe400078e9624 */
[----:B------:R-:W-:Y:S02]  /*1c1d0*/  IADD3 R39, P2, P3, R64, R47, R93 ;  /* 0x0000002f40277210 */ /* 0x000fe40007b5e05d */
[----:B------:R-:W-:Y:S02]  /*1c1e0*/  IADD3.X R96, R61, R95, R88, P0, P1 ;  /* 0x0000005f3d607210 */ /* 0x000fe400007e2458 */
[----:B------:R-:W-:-:S02]  /*1c1f0*/  LOP3.LUT R21, R30, R10, R95, 0x96, !PT ;  /* 0x0000000a1e157212 */ /* 0x000fc400078e965f */
[----:B------:R-:W-:Y:S02]  /*1c200*/  SHF.L.W.U32.HI R10, R101, 0x10, R36 ;  /* 0x00000010650a7819 */ /* 0x000fe40000010e24 */
[----:B------:R-:W-:Y:S02]  /*1c210*/  LOP3.LUT R23, R39, R20, R91, 0x96, !PT ;  /* 0x0000001427177212 */ /* 0x000fe400078e965b */
        /* <DEDUP_REMOVED lines=10> */
[----:B------:R-:W-:-:S02]  /*1c2c0*/  SHF.L.W.U32.HI R21, R24, 0x10, R23 ;  /* 0x0000001018157819 */ /* 0x000fc40000010e17 */
[----:B------:R-:W-:Y:S02]  /*1c2d0*/  LOP3.LUT R102, R98, R29, RZ, 0x3c, !PT ;  /* 0x0000001d62667212 */ /* 0x000fe400078e3cff */
[----:B------:R-:W-:Y:S02]  /*1c2e0*/  SHF.L.W.U32.HI R23, R99, 0x10, R100 ;  /* 0x0000001063177819 */ /* 0x000fe40000010e64 */
[----:B------:R-:W-:Y:S02]  /*1c2f0*/  IADD3 R98, P2, R11, R28, RZ ;  /* 0x0000001c0b627210 */ /* 0x000fe40007f5e0ff */
[----:B------:R-:W-:Y:S02]  /*1c300*/  SHF.L.W.U32.HI R24, R100, 0x10, R99 ;  /* 0x0000001064187819 */ /* 0x000fe40000010e63 */
        /* <DEDUP_REMOVED lines=14> */
[----:B------:R-:W-:Y:S02]  /*1c3f0*/  LOP3.LUT R70, R88, R99, RZ, 0x3c, !PT ;  /* 0x0000006358467212 */ /* 0x000fe400078e3cff */
[----:B------:R-:W-:Y:S02]  /*1c400*/  SHF.L.W.U32.HI R86, R93, 0x1, R26 ;  /* 0x000000015d567819 */ /* 0x000fe40000010e1a */
[----:B------:R-:W-:-:S02]  /*1c410*/  IADD3 R90, P2, P3, R72, R85, R90 ;  /* 0x00000055485a7210 */ /* 0x000fc40007b5e05a */
[----:B------:R-:W-:Y:S02]  /*1c420*/  SHF.L.W.U32.HI R47, R47, 0x1, R102 ;  /* 0x000000012f2f7819 */ /* 0x000fe40000010e66 */
[----:B------:R-:W-:Y:S02]  /*1c430*/  IADD3 R45, P4, P5, R76, R28, R45 ;  /* 0x0000001c4c2d7210 */ /* 0x000fe40007d9e02d */
[----:B------:R-:W-:Y:S02]  /*1c440*/  SHF.L.W.U32.HI R94, R94, 0x1, R27 ;  /* 0x000000015e5e7819 */ /* 0x000fe40000010e1b */
        /* <DEDUP_REMOVED lines=12> */
[----:B------:R-:W-:Y:S02]  /*1c510*/  LOP3.LUT R25, R23, R90, RZ, 0x3c, !PT ;  /* 0x0000005a17197212 */ /* 0x000fe400078e3cff */
[----:B------:R-:W-:Y:S02]  /*1c520*/  IADD3 R87, P1, R87, R98, RZ ;  /* 0x0000006257577210 */ /* 0x000fe40007f3e0ff */
[----:B------:R-:W-:-:S02]  /*1c530*/  LOP3.LUT R70, R20, R45, RZ, 0x3c, !PT ;  /* 0x0000002d14467212 */ /* 0x000fc400078e3cff */
[----:B------:R-:W-:Y:S02]  /*1c540*/  IADD3 R31, P2, R31, R36, RZ ;  /* 0x000000241f1f7210 */ /* 0x000fe40007f5e0ff */
[----:B------:R-:W-:Y:S01]  /*1c550*/  LOP3.LUT R84, R11, R30, RZ, 0x3c, !PT ;  /* 0x0000001e0b547212 */ /* 0x000fe200078e3cff */
[----:B------:R-:W-:Y:S01]  /*1c560*/  IMAD.X R25, R25, 0x1, R99, P0 ;  /* 0x0000000119197824 */ /* 0x000fe200000e0663 */
[----:B------:R-:W-:Y:S01]  /*1c570*/  LOP3.LUT R26, R8, R97, RZ, 0x3c, !PT ;  /* 0x00000061081a7212 */ /* 0x000fe200078e3cff */
[----:B------:R-:W-:Y:S01]  /*1c580*/  IMAD.X R70, R70, 0x1, R91, P1 ;  /* 0x0000000146467824 */ /* 0x000fe200008e065b */
[----:B------:R-:W-:Y:S01]  /*1c590*/  LOP3.LUT R36, R10, R39, RZ, 0x3c, !PT ;  /* 0x000000270a247212 */ /* 0x000fe200078e3cff */
[----:B------:R-:W-:Y:S01]  /*1c5a0*/  IMAD.X R29, R84, 0x1, R29, P2 ;  /* 0x00000001541d7824 */ /* 0x000fe200010e061d */
[----:B------:R-:W-:Y:S02]  /*1c5b0*/  IADD3 R26, P3, R26, R101, RZ ;  /* 0x000000651a1a7210 */ /* 0x000fe40007f7e0ff */
[----:B------:R-:W-:-:S02]  /*1c5c0*/  LOP3.LUT R84, R85, R27, RZ, 0x3c, !PT ;  /* 0x0000001b55547212 */ /* 0x000fc400078e3cff */
[----:B------:R-:W-:Y:S02]  /*1c5d0*/  LOP3.LUT R85, R86, R25, RZ, 0x3c, !PT ;  /* 0x0000001956557212 */ /* 0x000fe400078e3cff */
[----:B------:R-:W-:Y:S02]  /*1c5e0*/  LOP3.LUT R28, R28, R87, RZ, 0x3c, !PT ;  /* 0x000000571c1c7212 */ /* 0x000fe400078e3cff */
[----:B------:R-:W-:Y:S01]  /*1c5f0*/  LOP3.LUT R47, R47, R70, RZ, 0x3c, !PT ;  /* 0x000000462f2f7212 */ /* 0x000fe200078e3cff */
[----:B------:R-:W-:Y:S01]  /*1c600*/  IMAD.X R86, R36, 0x1, R71, P3 ;  /* 0x0000000124567824 */ /* 0x000fe200018e0647 */
[----:B------:R-:W-:Y:S02]  /*1c610*/  SHF.L.W.U32.HI R36, R85, 0x8, R84 ;  /* 0x0000000855247819 */ /* 0x000fe40000010e54 */
[----:B------:R-:W-:Y:S02]  /*1c620*/  SHF.L.W.U32.HI R84, R84, 0x8, R85 ;  /* 0x0000000854547819 */ /* 0x000fe40000010e55 */
[----:B------:R-:W-:-:S02]  /*1c630*/  SHF.L.W.U32.HI R98, R28, 0x8, R47 ;  /* 0x000000081c627819 */ /* 0x000fc40000010e2f */
[----:B------:R-:W-:Y:S02]  /*1c640*/  LOP3.LUT R85, R92, R31, RZ, 0x3c, !PT ;  /* 0x0000001f5c557212 */ /* 0x000fe400078e3cff */
[----:B------:R-:W-:Y:S02]  /*1c650*/  LOP3.LUT R94, R94, R29, RZ, 0x3c, !PT ;  /* 0x0000001d5e5e7212 */ /* 0x000fe400078e3cff */
[----:B------:R-:W-:Y:S02]  /*1c660*/  LOP3.LUT R88, R88, R26, RZ, 0x3c, !PT ;  /* 0x0000001a58587212 */ /* 0x000fe400078e3cff */
[----:B------:R-:W-:Y:S02]  /*1c670*/  LOP3.LUT R83, R83, R86, RZ, 0x3c, !PT ;  /* 0x0000005653537212 */ /* 0x000fe400078e3cff */
[----:B------:R-:W-:Y:S02]  /*1c680*/  IADD3 R93, P2, P3, R48, R45, R98 ;  /* 0x0000002d305d7210 */ /* 0x000fe40007b5e062 */
[----:B------:R-:W-:-:S02]  /*1c690*/  SHF.L.W.U32.HI R91, R47, 0x8, R28 ;  /* 0x000000082f5b7819 */ /* 0x000fc40000010e1c */
[----:B------:R-:W-:Y:S02]  /*1c6a0*/  SHF.L.W.U32.HI R92, R94, 0x8, R85 ;  /* 0x000000085e5c7819 */ /* 0x000fe40000010e55 */
[----:B------:R-:W-:Y:S02]  /*1c6b0*/  SHF.L.W.U32.HI R85, R85, 0x8, R94 ;  /* 0x0000000855557819 */ /* 0x000fe40000010e5e */
[----:B------:R-:W-:Y:S02]  /*1c6c0*/  IADD3 R71, P0, P1, R63, R90, R84 ;  /* 0x0000005a3f477210 */ /* 0x000fe4000791e054 */
[----:B------:R-:W-:Y:S02]  /*1c6d0*/  SHF.L.W.U32.HI R94, R83, 0x8, R88 ;  /* 0x00000008535e7819 */ /* 0x000fe40000010e58 */
[----:B------:R-:W-:Y:S02]  /*1c6e0*/  SHF.L.W.U32.HI R83, R88, 0x8, R83 ;  /* 0x0000000858537819 */ /* 0x000fe40000010e53 */
[----:B------:R-:W-:-:S02]  /*1c6f0*/  LOP3.LUT R22, R93, R22, R49, 0x96, !PT ;  /* 0x000000165d167212 */ /* 0x000fc400078e9631 */
[----:B------:R-:W-:Y:S02]  /*1c700*/  IADD3.X R49, R56, R49, R91, P2, P3 ;  /* 0x0000003138317210 */ /* 0x000fe400017e645b */
[----:B------:R-:W-:Y:S02]  /*1c710*/  IADD3.X R28, R61, R89, R36, P0, P1 ;  /* 0x000000593d1c7210 */ /* 0x000fe400007e2424 */
[----:B------:R-:W-:Y:S02]  /*1c720*/  IADD3 R88, P0, P1, R77, R30, R85 ;  /* 0x0000001e4d587210 */ /* 0x000fe4000791e055 */
[----:B------:R-:W-:Y:S02]  /*1c730*/  IADD3 R47, P2, P3, R52, R39, R83 ;  /* 0x00000027342f7210 */ /* 0x000fe40007b5e053 */
[----:B------:R-:W-:Y:S02]  /*1c740*/  LOP3.LUT R45, R49, R20, R45, 0x96, !PT ;  /* 0x00000014312d7212 */ /* 0x000fe400078e962d */
[----:B------:R-:W-:-:S02]  /*1c750*/  LOP3.LUT R100, R28, R23, R90, 0x96, !PT ;  /* 0x000000171c647212 */ /* 0x000fc400078e965a */
[----:B------:R-:W-:Y:S02]  /*1c760*/  LOP3.LUT R23, R88, R21, R96, 0x96, !PT ;  /* 0x0000001558177212 */ /* 0x000fe400078e9660 */
[----:B------:R-:W-:Y:S02]  /*1c770*/  IADD3.X R90, R37, R96, R92, P0, P1 ;  /* 0x00000060255a7210 */ /* 0x000fe400007e245c */
[----:B------:R-:W-:Y:S02]  /*1c780*/  LOP3.LUT R21, R47, R8, R97, 0x96, !PT ;  /* 0x000000082f157212 */ /* 0x000fe400078e9661 */
[----:B------:R-:W-:Y:S02]  /*1c790*/  SHF.L.W.U32.HI R8, R22, 0x10, R45 ;  /* 0x0000001016087819 */ /* 0x000fe40000010e2d */
[----:B------:R-:W-:Y:S02]  /*1c7a0*/  IADD3.X R97, R55, R97, R94, P2, P3 ;  /* 0x0000006137617210 */ /* 0x000fe400017e645e */
[----:B------:R-:W-:-:S02]  /*1c7b0*/  LOP3.LUT R30, R90, R11, R30, 0x96, !PT ;  /* 0x0000000b5a1e7212 */ /* 0x000fc400078e961e */
[----:B------:R-:W-:Y:S02]  /*1c7c0*/  SHF.L.W.U32.HI R11, R45, 0x10, R22 ;  /* 0x000000102d0b7819 */ /* 0x000fe40000010e16 */
[----:B------:R-:W-:Y:S02]  /*1c7d0*/  IADD3 R87, P0, R8, R87, RZ ;  /* 0x0000005708577210 */ /* 0x000fe40007f1e0ff */
[----:B------:R-:W-:Y:S02]  /*1c7e0*/  LOP3.LUT R22, R97, R10, R39, 0x96, !PT ;  /* 0x0000000a61167212 */ /* 0x000fe400078e9627 */
[----:B------:R-:W-:Y:S02]  /*1c7f0*/  SHF.L.W.U32.HI R20, R30, 0x10, R23 ;  /* 0x000000101e147819 */ /* 0x000fe40000010e17 */
[----:B------:R-:W-:Y:S01]  /*1c800*/  SHF.L.W.U32.HI R10, R23, 0x10, R30 ;  /* 0x00000010170a7819 */ /* 0x000fe20000010e1e */
[----:B------:R-:W-:Y:S01]  /*1c810*/  IMAD.X R30, R11, 0x1, R70, P0 ;  /* 0x000000010b1e7824 */ /* 0x000fe200000e0646 */
[----:B------:R-:W-:-:S02]  /*1c820*/  SHF.L.W.U32.HI R23, R22, 0x10, R21 ;  /* 0x0000001016177819 */ /* 0x000fc40000010e15 */
[----:B------:R-:W-:Y:S02]  /*1c830*/  LOP3.LUT R95, R71, R24, R89, 0x96, !PT ;  /* 0x00000018475f7212 */ /* 0x000fe400078e9659 */
[----:B------:R-:W-:Y:S02]  /*1c840*/  SHF.L.W.U32.HI R21, R21, 0x10, R22 ;  /* 0x0000001015157819 */ /* 0x000fe40000010e16 */
[----:B------:R-:W-:Y:S02]  /*1c850*/  LOP3.LUT R39, R98, R87, RZ, 0x3c, !PT ;  /* 0x0000005762277212 */ /* 0x000fe400078e3cff */
[----:B------:R-:W-:Y:S02]  /*1c860*/  LOP3.LUT R96, R91, R30, RZ, 0x3c, !PT ;  /* 0x0000001e5b607212 */ /* 0x000fe400078e3cff */
[----:B------:R-:W-:Y:S02]  /*1c870*/  SHF.L.W.U32.HI R22, R95, 0x10, R100 ;  /* 0x000000105f167819 */ /* 0x000fe40000010e64 */
[----:B------:R-:W-:-:S02]  /*1c880*/  IADD3 R91, P1, R10, R31, RZ ;  /* 0x0000001f0a5b7210 */ /* 0x000fc40007f3e0ff */
[----:B------:R-:W-:Y:S02]  /*1c890*/  IADD3 R89, P2, R21, R26, RZ ;  /* 0x0000001a15597210 */ /* 0x000fe40007f5e0ff */
[----:B------:R-:W-:Y:S02]  /*1c8a0*/  SHF.L.W.U32.HI R70, R96, 0x1, R39 ;  /* 0x0000000160467819 */ /* 0x000fe40000010e27 */
[----:B------:R-:W-:Y:S02]  /*1c8b0*/  SHF.L.W.U32.HI R24, R100, 0x10, R95 ;  /* 0x0000001064187819 */ /* 0x000fe40000010e5f */
[----:B------:R-:W-:Y:S02]  /*1c8c0*/  SHF.L.W.U32.HI R39, R39, 0x1, R96 ;  /* 0x0000000127277819 */ /* 0x000fe40000010e60 */
[----:B------:R-:W-:Y:S02]  /*1c8d0*/  IADD3 R95, P0, R22, R27, RZ ;  /* 0x0000001b165f7210 */ /* 0x000fe40007f1e0ff */
[----:B------:R-:W-:Y:S01]  /*1c8e0*/  LOP3.LUT R96, R85, R91, RZ, 0x3c, !PT ;  /* 0x0000005b55607212 */ /* 0x000fe200078e3cff */
[----:B------:R-:W-:-:S02]  /*1c8f0*/  IMAD.X R85, R23, 0x1, R86, P2 ;  /* 0x0000000117557824 */ /* 0x000fc400010e0656 */
[----:B------:R-:W-:Y:S01]  /*1c900*/  IMAD.X R99, R20, 0x1, R29, P1 ;  /* 0x0000000114637824 */ /* 0x000fe200008e061d */
        /* <DEDUP_REMOVED lines=13> */
[----:B------:R-:W-:Y:S02]  /*1c9e0*/  IADD3.X R86, R59, R98, R90, P1, P0 ;  /* 0x000000623b567210 */ /* 0x000fe40000fe045a */
[----:B------:R-:W-:Y:S02]  /*1c9f0*/  SHF.L.W.U32.HI R96, R96, 0x1, R27 ;  /* 0x0000000160607819 */ /* 0x000fe40000010e1b */
[----:B------:R-:W-:Y:S02]  /*1ca00*/  IADD3 R93, P4, P5, R78, R83, R93 ;  /* 0x000000534e5d7210 */ /* 0x000fe40007d9e05d */
[----:B------:R-:W-:Y:S02]  /*1ca10*/  IADD3.X R26, R54, R39, R28, P2, P3 ;  /* 0x00000027361a7210 */ /* 0x000fe400017e641c */
[----:B------:R-:W-:Y:S02]  /*1ca20*/  IADD3 R29, P2, P3, R69, R84, R47 ;  /* 0x00000054451d7210 */ /* 0x000fe40007b5e02f */
[----:B------:R-:W-:-:S02]  /*1ca30*/  LOP3.LUT R31, R11, R86, RZ, 0x3c, !PT ;  /* 0x000000560b1f7212 */ /* 0x000fc400078e3cff */
[----:B------:R-:W-:Y:S02]  /*1ca40*/  IADD3.X R49, R74, R96, R49, P4, P5 ;  /* 0x000000604a317210 */ /* 0x000fe400027ea431 */
[----:B------:R-:W-:Y:S02]  /*1ca50*/  LOP3.LUT R36, R23, R26, RZ, 0x3c, !PT ;  /* 0x0000001a17247212 */ /* 0x000fe400078e3cff */
[----:B------:R-:W-:Y:S02]  /*1ca60*/  IADD3.X R97, R73, R94, R97, P2, P3 ;  /* 0x0000005e49617210 */ /* 0x000fe400017e6461 */
[----:B------:R-:W-:Y:S02]  /*1ca70*/  IADD3 R31, P2, R31, R95, RZ ;  /* 0x0000005f1f1f7210 */ /* 0x000fe40007f5e0ff */
[----:B------:R-:W-:Y:S02]  /*1ca80*/  LOP3.LUT R28, R24, R49, RZ, 0x3c, !PT ;  /* 0x00000031181c7212 */ /* 0x000fe400078e3cff */
[----:B------:R-:W-:-:S02]  /*1ca90*/  IADD3 R36, P0, R36, R91, RZ ;  /* 0x0000005b24247210 */ /* 0x000fc40007f1e0ff */
[----:B------:R-:W-:Y:S02]  /*1caa0*/  LOP3.LUT R95, R21, R71, RZ, 0x3c, !PT ;  /* 0x00000047155f7212 */ /* 0x000fe400078e3cff */
[----:B------:R-:W-:Y:S02]  /*1cab0*/  IADD3 R28, P1, R28, R89, RZ ;  /* 0x000000591c1c7210 */ /* 0x000fe40007f3e0ff */
[----:B------:R-:W-:Y:S01]  /*1cac0*/  LOP3.LUT R88, R20, R97, RZ, 0x3c, !PT ;  /* 0x0000006114587212 */ /* 0x000fe200078e3cff */
[----:B------:R-:W-:Y:S01]  /*1cad0*/  IMAD.X R95, R95, 0x1, R99, P0 ;  /* 0x000000015f5f7824 */ /* 0x000fe200000e0663 */
[----:B------:R-:W-:Y:S02]  /*1cae0*/  LOP3.LUT R25, R22, R93, RZ, 0x3c, !PT ;  /* 0x0000005d16197212 */ /* 0x000fe400078e3cff */
        /* <DEDUP_REMOVED lines=13> */
[----:B------:R-:W-:Y:S02]  /*1cbc0*/  LOP3.LUT R92, R84, R87, RZ, 0x3c, !PT ;  /* 0x00000057545c7212 */ /* 0x000fe400078e3cff */
[----:B------:R-:W-:Y:S02]  /*1cbd0*/  SHF.L.W.U32.HI R83, R96, 0x8, R47 ;  /* 0x0000000860537819 */ /* 0x000fe40000010e2f */
[----:B------:R-:W-:Y:S02]  /*1cbe0*/  IADD3 R84, P0, P1, R66, R71, R90 ;  /* 0x0000004742547210 */ /* 0x000fe4000791e05a */
[----:B------:R-:W-:Y:S02]  /*1cbf0*/  SHF.L.W.U32.HI R88, R39, 0x8, R70 ;  /* 0x0000000827587819 */ /* 0x000fe40000010e46 */
[----:B------:R-:W-:Y:S02]  /*1cc00*/  SHF.L.W.U32.HI R47, R47, 0x8, R96 ;  /* 0x000000082f2f7819 */ /* 0x000fe40000010e60 */
[----:B------:R-:W-:-:S02]  /*1cc10*/  LOP3.LUT R99, R94, R30, RZ, 0x3c, !PT ;  /* 0x0000001e5e637212 */ /* 0x000fc400078e3cff */
[----:B------:R-:W-:Y:S02]  /*1cc20*/  SHF.L.W.U32.HI R85, R98, 0x8, R91 ;  /* 0x0000000862557819 */ /* 0x000fe40000010e5b */
[----:B------:R-:W-:Y:S02]  /*1cc30*/  SHF.L.W.U32.HI R91, R91, 0x8, R98 ;  /* 0x000000085b5b7819 */ /* 0x000fe40000010e62 */
[----:B------:R-:W-:Y:S02]  /*1cc40*/  LOP3.LUT R96, R84, R23, R26, 0x96, !PT ;  /* 0x0000001754607212 */ /* 0x000fe400078e961a */
[----:B------:R-:W-:Y:S02]  /*1cc50*/  IADD3 R39, P2, P3, R80, R93, R47 ;  /* 0x0000005d50277210 */ /* 0x000fe40007b5e02f */
[----:B------:R-:W-:Y:S02]  /*1cc60*/  IADD3.X R26, R65, R26, R88, P0, P1 ;  /* 0x0000001a411a7210 */ /* 0x000fe400007e2458 */
[----:B------:R-:W-:-:S02]  /*1cc70*/  SHF.L.W.U32.HI R89, R99, 0x8, R92 ;  /* 0x0000000863597819 */ /* 0x000fc40000010e5c */
[----:B------:R-:W-:Y:S02]  /*1cc80*/  SHF.L.W.U32.HI R92, R92, 0x8, R99 ;  /* 0x000000085c5c7819 */ /* 0x000fe40000010e63 */
[----:B------:R-:W-:Y:S02]  /*1cc90*/  IADD3 R70, P0, P1, R64, R45, R91 ;  /* 0x0000002d40467210 */ /* 0x000fe4000791e05b */
[----:B------:R-:W-:Y:S02]  /*1cca0*/  LOP3.LUT R94, R39, R24, R49, 0x96, !PT ;  /* 0x00000018275e7212 */ /* 0x000fe400078e9631 */
[----:B------:R-:W-:Y:S02]  /*1ccb0*/  LOP3.LUT R101, R26, R21, R71, 0x96, !PT ;  /* 0x000000151a657212 */ /* 0x000fe400078e9647 */
[----:B------:R-:W-:Y:S02]  /*1ccc0*/  IADD3.X R49, R44, R49, R83, P2, P3 ;  /* 0x000000312c317210 */ /* 0x000fe400017e6453 */
[----:B------:R-:W-:-:S02]  /*1ccd0*/  IADD3 R71, P2, P3, R82, R29, R92 ;  /* 0x0000001d52477210 */ /* 0x000fc40007b5e05c */
[----:B------:R-:W-:Y:S02]  /*1cce0*/  LOP3.LUT R21, R70, R11, R86, 0x96, !PT ;  /* 0x0000000b46157212 */ /* 0x000fe400078e9656 */
[----:B------:R-:W-:Y:S02]  /*1ccf0*/  IADD3.X R86, R58, R86, R85, P0, P1 ;  /* 0x000000563a567210 */ /* 0x000fe400007e2455 */
[----:B------:R-:W-:Y:S02]  /*1cd00*/  SHF.L.W.U32.HI R11, R96, 0x10, R101 ;  /* 0x00000010600b7819 */ /* 0x000fe40000010e65 */
[----:B------:R-:W-:Y:S02]  /*1cd10*/  LOP3.LUT R99, R49, R22, R93, 0x96, !PT ;  /* 0x0000001631637212 */ /* 0x000fe400078e965d */
[----:B------:R-:W-:Y:S02]  /*1cd20*/  LOP3.LUT R23, R71, R20, R97, 0x96, !PT ;  /* 0x0000001447177212 */ /* 0x000fe400078e9661 */
[----:B------:R-:W-:-:S02]  /*1cd30*/  IADD3.X R93, R46, R97, R89, P2, P3 ;  /* 0x000000612e5d7210 */ /* 0x000fc400017e6459 */
        /* <DEDUP_REMOVED lines=9> */
[----:B------:R-:W-:Y:S02]  /*1cdd0*/  LOP3.LUT R36, R90, R45, RZ, 0x3c, !PT ;  /* 0x0000002d5a247212 */ /* 0x000fe400078e3cff */
[----:B------:R-:W-:Y:S02]  /*1cde0*/  LOP3.LUT R97, R88, R29, RZ, 0x3c, !PT ;  /* 0x0000001d58617212 */ /* 0x000fe400078e3cff */
[----:B------:R-:W-:Y:S02]  /*1cdf0*/  IADD3 R95, P2, R10, R87, RZ ;  /* 0x000000570a5f7210 */ /* 0x000fe40007f5e0ff */
[----:B------:R-:W-:-:S02]  /*1ce00*/  SHF.L.W.U32.HI R23, R94, 0x10, R99 ;  /* 0x000000105e177819 */ /* 0x000fc40000010e63 */
[----:B------:R-:W-:Y:S01]  /*1ce10*/  SHF.L.W.U32.HI R90, R97, 0x1, R36 ;  /* 0x00000001615a7819 */ /* 0x000fe20000010e24 */
[----:B------:R-:W-:Y:S01]  /*1ce20*/  IMAD.X R100, R21, 0x1, R30, P2 ;  /* 0x0000000115647824 */ /* 0x000fe200010e061e */
[----:B------:R-:W-:Y:S02]  /*1ce30*/  SHF.L.W.U32.HI R36, R36, 0x1, R97 ;  /* 0x0000000124247819 */ /* 0x000fe40000010e61 */
        /* <DEDUP_REMOVED lines=14> */
[----:B------:R-:W-:Y:S02]  /*1cf20*/  SHF.L.W.U32.HI R83, R30, 0x1, R47 ;  /* 0x000000011e537819 */ /* 0x000fe40000010e2f */
[----:B------:R-:W-:Y:S02]  /*1cf30*/  SHF.L.W.U32.HI R92, R47, 0x1, R30 ;  /* 0x000000012f5c7819 */ /* 0x000fe40000010e1e */
[----:B------:R-:W-:Y:S02]  /*1cf40*/  IADD3 R30, P4, P5, R57, R90, R39 ;  /* 0x0000005a391e7210 */ /* 0x000fe40007d9e027 */
[----:B------:R-:W-:Y:S02]  /*1cf50*/  SHF.L.W.U32.HI R31, R28, 0x1, R87 ;  /* 0x000000011c1f7819 */ /* 0x000fe40000010e57 */
[----:B------:R-:W-:Y:S02]  /*1cf60*/  IADD3.X R47, R67, R96, R26, P2, P3 ;  /* 0x00000060432f7210 */ /* 0x000fe400017e641a */
[----:B------:R-:W-:-:S02]  /*1cf70*/  IADD3 R85, P1, P0, R63, R83, R70 ;  /* 0x000000533f557210 */ /* 0x000fc4000783e046 */
[----:B------:R-:W-:Y:S02]  /*1cf80*/  IADD3.X R49, R59, R36, R49, P4, P5 ;  /* 0x000000243b317210 */ /* 0x000fe400027ea431 */
[----:B------:R-:W-:Y:S02]  /*1cf90*/  SHF.L.W.U32.HI R87, R87, 0x1, R28 ;  /* 0x0000000157577819 */ /* 0x000fe40000010e1c */
        /* <DEDUP_REMOVED lines=9> */
[----:B------:R-:W-:Y:S01]  /*1d030*/  LOP3.LUT R89, R20, R30, RZ, 0x3c, !PT ;  /* 0x0000001e14597212 */ /* 0x000fe200078e3cff */
[----:B------:R-:W-:Y:S01]  /*1d040*/  IMAD.X R25, R25, 0x1, R102, P0 ;  /* 0x0000000119197824 */ /* 0x000fe200000e0666 */
        /* <DEDUP_REMOVED lines=24> */
[----:B------:R-:W-:Y:S02]  /*1d1d0*/  SHF.L.W.U32.HI R92, R71, 0x8, R94 ;  /* 0x00000008475c7819 */ /* 0x000fe40000010e5e */
[----:B------:R-:W-:Y:S02]  /*1d1e0*/  SHF.L.W.U32.HI R94, R94, 0x8, R71 ;  /* 0x000000085e5e7819 */ /* 0x000fe40000010e47 */
[----:B------:R-:W-:Y:S02]  /*1d1f0*/  IADD3.X R36, R44, R47, R39, P0, P1 ;  /* 0x0000002f2c247210 */ /* 0x000fe400007e2427 */
[----:B------:R-:W-:Y:S02]  /*1d200*/  LOP3.LUT R98, R31, R24, R47, 0x96, !PT ;  /* 0x000000181f627212 */ /* 0x000fe400078e962f */
[----:B------:R-:W-:-:S02]  /*1d210*/  IADD3 R71, P0, P1, R78, R85, R95 ;  /* 0x000000554e477210 */ /* 0x000fc4000791e05f */
[----:B------:R-:W-:Y:S02]  /*1d220*/  LOP3.LUT R24, R87, R22, R49, 0x96, !PT ;  /* 0x0000001657187212 */ /* 0x000fe400078e9631 */
[----:B------:R-:W-:Y:S02]  /*1d230*/  IADD3.X R49, R81, R49, R96, P2, P3 ;  /* 0x0000003151317210 */ /* 0x000fe400017e6460 */
[----:B------:R-:W-:Y:S02]  /*1d240*/  IADD3 R47, P2, P3, R69, R70, R94 ;  /* 0x00000046452f7210 */ /* 0x000fe40007b5e05e */
[----:B------:R-:W-:Y:S02]  /*1d250*/  IADD3.X R97, R74, R86, R83, P0, P1 ;  /* 0x000000564a617210 */ /* 0x000fe400007e2453 */
[----:B------:R-:W-:Y:S02]  /*1d260*/  IADD3.X R90, R73, R93, R92, P2, P3 ;  /* 0x0000005d495a7210 */ /* 0x000fe400017e645c */
        /* <DEDUP_REMOVED lines=15> */
[----:B------:R-:W-:Y:S01]  /*1d360*/  SHF.L.W.U32.HI R21, R21, 0x10, R70 ;  /* 0x0000001015157819 */ /* 0x000fe20000010e46 */
[----:B------:R-:W-:Y:S02]  /*1d370*/  IMAD.X R100, R20, 0x1, R29, P1 ;  /* 0x0000000114647824 */ /* 0x000fe400008e061d */
[----:B------:R-:W-:Y:S01]  /*1d380*/  IMAD.X R84, R10, 0x1, R89, P0 ;  /* 0x000000010a547824 */ /* 0x000fe200000e0659 */
[----:B------:R-:W-:Y:S02]  /*1d390*/  IADD3 R93, P2, R21, R26, RZ ;  /* 0x0000001a155d7210 */ /* 0x000fe40007f5e0ff */
[----:B------:R-:W-:-:S02]  /*1d3a0*/  IADD3 R104, P0, R22, R27, RZ ;  /* 0x0000001b16687210 */ /* 0x000fc40007f1e0ff */
[----:B------:R-:W-:Y:S02]  /*1d3b0*/  LOP3.LUT R95, R95, R98, RZ, 0x3c, !PT ;  /* 0x000000625f5f7212 */ /* 0x000fe400078e3cff */
[----:B------:R-:W-:Y:S01]  /*1d3c0*/  LOP3.LUT R26, R83, R100, RZ, 0x3c, !PT ;  /* 0x00000064531a7212 */ /* 0x000fe200078e3cff */
[----:B------:R-:W-:Y:S01]  /*1d3d0*/  IMAD.X R106, R24, 0x1, R25, P0 ;  /* 0x00000001186a7824 */ /* 0x000fe200000e0619 */
[----:B------:R-:W-:Y:S02]  /*1d3e0*/  LOP3.LUT R70, R99, R30, RZ, 0x3c, !PT ;  /* 0x0000001e63467212 */ /* 0x000fe400078e3cff */
[----:B------:R-:W-:Y:S01]  /*1d3f0*/  LOP3.LUT R85, R96, R84, RZ, 0x3c, !PT ;  /* 0x0000005460557212 */ /* 0x000fe200078e3cff */
[----:B------:R-:W-:Y:S01]  /*1d400*/  IMAD.X R96, R23, 0x1, R88, P2 ;  /* 0x0000000117607824 */ /* 0x000fe200010e0658 */
        /* <DEDUP_REMOVED lines=9> */
[----:B------:R-:W-:Y:S02]  /*1d4a0*/  IADD3 R28, P2, P3, R77, R86, R31 ;  /* 0x000000564d1c7210 */ /* 0x000fe40007b5e01f */
[----:B------:R-:W-:Y:S02]  /*1d4b0*/  SHF.L.W.U32.HI R88, R25, 0x1, R94 ;  /* 0x0000000119587819 */ /* 0x000fe40000010e5e */
[----:B------:R-:W-:Y:S02]  /*1d4c0*/  SHF.L.W.U32.HI R85, R102, 0x1, R45 ;  /* 0x0000000166557819 */ /* 0x000fe40000010e2d */
[----:B------:R-:W-:Y:S02]  /*1d4d0*/  IADD3.X R49, R56, R92, R49, P4, P5 ;  /* 0x0000005c38317210 */ /* 0x000fe400027ea431 */
[----:B------:R-:W-:-:S02]  /*1d4e0*/  IADD3.X R83, R37, R70, R36, P2, P3 ;  /* 0x0000004625537210 */ /* 0x000fc400017e6424 */
[----:B------:R-:W-:Y:S02]  /*1d4f0*/  SHF.L.W.U32.HI R89, R45, 0x1, R102 ;  /* 0x000000012d597819 */ /* 0x000fe40000010e66 */
[----:B------:R-:W-:Y:S02]  /*1d500*/  SHF.L.W.U32.HI R94, R94, 0x1, R25 ;  /* 0x000000015e5e7819 */ /* 0x000fe40000010e19 */
        /* <DEDUP_REMOVED lines=10> */
[----:B------:R-:W-:Y:S01]  /*1d5b0*/  LOP3.LUT R27, R22, R87, RZ, 0x3c, !PT ;  /* 0x00000057161b7212 */ /* 0x000fe200078e3cff */
[----:B------:R-:W-:Y:S01]  /*1d5c0*/  IMAD.X R93, R93, 0x1, R100, P0 ;  /* 0x000000015d5d7824 */ /* 0x000fe200000e0664 */
[----:B------:R-:W-:Y:S02]  /*1d5d0*/  LOP3.LUT R31, R10, R97, RZ, 0x3c, !PT ;  /* 0x000000610a1f7212 */ /* 0x000fe400078e3cff */
        /* <DEDUP_REMOVED lines=18> */
[----:B------:R-:W-:Y:S02]  /*1d700*/  LOP3.LUT R101, R89, R84, RZ, 0x3c, !PT ;  /* 0x0000005459657212 */ /* 0x000fe400078e3cff */
[----:B------:R-:W-:-:S02]  /*1d710*/  LOP3.LUT R92, R85, R30, RZ, 0x3c, !PT ;  /* 0x0000001e555c7212 */ /* 0x000fc400078e3cff */
[----:B------:R-:W-:Y:S02]  /*1d720*/  IADD3 R89, P2, P3, R76, R87, R47 ;  /* 0x000000574c597210 */ /* 0x000fe40007b5e02f */
[----:B------:R-:W-:Y:S02]  /*1d730*/  SHF.L.W.U32.HI R85, R91, 0x8, R86 ;  /* 0x000000085b557819 */ /* 0x000fe40000010e56 */
[----:B------:R-:W-:Y:S02]  /*1d740*/  SHF.L.W.U32.HI R86, R86, 0x8, R91 ;  /* 0x0000000856567819 */ /* 0x000fe40000010e5b */
[----:B------:R-:W-:Y:S02]  /*1d750*/  LOP3.LUT R96, R88, R23, R83, 0x96, !PT ;  /* 0x0000001758607212 */ /* 0x000fe400078e9653 */
[----:B------:R-:W-:Y:S02]  /*1d760*/  IADD3.X R83, R46, R83, R90, P0, P1 ;  /* 0x000000532e537210 */ /* 0x000fe400007e245a */
[----:B------:R-:W-:-:S02]  /*1d770*/  SHF.L.W.U32.HI R91, R101, 0x8, R92 ;  /* 0x00000008655b7819 */ /* 0x000fc40000010e5c */
[----:B------:R-:W-:Y:S02]  /*1d780*/  LOP3.LUT R94, R89, R24, R49, 0x96, !PT ;  /* 0x00000018595e7212 */ /* 0x000fe400078e9631 */
[----:B------:R-:W-:Y:S02]  /*1d790*/  SHF.L.W.U32.HI R92, R92, 0x8, R101 ;  /* 0x000000085c5c7819 */ /* 0x000fe40000010e65 */
[----:B------:R-:W-:Y:S02]  /*1d7a0*/  IADD3.X R49, R6, R49, R71, P2, P3 ;  /* 0x0000003106317210 */ /* 0x000fe400017e6447 */
[----:B------:R-:W-:Y:S02]  /*1d7b0*/  IADD3 R36, P0, P1, R53, R29, R86 ;  /* 0x0000001d35247210 */ /* 0x000fe4000791e056 */
[----:B------:R-:W-:Y:S02]  /*1d7c0*/  LOP3.LUT R103, R83, R21, R28, 0x96, !PT ;  /* 0x0000001553677212 */ /* 0x000fe400078e961c */
[----:B------:R-:W-:-:S02]  /*1d7d0*/  IADD3 R28, P2, P3, R72, R45, R92 ;  /* 0x0000002d481c7210 */ /* 0x000fc40007b5e05c */
[----:B------:R-:W-:Y:S02]  /*1d7e0*/  LOP3.LUT R101, R49, R22, R87, 0x96, !PT ;  /* 0x0000001631657212 */ /* 0x000fe400078e9657 */
[----:B------:R-:W-:Y:S02]  /*1d7f0*/  LOP3.LUT R21, R36, R10, R97, 0x96, !PT ;  /* 0x0000000a24157212 */ /* 0x000fe400078e9661 */
[----:B------:R-:W-:Y:S02]  /*1d800*/  IADD3.X R87, R54, R97, R85, P0, P1 ;  /* 0x0000006136577210 */ /* 0x000fe400007e2455 */
        /* <DEDUP_REMOVED lines=15> */
[----:B------:R-:W-:Y:S02]  /*1d900*/  IADD3 R93, P2, R11, R30, RZ ;  /* 0x0000001e0b5d7210 */ /* 0x000fe40007f5e0ff */
[----:B------:R-:W-:Y:S02]  /*1d910*/  SHF.L.W.U32.HI R45, R90, 0x1, R99 ;  /* 0x000000015a2d7819 */ /* 0x000fe40000010e63 */
[----:B------:R-:W-:Y:S02]  /*1d920*/  SHF.L.W.U32.HI R30, R99, 0x1, R90 ;  /* 0x00000001631e7819 */ /* 0x000fe40000010e5a */
        /* <DEDUP_REMOVED lines=15> */
[----:B------:R-:W-:Y:S02]  /*1da20*/  IADD3 R88, P2, P3, R80, R71, R88 ;  /* 0x0000004750587210 */ /* 0x000fe40007b5e058 */
[----:B------:R-:W-:Y:S02]  /*1da30*/  IADD3 R89, P4, P5, R66, R45, R89 ;  /* 0x0000002d42597210 */ /* 0x000fe40007d9e059 */
[----:B------:R-:W-:-:S02]  /*1da40*/  SHF.L.W.U32.HI R94, R47, 0x1, R94 ;  /* 0x000000012f5e7819 */ /* 0x000fc40000010e5e */
        /* <DEDUP_REMOVED lines=12> */
[----:B------:R-:W-:Y:S02]  /*1db10*/  LOP3.LUT R25, R23, R88, RZ, 0x3c, !PT ;  /* 0x0000005817197212 */ /* 0x000fe400078e3cff */
        /* <DEDUP_REMOVED lines=17> */
[----:B------:R-:W-:Y:S02]  /*1dc30*/  SHF.L.W.U32.HI R71, R71, 0x8, R96 ;  /* 0x0000000847477819 */ /* 0x000fe40000010e60 */
[----:B------:R-:W-:Y:S02]  /*1dc40*/  LOP3.LUT R30, R90, R39, RZ, 0x3c, !PT ;  /* 0x000000275a1e7212 */ /* 0x000fe400078e3cff */
[----:B------:R-:W-:Y:S02]  /*1dc50*/  SHF.L.W.U32.HI R94, R93, 0x8, R98 ;  /* 0x000000085d5e7819 */ /* 0x000fe40000010e62 */
        /* <DEDUP_REMOVED lines=9> */
[----:B------:R-:W-:Y:S02]  /*1dcf0*/  LOP3.LUT R93, R70, R24, R83, 0x96, !PT ;  /* 0x00000018465d7212 */ /* 0x000fe400078e9653 */
[----:B------:R-:W-:Y:S02]  /*1dd00*/  LOP3.LUT R24, R87, R22, R49, 0x96, !PT ;  /* 0x0000001657187212 */ /* 0x000fe400078e9631 */
        /* <DEDUP_REMOVED lines=8> */
[----:B------:R-:W-:-:S02]  /*1dd90*/  SHF.L.W.U32.HI R8, R24, 0x10, R89 ;  /* 0x0000001018087819 */ /* 0x000fc40000010e59 */
[----:B------:R-:W-:Y:S02]  /*1dda0*/  LOP3.LUT R88, R96, R23, R88, 0x96, !PT ;  /* 0x0000001760587212 */ /* 0x000fe400078e9658 */
[----:B------:R-:W-:Y:S02]  /*1ddb0*/  LOP3.LUT R23, R92, R11, R31, 0x96, !PT ;  /* 0x0000000b5c177212 */ /* 0x000fe400078e961f */
[----:B------:R-:W-:Y:S02]  /*1ddc0*/  IADD3.X R95, R81, R95, R84, P2, P3 ;  /* 0x0000005f515f7210 */ /* 0x000fe400017e6454 */
[----:B------:R-:W-:Y:S02]  /*1ddd0*/  SHF.L.W.U32.HI R11, R89, 0x10, R24 ;  /* 0x00000010590b7819 */ /* 0x000fe40000010e18 */
[----:B------:R-:W-:Y:S02]  /*1dde0*/  IADD3 R31, P0, R8, R47, RZ ;  /* 0x0000002f081f7210 */ /* 0x000fe40007f1e0ff */
[----:B------:R-:W-:-:S02]  /*1ddf0*/  LOP3.LUT R28, R95, R10, R28, 0x96, !PT ;  /* 0x0000000a5f1c7212 */ /* 0x000fc400078e961c */
[----:B------:R-:W-:Y:S01]  /*1de00*/  SHF.L.W.U32.HI R10, R22, 0x10, R23 ;  /* 0x00000010160a7819 */ /* 0x000fe20000010e17 */
[----:B------:R-:W-:Y:S01]  /*1de10*/  IMAD.X R86, R11, 0x1, R86, P0 ;  /* 0x000000010b567824 */ /* 0x000fe200000e0656 */
[----:B------:R-:W-:Y:S02]  /*1de20*/  SHF.L.W.U32.HI R20, R23, 0x10, R22 ;  /* 0x0000001017147819 */ /* 0x000fe40000010e16 */
[----:B------:R-:W-:Y:S02]  /*1de30*/  SHF.L.W.U32.HI R23, R28, 0x10, R21 ;  /* 0x000000101c177819 */ /* 0x000fe40000010e15 */
[----:B------:R-:W-:Y:S02]  /*1de40*/  SHF.L.W.U32.HI R24, R88, 0x10, R93 ;  /* 0x0000001058187819 */ /* 0x000fe40000010e5d */
[----:B------:R-:W-:Y:S02]  /*1de50*/  SHF.L.W.U32.HI R22, R93, 0x10, R88 ;  /* 0x000000105d167819 */ /* 0x000fe40000010e58 */
[----:B------:R-:W-:-:S02]  /*1de60*/  SHF.L.W.U32.HI R21, R21, 0x10, R28 ;  /* 0x0000001015157819 */ /* 0x000fc40000010e1c */
[----:B------:R-:W-:Y:S02]  /*1de70*/  IADD3 R93, P1, R10, R39, RZ ;  /* 0x000000270a5d7210 */ /* 0x000fe40007f3e0ff */
[----:B------:R-:W-:Y:S02]  /*1de80*/  LOP3.LUT R28, R98, R31, RZ, 0x3c, !PT ;  /* 0x0000001f621c7212 */ /* 0x000fe400078e3cff */
[----:B------:R-:W-:Y:S01]  /*1de90*/  LOP3.LUT R89, R94, R86, RZ, 0x3c, !PT ;  /* 0x000000565e597212 */ /* 0x000fe200078e3cff */
[----:B------:R-:W-:-:S03]  /*1dea0*/  IMAD.X R94, R20, 0x1, R29, P1 ;  /* 0x00000001145e7824 */ /* 0x000fc600008e061d */
[----:B------:R-:W-:Y:S02]  /*1deb0*/  SHF.L.W.U32.HI R47, R89, 0x1, R28 ;  /* 0x00000001592f7819 */ /* 0x000fe40000010e1c */
[----:B------:R-:W-:Y:S02]  /*1dec0*/  SHF.L.W.U32.HI R28, R28, 0x1, R89 ;  /* 0x000000011c1c7819 */ /* 0x000fe40000010e59 */
[----:B------:R-:W-:Y:S02]  /*1ded0*/  IADD3 R89, P2, R21, R26, RZ ;  /* 0x0000001a15597210 */ /* 0x000fe40007f5e0ff */
[----:B------:R-:W-:Y:S02]  /*1dee0*/  IADD3 R98, P0, R22, R27, RZ ;  /* 0x0000001b16627210 */ /* 0x000fe40007f1e0ff */
[----:B------:R-:W-:Y:S02]  /*1def0*/  LOP3.LUT R88, R91, R93, RZ, 0x3c, !PT ;  /* 0x0000005d5b587212 */ /* 0x000fe400078e3cff */
[----:B------:R-:W-:Y:S01]  /*1df00*/  LOP3.LUT R85, R85, R94, RZ, 0x3c, !PT ;  /* 0x0000005e55557212 */ /* 0x000fe200078e3cff */
[----:B------:R-:W-:-:S02]  /*1df10*/  IMAD.X R91, R23, 0x1, R36, P2 ;  /* 0x00000001175b7824 */ /* 0x000fc400010e0624 */
[----:B------:R-:W-:Y:S01]  /*1df20*/  IMAD.X R100, R24, 0x1, R25, P0 ;  /* 0x0000000118647824 */ /* 0x000fe200000e0619 */
        /* <DEDUP_REMOVED lines=13> */
[----:B------:R-:W-:Y:S02]  /*1e000*/  SHF.L.W.U32.HI R85, R25, 0x1, R26 ;  /* 0x0000000119557819 */ /* 0x000fe40000010e1a */
[----:B------:R-:W-:Y:S02]  /*1e010*/  IADD3 R29, P1, P0, R72, R71, R30 ;  /* 0x00000047481d7210 */ /* 0x000fe4000783e01e */
[----:B------:R-:W-:Y:S02]  /*1e020*/  LOP3.LUT R26, R24, R49, RZ, 0x3c, !PT ;  /* 0x00000031181a7212 */ /* 0x000fe400078e3cff */
[----:B------:R-:W-:Y:S02]  /*1e030*/  LOP3.LUT R30, R23, R96, RZ, 0x3c, !PT ;  /* 0x00000060171e7212 */ /* 0x000fe400078e3cff */
[----:B------:R-:W-:-:S02]  /*1e040*/  IADD3 R39, P2, P3, R64, R84, R83 ;  /* 0x0000005440277210 */ /* 0x000fc40007b5e053 */
[----:B------:R-:W-:Y:S02]  /*1e050*/  IADD3.X R92, R68, R97, R92, P1, P0 ;  /* 0x00000061445c7210 */ /* 0x000fe40000fe045c */
[----:B------:R-:W-:Y:S02]  /*1e060*/  IADD3 R26, P1, R26, R89, RZ ;  /* 0x000000591a1a7210 */ /* 0x000fe40007f3e0ff */
[----:B------:R-:W-:Y:S02]  /*1e070*/  IADD3 R30, P0, R30, R93, RZ ;  /* 0x0000005d1e1e7210 */ /* 0x000fe40007f1e0ff */
[----:B------:R-:W-:Y:S02]  /*1e080*/  LOP3.LUT R89, R21, R70, RZ, 0x3c, !PT ;  /* 0x0000004615597212 */ /* 0x000fe400078e3cff */
[----:B------:R-:W-:Y:S02]  /*1e090*/  IADD3.X R95, R58, R85, R95, P2, P3 ;  /* 0x000000553a5f7210 */ /* 0x000fe400017e645f */
[----:B------:R-:W-:-:S02]  /*1e0a0*/  LOP3.LUT R25, R22, R87, RZ, 0x3c, !PT ;  /* 0x0000005716197212 */ /* 0x000fc400078e3cff */
[----:B------:R-:W-:Y:S01]  /*1e0b0*/  LOP3.LUT R45, R11, R92, RZ, 0x3c, !PT ;  /* 0x0000005c0b2d7212 */ /* 0x000fe200078e3cff */
[----:B------:R-:W-:Y:S01]  /*1e0c0*/  IMAD.X R89, R89, 0x1, R94, P0 ;  /* 0x0000000159597824 */ /* 0x000fe200000e065e */
[----:B------:R-:W-:Y:S01]  /*1e0d0*/  LOP3.LUT R90, R20, R95, RZ, 0x3c, !PT ;  /* 0x0000005f145a7212 */ /* 0x000fe200078e3cff */
[----:B------:R-:W-:Y:S01]  /*1e0e0*/  IMAD.X R25, R25, 0x1, R91, P1 ;  /* 0x0000000119197824 */ /* 0x000fe200008e065b */
[----:B------:R-:W-:Y:S02]  /*1e0f0*/  IADD3 R45, P2, R45, R98, RZ ;  /* 0x000000622d2d7210 */ /* 0x000fe40007f5e0ff */
[----:B------:R-:W-:Y:S02]  /*1e100*/  LOP3.LUT R27, R8, R29, RZ, 0x3c, !PT ;  /* 0x0000001d081b7212 */ /* 0x000fe400078e3cff */
[----:B------:R-:W-:Y:S02]  /*1e110*/  IADD3 R31, P3, R90, R31, RZ ;  /* 0x0000001f5a1f7210 */ /* 0x000fe40007f7e0ff */
[----:B------:R-:W-:-:S02]  /*1e120*/  LOP3.LUT R83, R10, R39, RZ, 0x3c, !PT ;  /* 0x000000270a537212 */ /* 0x000fc400078e3cff */
        /* <DEDUP_REMOVED lines=8> */
[----:B------:R-:W-:Y:S02]  /*1e1b0*/  SHF.L.W.U32.HI R28, R47, 0x8, R36 ;  /* 0x000000082f1c7819 */ /* 0x000fe40000010e24 */
[----:B------:R-:W-:Y:S02]  /*1e1c0*/  LOP3.LUT R71, R71, R45, RZ, 0x3c, !PT ;  /* 0x0000002d47477212 */ /* 0x000fe400078e3cff */
        /* <DEDUP_REMOVED lines=9> */
[----:B------:R-:W-:-:S02]  /*1e260*/  IADD3.X R83, R56, R96, R91, P0, P1 ;  /* 0x0000006038537210 */ /* 0x000fc400007e245b */
[----:B------:R-:W-:Y:S02]  /*1e270*/  SHF.L.W.U32.HI R94, R94, 0x8, R85 ;  /* 0x000000085e5e7819 */ /* 0x000fe40000010e55 */
[----:B------:R-:W-:Y:S02]  /*1e280*/  LOP3.LUT R98, R84, R23, R96, 0x96, !PT ;  /* 0x0000001754627212 */ /* 0x000fe400078e9660 */
[----:B------:R-:W-:Y:S02]  /*1e290*/  LOP3.LUT R96, R47, R24, R49, 0x96, !PT ;  /* 0x000000182f607212 */ /* 0x000fe400078e9631 */
[----:B------:R-:W-:Y:S02]  /*1e2a0*/  IADD3.X R49, R73, R49, R28, P2, P3 ;  /* 0x0000003149317210 */ /* 0x000fe400017e641c */
[----:B------:R-:W-:Y:S02]  /*1e2b0*/  IADD3 R85, P0, P1, R75, R29, R90 ;  /* 0x0000001d4b557210 */ /* 0x000fe4000791e05a */
[----:B------:R-:W-:-:S02]  /*1e2c0*/  LOP3.LUT R99, R83, R21, R70, 0x96, !PT ;  /* 0x0000001553637212 */ /* 0x000fc400078e9646 */
[----:B------:R-:W-:Y:S02]  /*1e2d0*/  IADD3 R70, P2, P3, R78, R39, R94 ;  /* 0x000000274e467210 */ /* 0x000fe40007b5e05e */
[----:B------:R-:W-:Y:S02]  /*1e2e0*/  LOP3.LUT R97, R49, R22, R87, 0x96, !PT ;  /* 0x0000001631617212 */ /* 0x000fe400078e9657 */
[----:B------:R-:W-:Y:S02]  /*1e2f0*/  IADD3.X R87, R67, R92, R88, P0, P1 ;  /* 0x0000005c43577210 */ /* 0x000fe400007e2458 */
[----:B------:R-:W-:Y:S02]  /*1e300*/  LOP3.LUT R23, R70, R20, R95, 0x96, !PT ;  /* 0x0000001446177212 */ /* 0x000fe400078e965f */
[----:B------:R-:W-:Y:S02]  /*1e310*/  LOP3.LUT R21, R85, R11, R92, 0x96, !PT ;  /* 0x0000000b55157212 */ /* 0x000fe400078e965c */
[----:B------:R-:W-:-:S02]  /*1e320*/  IADD3.X R95, R74, R95, R71, P2, P3 ;  /* 0x0000005f4a5f7210 */ /* 0x000fc400017e6447 */
        /* <DEDUP_REMOVED lines=14> */
[----:B------:R-:W-:Y:S02]  /*1e410*/  LOP3.LUT R92, R91, R29, RZ, 0x3c, !PT ;  /* 0x0000001d5b5c7212 */ /* 0x000fe400078e3cff */
[----:B------:R-:W-:Y:S02]  /*1e420*/  IADD3 R89, P2, R10, R31, RZ ;  /* 0x0000001f0a597210 */ /* 0x000fe40007f5e0ff */
[----:B------:R-:W-:Y:S01]  /*1e430*/  IADD3 R96, P1, R20, R45, RZ ;  /* 0x0000002d14607210 */ /* 0x000fe20007f3e0ff */
[----:B------:R-:W-:Y:S01]  /*1e440*/  IMAD.X R45, R24, 0x1, R25, P0 ;  /* 0x00000001182d7824 */ /* 0x000fe200000e0619 */
        /* <DEDUP_REMOVED lines=48> */
[----:B------:R-:W-:Y:S02]  /*1e750*/  SHF.L.W.U32.HI R101, R39, 0x8, R94 ;  /* 0x0000000827657819 */ /* 0x000fe40000010e5e */
[----:B------:R-:W-:Y:S02]  /*1e760*/  LOP3.LUT R97, R71, R26, RZ, 0x3c, !PT ;  /* 0x0000001a47617212 */ /* 0x000fe400078e3cff */
[----:B------:R-:W-:Y:S02]  /*1e770*/  LOP3.LUT R88, R90, R36, RZ, 0x3c, !PT ;  /* 0x000000245a587212 */ /* 0x000fe400078e3cff */
[----:B------:R-:W-:Y:S02]  /*1e780*/  SHF.L.W.U32.HI R99, R94, 0x8, R39 ;  /* 0x000000085e637819 */ /* 0x000fe40000010e27 */
[----:B------:R-:W-:-:S02]  /*1e790*/  SHF.L.W.U32.HI R90, R92, 0x8, R91 ;  /* 0x000000085c5a7819 */ /* 0x000fc40000010e5b */
[----:B------:R-:W-:Y:S02]  /*1e7a0*/  IADD3 R39, P0, P1, R78, R84, R47 ;  /* 0x000000544e277210 */ /* 0x000fe4000791e02f */
[----:B------:R-:W-:Y:S02]  /*1e7b0*/  SHF.L.W.U32.HI R92, R91, 0x8, R92 ;  /* 0x000000085b5c7819 */ /* 0x000fe40000010e5c */
[----:B------:R-:W-:Y:S02]  /*1e7c0*/  IADD3 R71, P2, P3, R53, R28, R101 ;  /* 0x0000001c35477210 */ /* 0x000fe40007b5e065 */
[----:B------:R-:W-:Y:S02]  /*1e7d0*/  SHF.L.W.U32.HI R87, R88, 0x8, R97 ;  /* 0x0000000858577819 */ /* 0x000fe40000010e61 */
[----:B------:R-:W-:Y:S02]  /*1e7e0*/  SHF.L.W.U32.HI R97, R97, 0x8, R88 ;  /* 0x0000000861617819 */ /* 0x000fe40000010e58 */
[----:B------:R-:W-:-:S02]  /*1e7f0*/  LOP3.LUT R96, R39, R24, R83, 0x96, !PT ;  /* 0x0000001827607212 */ /* 0x000fc400078e9653 */
[----:B------:R-:W-:Y:S02]  /*1e800*/  IADD3.X R31, R74, R83, R45, P0, P1 ;  /* 0x000000534a1f7210 */ /* 0x000fe400007e242d */
[----:B------:R-:W-:Y:S02]  /*1e810*/  LOP3.LUT R24, R71, R22, R49, 0x96, !PT ;  /* 0x0000001647187212 */ /* 0x000fe400078e9631 */
[----:B------:R-:W-:Y:S02]  /*1e820*/  IADD3 R83, P0, P1, R66, R85, R92 ;  /* 0x0000005542537210 */ /* 0x000fe4000791e05c */
[----:B------:R-:W-:Y:S02]  /*1e830*/  IADD3.X R49, R54, R49, R99, P2, P3 ;  /* 0x0000003136317210 */ /* 0x000fe400017e6463 */
[----:B------:R-:W-:Y:S02]  /*1e840*/  IADD3 R94, P2, P3, R72, R70, R97 ;  /* 0x00000046485e7210 */ /* 0x000fe40007b5e061 */
[----:B------:R-:W-:-:S02]  /*1e850*/  LOP3.LUT R103, R31, R23, R84, 0x96, !PT ;  /* 0x000000171f677212 */ /* 0x000fc400078e9654 */
[----:B------:R-:W-:Y:S02]  /*1e860*/  IADD3.X R91, R65, R86, R90, P0, P1 ;  /* 0x00000056415b7210 */ /* 0x000fe400007e245a */
[----:B------:R-:W-:Y:S02]  /*1e870*/  LOP3.LUT R23, R49, R20, R28, 0x96, !PT ;  /* 0x0000001431177212 */ /* 0x000fe400078e961c */
[----:B------:R-:W-:Y:S02]  /*1e880*/  LOP3.LUT R22, R83, R21, R86, 0x96, !PT ;  /* 0x0000001553167212 */ /* 0x000fe400078e9656 */
[----:B------:R-:W-:Y:S02]  /*1e890*/  IADD3.X R86, R68, R95, R87, P2, P3 ;  /* 0x0000005f44567210 */ /* 0x000fe400017e6457 */
[----:B------:R-:W-:Y:S02]  /*1e8a0*/  LOP3.LUT R21, R94, R8, R95, 0x96, !PT ;  /* 0x000000085e157212 */ /* 0x000fe400078e965f */
[----:B------:R-:W-:-:S02]  /*1e8b0*/  LOP3.LUT R85, R91, R10, R85, 0x96, !PT ;  /* 0x0000000a5b557212 */ /* 0x000fc400078e9655 */
[----:B------:R-:W-:Y:S02]  /*1e8c0*/  SHF.L.W.U32.HI R8, R24, 0x10, R23 ;  /* 0x0000001018087819 */ /* 0x000fe40000010e17 */
[----:B------:R-:W-:Y:S02]  /*1e8d0*/  LOP3.LUT R70, R86, R11, R70, 0x96, !PT ;  /* 0x0000000b56467212 */ /* 0x000fe400078e9646 */
[----:B------:R-:W-:Y:S02]  /*1e8e0*/  SHF.L.W.U32.HI R11, R22, 0x10, R85 ;  /* 0x00000010160b7819 */ /* 0x000fe40000010e55 */
[----:B------:R-:W-:Y:S02]  /*1e8f0*/  SHF.L.W.U32.HI R10, R23, 0x10, R24 ;  /* 0x00000010170a7819 */ /* 0x000fe40000010e18 */
[----:B------:R-:W-:Y:S02]  /*1e900*/  IADD3 R28, P0, R8, R93, RZ ;  /* 0x0000005d081c7210 */ /* 0x000fe40007f1e0ff */
[----:B------:R-:W-:-:S02]  /*1e910*/  SHF.L.W.U32.HI R23, R70, 0x10, R21 ;  /* 0x0000001046177819 */ /* 0x000fc40000010e15 */
[----:B------:R-:W-:Y:S02]  /*1e920*/  SHF.L.W.U32.HI R20, R85, 0x10, R22 ;  /* 0x0000001055147819 */ /* 0x000fe40000010e16 */
[----:B------:R-:W-:Y:S02]  /*1e930*/  SHF.L.W.U32.HI R21, R21, 0x10, R70 ;  /* 0x0000001015157819 */ /* 0x000fe40000010e46 */
[----:B------:R-:W-:Y:S02]  /*1e940*/  SHF.L.W.U32.HI R22, R96, 0x10, R103 ;  /* 0x0000001060167819 */ /* 0x000fe40000010e67 */
[----:B------:R-:W-:Y:S01]  /*1e950*/  IADD3 R95, P1, R11, R30, RZ ;  /* 0x0000001e0b5f7210 */ /* 0x000fe20007f3e0ff */
[----:B------:R-:W-:Y:S01]  /*1e960*/  IMAD.X R88, R10, 0x1, R89, P0 ;  /* 0x000000010a587824 */ /* 0x000fe200000e0659 */
        /* <DEDUP_REMOVED lines=22> */
[----:B------:R-:W-:Y:S02]  /*1ead0*/  SHF.L.W.U32.HI R39, R26, 0x1, R45 ;  /* 0x000000011a277819 */ /* 0x000fe40000010e2d */
[----:B------:R-:W-:Y:S02]  /*1eae0*/  SHF.L.W.U32.HI R96, R96, 0x1, R25 ;  /* 0x0000000160607819 */ /* 0x000fe40000010e19 */
[----:B------:R-:W-:-:S02]  /*1eaf0*/  IADD3 R29, P1, P0, R64, R90, R83 ;  /* 0x0000005a401d7210 */ /* 0x000fc4000783e053 */
[----:B------:R-:W-:Y:S02]  /*1eb00*/  IADD3.X R26, R6, R70, R31, P2, P3 ;  /* 0x00000046061a7210 */ /* 0x000fe400017e641f */
[----:B------:R-:W-:Y:S02]  /*1eb10*/  IADD3.X R49, R55, R92, R49, P4, P5 ;  /* 0x0000005c37317210 */ /* 0x000fe400027ea431 */
        /* <DEDUP_REMOVED lines=29> */
[----:B------:R-:W-:Y:S02]  /*1ecf0*/  SHF.L.W.U32.HI R92, R87, 0x8, R90 ;  /* 0x00000008575c7819 */ /* 0x000fe40000010e5a */
[----:B------:R-:W-:Y:S02]  /*1ed00*/  SHF.L.W.U32.HI R98, R90, 0x8, R87 ;  /* 0x000000085a627819 */ /* 0x000fe40000010e57 */
[----:B------:R-:W-:-:S02]  /*1ed10*/  IADD3 R90, P0, P1, R63, R36, R93 ;  /* 0x000000243f5a7210 */ /* 0x000fc4000791e05d */
[----:B------:R-:W-:Y:S02]  /*1ed20*/  IADD3 R89, P2, P3, R77, R71, R70 ;  /* 0x000000474d597210 */ /* 0x000fe40007b5e046 */
[----:B------:R-:W-:Y:S02]  /*1ed30*/  LOP3.LUT R47, R47, R28, RZ, 0x3c, !PT ;  /* 0x0000001c2f2f7212 */ /* 0x000fe400078e3cff */
[----:B------:R-:W-:Y:S02]  /*1ed40*/  LOP3.LUT R84, R39, R88, RZ, 0x3c, !PT ;  /* 0x0000005827547212 */ /* 0x000fe400078e3cff */
[----:B------:R-:W-:Y:S02]  /*1ed50*/  LOP3.LUT R97, R90, R23, R26, 0x96, !PT ;  /* 0x000000175a617212 */ /* 0x000fe400078e961a */
[----:B------:R-:W-:Y:S02]  /*1ed60*/  IADD3.X R26, R61, R26, R100, P0, P1 ;  /* 0x0000001a3d1a7210 */ /* 0x000fe400007e2464 */
[----:B------:R-:W-:-:S02]  /*1ed70*/  LOP3.LUT R95, R89, R24, R49, 0x96, !PT ;  /* 0x00000018595f7212 */ /* 0x000fc400078e9631 */
[----:B------:R-:W-:Y:S02]  /*1ed80*/  SHF.L.W.U32.HI R87, R47, 0x8, R84 ;  /* 0x000000082f577819 */ /* 0x000fe40000010e54 */
[----:B------:R-:W-:Y:S02]  /*1ed90*/  IADD3.X R49, R37, R49, R86, P2, P3 ;  /* 0x0000003125317210 */ /* 0x000fe400017e6456 */
[----:B------:R-:W-:Y:S02]  /*1eda0*/  IADD3 R39, P0, P1, R57, R29, R98 ;  /* 0x0000001d39277210 */ /* 0x000fe4000791e062 */
[----:B------:R-:W-:Y:S02]  /*1edb0*/  SHF.L.W.U32.HI R96, R84, 0x8, R47 ;  /* 0x0000000854607819 */ /* 0x000fe40000010e2f */
[----:B------:R-:W-:Y:S02]  /*1edc0*/  LOP3.LUT R36, R26, R21, R36, 0x96, !PT ;  /* 0x000000151a247212 */ /* 0x000fe400078e9624 */
[----:B------:R-:W-:-:S02]  /*1edd0*/  IADD3 R47, P2, P3, R79, R94, R87 ;  /* 0x0000005e4f2f7210 */ /* 0x000fc40007b5e057 */
        /* <DEDUP_REMOVED lines=40> */
[----:B------:R-:W-:Y:S02]  /*1f060*/  SHF.L.W.U32.HI R87, R25, 0x1, R86 ;  /* 0x0000000119577819 */ /* 0x000fe40000010e56 */
[----:B------:R-:W-:Y:S02]  /*1f070*/  IADD3 R86, P1, P0, R78, R92, R39 ;  /* 0x0000005c4e567210 */ /* 0x000fe4000783e027 */
        /* <DEDUP_REMOVED lines=9> */
[----:B------:R-:W-:-:S02]  /*1f110*/  LOP3.LUT R88, R20, R89, RZ, 0x3c, !PT ;  /* 0x0000005914587212 */ /* 0x000fc400078e3cff */
        /* <DEDUP_REMOVED lines=30> */
[----:B------:R-:W-:Y:S02]  /*1f300*/  SHF.L.W.U32.HI R87, R97, 0x8, R70 ;  /* 0x0000000861577819 */ /* 0x000fe40000010e46 */
        /* <DEDUP_REMOVED lines=15> */
[----:B------:R-:W-:-:S02]  /*1f400*/  SHF.L.W.U32.HI R20, R86, 0x10, R23 ;  /* 0x0000001056147819 */ /* 0x000fc40000010e17 */
[----:B------:R-:W-:Y:S01]  /*1f410*/  SHF.L.W.U32.HI R10, R23, 0x10, R86 ;  /* 0x00000010170a7819 */ /* 0x000fe20000010e56 */
[----:B------:R-:W-:Y:S01]  /*1f420*/  IMAD.X R86, R11, 0x1, R88, P0 ;  /* 0x000000010b567824 */ /* 0x000fe200000e0658 */
        /* <DEDUP_REMOVED lines=19> */
[----:B------:R-:W-:Y:S02]  /*1f560*/  SHF.L.W.U32.HI R87, R27, 0x1, R90 ;  /* 0x000000011b577819 */ /* 0x000fe40000010e5a */
[----:B------:R-:W-:-:S02]  /*1f570*/  LOP3.LUT R88, R71, R100, RZ, 0x3c, !PT ;  /* 0x0000006447587212 */ /* 0x000fc400078e3cff */
[----:B------:R-:W-:Y:S02]  /*1f580*/  IADD3 R30, P2, P3, R80, R47, R45 ;  /* 0x0000002f501e7210 */ /* 0x000fe40007b5e02d */
[----:B------:R-:W-:Y:S02]  /*1f590*/  SHF.L.W.U32.HI R71, R25, 0x1, R92 ;  /* 0x0000000119477819 */ /* 0x000fe40000010e5c */
[----:B------:R-:W-:Y:S02]  /*1f5a0*/  SHF.L.W.U32.HI R90, R90, 0x1, R27 ;  /* 0x000000015a5a7819 */ /* 0x000fe40000010e1b */
[----:B------:R-:W-:Y:S02]  /*1f5b0*/  IADD3 R83, P4, P5, R82, R87, R83 ;  /* 0x0000005752537210 */ /* 0x000fe40007d9e053 */
[----:B------:R-:W-:Y:S02]  /*1f5c0*/  SHF.L.W.U32.HI R84, R29, 0x1, R88 ;  /* 0x000000011d547819 */ /* 0x000fe40000010e58 */
[----:B------:R-:W-:-:S02]  /*1f5d0*/  IADD3.X R28, R44, R31, R28, P2, P3 ;  /* 0x0000001f2c1c7210 */ /* 0x000fc400017e641c */
[----:B------:R-:W-:Y:S02]  /*1f5e0*/  SHF.L.W.U32.HI R92, R92, 0x1, R25 ;  /* 0x000000015c5c7819 */ /* 0x000fe40000010e19 */
[----:B------:R-:W-:Y:S02]  /*1f5f0*/  IADD3 R26, P1, P0, R66, R71, R70 ;  /* 0x00000047421a7210 */ /* 0x000fe4000783e046 */
[----:B------:R-:W-:Y:S02]  /*1f600*/  IADD3.X R45, R46, R90, R49, P4, P5 ;  /* 0x0000005a2e2d7210 */ /* 0x000fe400027ea431 */
[----:B------:R-:W-:Y:S02]  /*1f610*/  SHF.L.W.U32.HI R88, R88, 0x1, R29 ;  /* 0x0000000158587819 */ /* 0x000fe40000010e1d */
[----:B------:R-:W-:Y:S02]  /*1f620*/  IADD3 R85, P2, P3, R79, R84, R85 ;  /* 0x000000544f557210 */ /* 0x000fe40007b5e055 */
[----:B------:R-:W-:-:S02]  /*1f630*/  LOP3.LUT R70, R23, R28, RZ, 0x3c, !PT ;  /* 0x0000001c17467212 */ /* 0x000fc400078e3cff */
[----:B------:R-:W-:Y:S02]  /*1f640*/  IADD3.X R96, R65, R92, R96, P1, P0 ;  /* 0x0000005c41607210 */ /* 0x000fe40000fe0460 */
[----:B------:R-:W-:Y:S02]  /*1f650*/  LOP3.LUT R36, R24, R45, RZ, 0x3c, !PT ;  /* 0x0000002d18247212 */ /* 0x000fe400078e3cff */
[----:B------:R-:W-:Y:S02]  /*1f660*/  IADD3.X R91, R81, R88, R91, P2, P3 ;  /* 0x00000058515b7210 */ /* 0x000fe400017e645b */
[----:B------:R-:W-:Y:S02]  /*1f670*/  IADD3 R70, P0, R70, R94, RZ ;  /* 0x0000005e46467210 */ /* 0x000fe40007f1e0ff */
[----:B------:R-:W-:Y:S02]  /*1f680*/  LOP3.LUT R93, R21, R30, RZ, 0x3c, !PT ;  /* 0x0000001e155d7212 */ /* 0x000fe400078e3cff */
[----:B------:R-:W-:-:S02]  /*1f690*/  LOP3.LUT R29, R11, R96, RZ, 0x3c, !PT ;  /* 0x000000600b1d7212 */ /* 0x000fc400078e3cff */
        /* <DEDUP_REMOVED lines=27> */
[----:B------:R-:W-:-:S02]  /*1f850*/  LOP3.LUT R97, R92, R23, R28, 0x96, !PT ;  /* 0x000000175c617212 */ /* 0x000fc400078e961c */
[----:B------:R-:W-:Y:S02]  /*1f860*/  IADD3.X R28, R67, R28, R90, P0, P1 ;  /* 0x0000001c431c7210 */ /* 0x000fe400007e245a */
[----:B------:R-:W-:Y:S02]  /*1f870*/  SHF.L.W.U32.HI R89, R31, 0x8, R94 ;  /* 0x000000081f597819 */ /* 0x000fe40000010e5e */
[----:B------:R-:W-:Y:S02]  /*1f880*/  LOP3.LUT R23, R87, R24, R45, 0x96, !PT ;  /* 0x0000001857177212 */ /* 0x000fe400078e962d */
[----:B------:R-:W-:Y:S02]  /*1f890*/  SHF.L.W.U32.HI R94, R94, 0x8, R31 ;  /* 0x000000085e5e7819 */ /* 0x000fe40000010e1f */
[----:B------:R-:W-:Y:S02]  /*1f8a0*/  IADD3.X R45, R56, R45, R49, P2, P3 ;  /* 0x0000002d382d7210 */ /* 0x000fe400017e6431 */
[----:B------:R-:W-:-:S02]  /*1f8b0*/  IADD3 R31, P0, P1, R77, R26, R88 ;  /* 0x0000001a4d1f7210 */ /* 0x000fc4000791e058 */
[----:B------:R-:W-:Y:S02]  /*1f8c0*/  LOP3.LUT R24, R28, R21, R30, 0x96, !PT ;  /* 0x000000151c187212 */ /* 0x000fe400078e961e */
[----:B------:R-:W-:Y:S02]  /*1f8d0*/  IADD3 R47, P2, P3, R76, R85, R94 ;  /* 0x000000554c2f7210 */ /* 0x000fe40007b5e05e */
[----:B------:R-:W-:Y:S02]  /*1f8e0*/  LOP3.LUT R30, R45, R22, R83, 0x96, !PT ;  /* 0x000000162d1e7212 */ /* 0x000fe400078e9653 */
[----:B------:R-:W-:Y:S02]  /*1f8f0*/  LOP3.LUT R21, R31, R11, R96, 0x96, !PT ;  /* 0x0000000b1f157212 */ /* 0x000fe400078e9660 */
[----:B------:R-:W-:Y:S02]  /*1f900*/  IADD3.X R83, R37, R96, R84, P0, P1 ;  /* 0x0000006025537210 */ /* 0x000fe400007e2454 */
[----:B------:R-:W-:-:S02]  /*1f910*/  SHF.L.W.U32.HI R11, R97, 0x10, R24 ;  /* 0x00000010610b7819 */ /* 0x000fc40000010e18 */
[----:B------:R-:W-:Y:S02]  /*1f920*/  LOP3.LUT R20, R47, R20, R91, 0x96, !PT ;  /* 0x000000142f147212 */ /* 0x000fe400078e965b */
        /* <DEDUP_REMOVED lines=16> */
[----:B------:R-:W-:Y:S02]  /*1fa30*/  SHF.L.W.U32.HI R30, R95, 0x1, R90 ;  /* 0x000000015f1e7819 */ /* 0x000fe40000010e5a */
[----:B------:R-:W-:Y:S01]  /*1fa40*/  IADD3 R95, P1, R10, R29, RZ ;  /* 0x0000001d0a5f7210 */ /* 0x000fe20007f3e0ff */
[----:B------:R-:W-:Y:S01]  /*1fa50*/  IMAD.X R98, R21, 0x1, R86, P2 ;  /* 0x0000000115627824 */ /* 0x000fe200010e0656 */
[----:B------:R-:W-:-:S03]  /*1fa60*/  IADD3 R99, P0, R23, R36, RZ ;  /* 0x0000002417637210 */ /* 0x000fc60007f1e0ff */
        /* <DEDUP_REMOVED lines=56> */
[----:B------:R-:W-:Y:S02]  /*1fdf0*/  SHF.L.W.U32.HI R90, R89, 0x8, R88 ;  /* 0x00000008595a7819 */ /* 0x000fe40000010e58 */
[----:B------:R-:W-:Y:S02]  /*1fe00*/  IADD3.X R30, R67, R49, R70, P0, P1 ;  /* 0x00000031431e7210 */ /* 0x000fe400007e2446 */
[----:B------:R-:W-:Y:S02]  /*1fe10*/  LOP3.LUT R24, R83, R22, R45, 0x96, !PT ;  /* 0x0000001653187212 */ /* 0x000fe400078e962d */
[----:B------:R-:W-:Y:S02]  /*1fe20*/  IADD3.X R45, R37, R45, R98, P2, P3 ;  /* 0x0000002d252d7210 */ /* 0x000fe400017e6462 */
[----:B------:R-:W-:-:S02]  /*1fe30*/  IADD3 R88, P0, P1, R57, R31, R96 ;  /* 0x0000001f39587210 */ /* 0x000fc4000791e060 */
[----:B------:R-:W-:Y:S02]  /*1fe40*/  LOP3.LUT R87, R45, R10, R87, 0x96, !PT ;  /* 0x0000000a2d577212 */ /* 0x000fe400078e9657 */
[----:B------:R-:W-:Y:S02]  /*1fe50*/  IADD3.X R89, R59, R94, R90, P0, P1 ;  /* 0x0000005e3b597210 */ /* 0x000fe400007e245a */
[----:B------:R-:W-:Y:S02]  /*1fe60*/  IADD3 R49, P2, P3, R76, R36, R93 ;  /* 0x000000244c317210 */ /* 0x000fe40007b5e05d */
[----:B------:R-:W-:Y:S02]  /*1fe70*/  LOP3.LUT R92, R30, R23, R92, 0x96, !PT ;  /* 0x000000171e5c7212 */ /* 0x000fe400078e965c */
[----:B------:R-:W-:Y:S02]  /*1fe80*/  LOP3.LUT R22, R88, R21, R94, 0x96, !PT ;  /* 0x0000001558167212 */ /* 0x000fe400078e965e */
[----:B------:R-:W-:-:S02]  /*1fe90*/  SHF.L.W.U32.HI R10, R24, 0x10, R87 ;  /* 0x00000010180a7819 */ /* 0x000fc40000010e57 */
[----:B------:R-:W-:Y:S02]  /*1fea0*/  LOP3.LUT R23, R89, R20, R31, 0x96, !PT ;  /* 0x0000001459177212 */ /* 0x000fe400078e961f */
[----:B------:R-:W-:Y:S02]  /*1feb0*/  IADD3.X R94, R6, R91, R71, P2, P3 ;  /* 0x0000005b065e7210 */ /* 0x000fe400017e6447 */
[----:B------:R-:W-:Y:S02]  /*1fec0*/  LOP3.LUT R21, R49, R8, R91, 0x96, !PT ;  /* 0x0000000831157212 */ /* 0x000fe400078e965b */
[----:B------:R-:W-:Y:S02]  /*1fed0*/  SHF.L.W.U32.HI R8, R87, 0x10, R24 ;  /* 0x0000001057087819 */ /* 0x000fe40000010e18 */
[----:B------:R-:W-:Y:S02]  /*1fee0*/  IADD3 R31, P0, R10, R85, RZ ;  /* 0x000000550a1f7210 */ /* 0x000fe40007f1e0ff */
[----:B------:R-:W-:-:S02]  /*1fef0*/  SHF.L.W.U32.HI R20, R22, 0x10, R23 ;  /* 0x0000001016147819 */ /* 0x000fc40000010e17 */
[----:B------:R-:W-:Y:S02]  /*1ff00*/  LOP3.LUT R36, R94, R11, R36, 0x96, !PT ;  /* 0x0000000b5e247212 */ /* 0x000fe400078e9624 */
[----:B------:R-:W-:Y:S01]  /*1ff10*/  SHF.L.W.U32.HI R11, R23, 0x10, R22 ;  /* 0x00000010170b7819 */ /* 0x000fe20000010e16 */
[----:B------:R-:W-:Y:S01]  /*1ff20*/  IMAD.X R47, R8, 0x1, R47, P0 ;  /* 0x00000001082f7824 */ /* 0x000fe200000e062f */
[----:B------:R-:W-:Y:S02]  /*1ff30*/  SHF.L.W.U32.HI R22, R95, 0x10, R92 ;  /* 0x000000105f167819 */ /* 0x000fe40000010e5c */
[----:B------:R-:W-:Y:S02]  /*1ff40*/  IADD3 R87, P1, R20, R29, RZ ;  /* 0x0000001d14577210 */ /* 0x000fe40007f3e0ff */
[----:B------:R-:W-:Y:S02]  /*1ff50*/  SHF.L.W.U32.HI R23, R36, 0x10, R21 ;  /* 0x0000001024177819 */ /* 0x000fe40000010e15 */
[----:B------:R-:W-:-:S02]  /*1ff60*/  SHF.L.W.U32.HI R21, R21, 0x10, R36 ;  /* 0x0000001015157819 */ /* 0x000fc40000010e24 */
[----:B------:R-:W-:Y:S01]  /*1ff70*/  SHF.L.W.U32.HI R24, R92, 0x10, R95 ;  /* 0x000000105c187819 */ /* 0x000fe20000010e5f */
[----:B------:R-:W-:Y:S01]  /*1ff80*/  IMAD.X R95, R11, 0x1, R26, P1 ;  /* 0x000000010b5f7824 */ /* 0x000fe200008e061a */
[----:B------:R-:W-:Y:S02]  /*1ff90*/  IADD3 R97, P0, R22, R27, RZ ;  /* 0x0000001b16617210 */ /* 0x000fe40007f1e0ff */
[----:B------:R-:W-:Y:S02]  /*1ffa0*/  LOP3.LUT R100, R100, R31, RZ, 0x3c, !PT ;  /* 0x0000001f64647212 */ /* 0x000fe400078e3cff */
        /* <DEDUP_REMOVED lines=9> */
[----:B------:R-:W-:Y:S02]  /*20040*/  SHF.L.W.U32.HI R90, R25, 0x1, R96 ;  /* 0x00000001195a7819 */ /* 0x000fe40000010e60 */
[----:B------:R-:W-:-:S02]  /*20050*/  LOP3.LUT R70, R70, R99, RZ, 0x3c, !PT ;  /* 0x0000006346467212 */ /* 0x000fc400078e3cff */
[----:B------:R-:W-:Y:S02]  /*20060*/  LOP3.LUT R93, R93, R28, RZ, 0x3c, !PT ;  /* 0x0000001c5d5d7212 */ /* 0x000fe400078e3cff */
[----:B------:R-:W-:Y:S02]  /*20070*/  LOP3.LUT R98, R71, R100, RZ, 0x3c, !PT ;  /* 0x0000006447627212 */ /* 0x000fe400078e3cff */
[----:B------:R-:W-:Y:S02]  /*20080*/  IADD3 R86, P2, P3, R52, R36, R39 ;  /* 0x0000002434567210 */ /* 0x000fe40007b5e027 */
[----:B------:R-:W-:Y:S02]  /*20090*/  SHF.L.W.U32.HI R96, R96, 0x1, R25 ;  /* 0x0000000160607819 */ /* 0x000fe40000010e19 */
[----:B------:R-:W-:Y:S02]  /*200a0*/  IADD3 R83, P4, P5, R72, R90, R83 ;  /* 0x0000005a48537210 */ /* 0x000fe40007d9e053 */
[----:B------:R-:W-:-:S02]  /*200b0*/  SHF.L.W.U32.HI R84, R70, 0x1, R91 ;  /* 0x0000000146547819 */ /* 0x000fc40000010e5b */
[----:B------:R-:W-:Y:S02]  /*200c0*/  SHF.L.W.U32.HI R85, R98, 0x1, R93 ;  /* 0x0000000162557819 */ /* 0x000fe40000010e5d */
[----:B------:R-:W-:Y:S02]  /*200d0*/  IADD3.X R26, R55, R29, R30, P2, P3 ;  /* 0x0000001d371a7210 */ /* 0x000fe400017e641e */
[----:B------:R-:W-:Y:S02]  /*200e0*/  SHF.L.W.U32.HI R91, R91, 0x1, R70 ;  /* 0x000000015b5b7819 */ /* 0x000fe40000010e46 */
[----:B------:R-:W-:Y:S02]  /*200f0*/  IADD3.X R45, R68, R96, R45, P4, P5 ;  /* 0x00000060442d7210 */ /* 0x000fe400027ea42d */
[----:B------:R-:W-:Y:S02]  /*20100*/  IADD3 R70, P2, P3, R82, R84, R49 ;  /* 0x0000005452467210 */ /* 0x000fe40007b5e031 */
[----:B------:R-:W-:-:S02]  /*20110*/  SHF.L.W.U32.HI R98, R93, 0x1, R98 ;  /* 0x000000015d627819 */ /* 0x000fc40000010e62 */
[----:B------:R-:W-:Y:S02]  /*20120*/  IADD3 R71, P1, P0, R69, R85, R88 ;  /* 0x0000005545477210 */ /* 0x000fe4000783e058 */
[----:B------:R-:W-:Y:S02]  /*20130*/  LOP3.LUT R93, R23, R26, RZ, 0x3c, !PT ;  /* 0x0000001a175d7212 */ /* 0x000fe400078e3cff */
[----:B------:R-:W-:Y:S02]  /*20140*/  LOP3.LUT R27, R24, R45, RZ, 0x3c, !PT ;  /* 0x0000002d181b7212 */ /* 0x000fe400078e3cff */
[----:B------:R-:W-:Y:S02]  /*20150*/  IADD3.X R94, R46, R91, R94, P2, P3 ;  /* 0x0000005b2e5e7210 */ /* 0x000fe400017e645e */
        /* <DEDUP_REMOVED lines=39> */
[----:B------:R-:W-:Y:S02]  /*203d0*/  IADD3 R86, P2, P3, R63, R70, R91 ;  /* 0x000000463f567210 */ /* 0x000fe40007b5e05b */
[----:B------:R-:W-:Y:S02]  /*203e0*/  LOP3.LUT R21, R45, R8, R89, 0x96, !PT ;  /* 0x000000082d157212 */ /* 0x000fe400078e9659 */
[----:B------:R-:W-:Y:S02]  /*203f0*/  IADD3.X R89, R44, R89, R49, P0, P1 ;  /* 0x000000592c597210 */ /* 0x000fe400007e2431 */
[----:B------:R-:W-:Y:S02]  /*20400*/  IADD3.X R99, R61, R94, R90, P2, P3 ;  /* 0x0000005e3d637210 */ /* 0x000fe400017e645a */
[----:B------:R-:W-:-:S02]  /*20410*/  SHF.L.W.U32.HI R8, R23, 0x10, R24 ;  /* 0x0000001017087819 */ /* 0x000fc40000010e18 */
[----:B------:R-:W-:Y:S02]  /*20420*/  LOP3.LUT R10, R89, R10, R71, 0x96, !PT ;  /* 0x0000000a590a7212 */ /* 0x000fe400078e9647 */
[----:B------:R-:W-:Y:S02]  /*20430*/  LOP3.LUT R97, R88, R22, R83, 0x96, !PT ;  /* 0x0000001658617212 */ /* 0x000fe400078e9653 */
        /* <DEDUP_REMOVED lines=12> */
[----:B------:R-:W-:Y:S02]  /*20500*/  IADD3 R97, P0, R22, R27, RZ ;  /* 0x0000001b16617210 */ /* 0x000fe40007f1e0ff */
[----:B------:R-:W-:Y:S01]  /*20510*/  LOP3.LUT R92, R87, R83, RZ, 0x3c, !PT ;  /* 0x00000053575c7212 */ /* 0x000fe200078e3cff */
[----:B------:R-:W-:Y:S02]  /*20520*/  IMAD.X R87, R20, 0x1, R47, P2 ;  /* 0x0000000114577824 */ /* 0x000fe400010e062f */
        /* <DEDUP_REMOVED lines=9> */
[----:B------:R-:W-:Y:S02]  /*205c0*/  LOP3.LUT R36, R36, R97, RZ, 0x3c, !PT ;  /* 0x0000006124247212 */ /* 0x000fe400078e3cff */
[----:B------:R-:W-:Y:S02]  /*205d0*/  SHF.L.W.U32.HI R71, R71, 0x1, R90 ;  /* 0x0000000147477819 */ /* 0x000fe40000010e5a */
[----:B------:R-:W-:Y:S01]  /*205e0*/  IADD3 R27, P2, P3, R63, R39, R84 ;  /* 0x000000273f1b7210 */ /* 0x000fe20007b5e054 */
[----:B------:R-:W-:Y:S01]  /*205f0*/  IMAD.X R91, R23, 0x1, R28, P1 ;  /* 0x00000001175b7824 */ /* 0x000fe200008e061c */
[----:B------:R-:W-:Y:S02]  /*20600*/  SHF.L.W.U32.HI R96, R25, 0x1, R36 ;  /* 0x0000000119607819 */ /* 0x000fe40000010e24 */
[----:B------:R-:W-:Y:S02]  /*20610*/  IADD3.X R47, R61, R71, R26, P2, P3 ;  /* 0x000000473d2f7210 */ /* 0x000fe400017e641a */
[----:B------:R-:W-:-:S02]  /*20620*/  SHF.L.W.U32.HI R98, R36, 0x1, R25 ;  /* 0x0000000124627819 */ /* 0x000fc40000010e19 */
[----:B------:R-:W-:Y:S02]  /*20630*/  IADD3 R45, P1, P0, R77, R96, R45 ;  /* 0x000000604d2d7210 */ /* 0x000fe4000783e02d */
[----:B------:R-:W-:Y:S02]  /*20640*/  IADD3 R36, P4, P5, R75, R70, R29 ;  /* 0x000000464b247210 */ /* 0x000fe40007d9e01d */
[----:B------:R-:W-:Y:S02]  /*20650*/  LOP3.LUT R30, R24, R47, RZ, 0x3c, !PT ;  /* 0x0000002f181e7212 */ /* 0x000fe400078e3cff */
[----:B------:R-:W-:Y:S02]  /*20660*/  LOP3.LUT R85, R85, R95, RZ, 0x3c, !PT ;  /* 0x0000005f55557212 */ /* 0x000fe400078e3cff */
[----:B------:R-:W-:Y:S02]  /*20670*/  LOP3.LUT R100, R49, R91, RZ, 0x3c, !PT ;  /* 0x0000005b31647212 */ /* 0x000fe400078e3cff */
[----:B------:R-:W-:-:S02]  /*20680*/  IADD3.X R89, R37, R98, R89, P1, P0 ;  /* 0x0000006225597210 */ /* 0x000fc40000fe0459 */
[----:B------:R-:W-:Y:S02]  /*20690*/  IADD3.X R84, R67, R31, R88, P4, P5 ;  /* 0x0000001f43547210 */ /* 0x000fe400027ea458 */
[----:B------:R-:W-:Y:S02]  /*206a0*/  IADD3 R30, P0, R30, R95, RZ ;  /* 0x0000005f1e1e7210 */ /* 0x000fe40007f1e0ff */
[----:B------:R-:W-:Y:S02]  /*206b0*/  LOP3.LUT R28, R22, R27, RZ, 0x3c, !PT ;  /* 0x0000001b161c7212 */ /* 0x000fe400078e3cff */
[----:B------:R-:W-:Y:S02]  /*206c0*/  SHF.L.W.U32.HI R92, R100, 0x1, R85 ;  /* 0x00000001645c7819 */ /* 0x000fe40000010e55 */
[----:B------:R-:W-:Y:S01]  /*206d0*/  LOP3.LUT R29, R23, R84, RZ, 0x3c, !PT ;  /* 0x00000054171d7212 */ /* 0x000fe200078e3cff */
[----:B------:R-:W-:Y:S01]  /*206e0*/  IMAD.X R28, R28, 0x1, R91, P0 ;  /* 0x000000011c1c7824 */ /* 0x000fe200000e065b */
[----:B------:R-:W-:-:S02]  /*206f0*/  SHF.L.W.U32.HI R100, R85, 0x1, R100 ;  /* 0x0000000155647819 */ /* 0x000fc40000010e64 */
[----:B------:R-:W-:Y:S02]  /*20700*/  IADD3 R49, P2, P3, R57, R92, R86 ;  /* 0x0000005c39317210 */ /* 0x000fe40007b5e056 */
[----:B------:R-:W-:Y:S02]  /*20710*/  LOP3.LUT R26, R20, R89, RZ, 0x3c, !PT ;  /* 0x00000059141a7212 */ /* 0x000fe400078e3cff */
[----:B------:R-:W-:Y:S02]  /*20720*/  IADD3 R29, P1, R29, R102, RZ ;  /* 0x000000661d1d7210 */ /* 0x000fe40007f3e0ff */
[----:B------:R-:W-:Y:S02]  /*20730*/  LOP3.LUT R90, R21, R36, RZ, 0x3c, !PT ;  /* 0x00000024155a7212 */ /* 0x000fe400078e3cff */
[----:B------:R-:W-:Y:S02]  /*20740*/  IADD3.X R99, R59, R100, R99, P2, P3 ;  /* 0x000000643b637210 */ /* 0x000fe400017e6463 */
[----:B------:R-:W-:-:S02]  /*20750*/  IADD3 R93, P2, R26, R93, RZ ;  /* 0x0000005d1a5d7210 */ /* 0x000fc40007f5e0ff */
[----:B------:R-:W-:Y:S02]  /*20760*/  LOP3.LUT R102, R39, R30, RZ, 0x3c, !PT ;  /* 0x0000001e27667212 */ /* 0x000fe400078e3cff */
[----:B------:R-:W-:Y:S02]  /*20770*/  LOP3.LUT R71, R71, R28, RZ, 0x3c, !PT ;  /* 0x0000001c47477212 */ /* 0x000fe400078e3cff */
[----:B------:R-:W-:Y:S01]  /*20780*/  LOP3.LUT R26, R10, R45, RZ, 0x3c, !PT ;  /* 0x0000002d0a1a7212 */ /* 0x000fe200078e3cff */
[----:B------:R-:W-:Y:S01]  /*20790*/  IMAD.X R90, R90, 0x1, R87, P1 ;  /* 0x000000015a5a7824 */ /* 0x000fe200008e0657 */
[----:B------:R-:W-:Y:S02]  /*207a0*/  LOP3.LUT R39, R70, R29, RZ, 0x3c, !PT ;  /* 0x0000001d46277212 */ /* 0x000fe400078e3cff */
[----:B------:R-:W-:Y:S01]  /*207b0*/  SHF.L.W.U32.HI R70, R71, 0x8, R102 ;  /* 0x0000000847467819 */ /* 0x000fe20000010e66 */
[----:B------:R-:W-:Y:S01]  /*207c0*/  IMAD.X R83, R26, 0x1, R83, P2 ;  /* 0x000000011a537824 */ /* 0x000fe200010e0653 */
[----:B------:R-:W-:-:S02]  /*207d0*/  SHF.L.W.U32.HI R102, R102, 0x8, R71 ;  /* 0x0000000866667819 */ /* 0x000fc40000010e47 */
[----:B------:R-:W-:Y:S02]  /*207e0*/  LOP3.LUT R25, R11, R99, RZ, 0x3c, !PT ;  /* 0x000000630b197212 */ /* 0x000fe400078e3cff */
[----:B------:R-:W-:Y:S02]  /*207f0*/  LOP3.LUT R86, R31, R90, RZ, 0x3c, !PT ;  /* 0x0000005a1f567212 */ /* 0x000fe400078e3cff */
[----:B------:R-:W-:Y:S02]  /*20800*/  IADD3 R71, P0, P1, R66, R27, R102 ;  /* 0x0000001b42477210 */ /* 0x000fe4000791e066 */
[----:B------:R-:W-:Y:S02]  /*20810*/  IADD3 R25, P3, R25, R97, RZ ;  /* 0x0000006119197210 */ /* 0x000fe40007f7e0ff */
[----:B------:R-:W-:Y:S02]  /*20820*/  LOP3.LUT R85, R8, R49, RZ, 0x3c, !PT ;  /* 0x0000003108557212 */ /* 0x000fe400078e3cff */
[----:B------:R-:W-:-:S02]  /*20830*/  LOP3.LUT R103, R96, R93, RZ, 0x3c, !PT ;  /* 0x0000005d60677212 */ /* 0x000fc400078e3cff */
[----:B------:R-:W-:Y:S02]  /*20840*/  LOP3.LUT R98, R98, R83, RZ, 0x3c, !PT ;  /* 0x0000005362627212 */ /* 0x000fe400078e3cff */
[----:B------:R-:W-:Y:S02]  /*20850*/  SHF.L.W.U32.HI R96, R39, 0x8, R86 ;  /* 0x0000000827607819 */ /* 0x000fe40000010e56 */
[----:B------:R-:W-:Y:S01]  /*20860*/  LOP3.LUT R24, R71, R24, R47, 0x96, !PT ;  /* 0x0000001847187212 */ /* 0x000fe200078e962f */
[----:B------:R-:W-:Y:S01]  /*20870*/  IMAD.X R26, R85, 0x1, R94, P3 ;  /* 0x00000001551a7824 */ /* 0x000fe200018e065e */
[----:B------:R-:W-:Y:S02]  /*20880*/  IADD3.X R47, R65, R47, R70, P0, P1 ;  /* 0x0000002f412f7210 */ /* 0x000fe400007e2446 */
[----:B------:R-:W-:Y:S02]  /*20890*/  SHF.L.W.U32.HI R97, R98, 0x8, R103 ;  /* 0x0000000862617819 */ /* 0x000fe40000010e67 */
[----:B------:R-:W-:-:S02]  /*208a0*/  SHF.L.W.U32.HI R95, R86, 0x8, R39 ;  /* 0x00000008565f7819 */ /* 0x000fc40000010e27 */
[----:B------:R-:W-:Y:S02]  /*208b0*/  SHF.L.W.U32.HI R103, R103, 0x8, R98 ;  /* 0x0000000867677819 */ /* 0x000fe40000010e62 */
[----:B------:R-:W-:Y:S02]  /*208c0*/  IADD3 R88, P2, P3, R69, R36, R96 ;  /* 0x0000002445587210 */ /* 0x000fe40007b5e060 */
[----:B------:R-:W-:Y:S02]  /*208d0*/  LOP3.LUT R39, R47, R22, R27, 0x96, !PT ;  /* 0x000000162f277212 */ /* 0x000fe400078e961b */
[----:B------:R-:W-:Y:S02]  /*208e0*/  IADD3.X R86, R73, R84, R95, P2, P3 ;  /* 0x0000005449567210 */ /* 0x000fe400017e645f */
[----:B------:R-:W-:Y:S02]  /*208f0*/  IADD3 R31, P0, P1, R76, R45, R103 ;  /* 0x0000002d4c1f7210 */ /* 0x000fe4000791e067 */
[----:B------:R-:W-:-:S02]  /*20900*/  SHF.L.W.U32.HI R27, R24, 0x10, R39 ;  /* 0x00000010181b7819 */ /* 0x000fc40000010e27 */
[----:B------:R-:W-:Y:S02]  /*20910*/  LOP3.LUT R23, R88, R23, R84, 0x96, !PT ;  /* 0x0000001758177212 */ /* 0x000fe400078e9654 */
[----:B------:R-:W-:Y:S02]  /*20920*/  LOP3.LUT R36, R86, R21, R36, 0x96, !PT ;  /* 0x0000001556247212 */ /* 0x000fe400078e9624 */
[----:B------:R-:W-:Y:S02]  /*20930*/  LOP3.LUT R20, R31, R20, R89, 0x96, !PT ;  /* 0x000000141f147212 */ /* 0x000fe400078e9659 */
[----:B------:R-:W-:Y:S02]  /*20940*/  IADD3.X R89, R6, R89, R97, P0, P1 ;  /* 0x0000005906597210 */ /* 0x000fe400007e2461 */
[----:B------:R-:W-:Y:S02]  /*20950*/  SHF.L.W.U32.HI R39, R39, 0x10, R24 ;  /* 0x0000001027277819 */ /* 0x000fe40000010e18 */
[----:B------:R-:W-:-:S02]  /*20960*/  IADD3 R85, P0, R27, R30, RZ ;  /* 0x0000001e1b557210 */ /* 0x000fc40007f1e0ff */
[----:B------:R-:W-:-:S03]  /*20970*/  SHF.L.W.U32.HI R30, R23, 0x10, R36 ;  /* 0x00000010171e7819 */ /* 0x000fc60000010e24 */
[----:B------:R-:W-:Y:S01]  /*20980*/  IMAD.X R87, R39, 0x1, R28, P0 ;  /* 0x0000000127577824 */ /* 0x000fe200000e061c */
[----:B------:R-:W-:Y:S02]  /*20990*/  IADD3 R105, P0, R30, R29, RZ ;  /* 0x0000001d1e697210 */ /* 0x000fe40007f1e0ff */
[----:B------:R-:W2:Y:S01]  /*209a0*/  LDL.64 R28, [R1+0xe0] ;  /* 0x0000e000011c7983 */ /* 0x000ea20000100a00 */
[----:B------:R-:W-:Y:S02]  /*209b0*/  LOP3.LUT R92, R92, R25, RZ, 0x3c, !PT ;  /* 0x000000195c5c7212 */ /* 0x000fe400078e3cff */
[----:B------:R-:W-:-:S04]  /*209c0*/  LOP3.LUT R101, R100, R26, RZ, 0x3c, !PT ;  /* 0x0000001a64657212 */ /* 0x000fc800078e3cff */
[----:B------:R-:W-:Y:S02]  /*209d0*/  SHF.L.W.U32.HI R94, R101, 0x8, R92 ;  /* 0x00000008655e7819 */ /* 0x000fe40000010e5c */
[----:B------:R-:W-:-:S04]  /*209e0*/  SHF.L.W.U32.HI R101, R92, 0x8, R101 ;  /* 0x000000085c657819 */ /* 0x000fc80000010e65 */
[----:B------:R-:W-:Y:S02]  /*209f0*/  IADD3 R98, P2, P3, R48, R49, R101 ;  /* 0x0000003130627210 */ /* 0x000fe40007b5e065 */
[----:B------:R-:W-:Y:S02]  /*20a00*/  LOP3.LUT R21, R89, R10, R45, 0x96, !PT ;  /* 0x0000000a59157212 */ /* 0x000fe400078e962d */
[----:B------:R-:W-:Y:S02]  /*20a10*/  LOP3.LUT R11, R98, R11, R99, 0x96, !PT ;  /* 0x0000000b620b7212 */ /* 0x000fe400078e9663 */
[----:B------:R-:W-:Y:S02]  /*20a20*/  IADD3.X R99, R56, R99, R94, P2, P3 ;  /* 0x0000006338637210 */ /* 0x000fe400017e645e */
[----:B------:R-:W-:Y:S02]  /*20a30*/  LOP3.LUT R10, R70, R87, RZ, 0x3c, !PT ;  /* 0x00000057460a7212 */ /* 0x000fe400078e3cff */
[----:B------:R-:W-:-:S02]  /*20a40*/  LOP3.LUT R8, R99, R8, R49, 0x96, !PT ;  /* 0x0000000863087212 */ /* 0x000fc400078e9631 */
[----:B------:R-:W-:Y:S02]  /*20a50*/  SHF.L.W.U32.HI R70, R20, 0x10, R21 ;  /* 0x0000001014467819 */ /* 0x000fe40000010e15 */
[----:B------:R-:W-:Y:S02]  /*20a60*/  SHF.L.W.U32.HI R45, R36, 0x10, R23 ;  /* 0x00000010242d7819 */ /* 0x000fe40000010e17 */
[----:B------:R-:W-:Y:S02]  /*20a70*/  LOP3.LUT R91, R102, R85, RZ, 0x3c, !PT ;  /* 0x00000055665b7212 */ /* 0x000fe400078e3cff */
[----:B------:R-:W-:Y:S02]  /*20a80*/  SHF.L.W.U32.HI R36, R11, 0x10, R8 ;  /* 0x000000100b247819 */ /* 0x000fe40000010e08 */
[----:B------:R-:W-:Y:S02]  /*20a90*/  SHF.L.W.U32.HI R84, R21, 0x10, R20 ;  /* 0x0000001015547819 */ /* 0x000fe40000010e14 */
[----:B------:R-:W-:-:S02]  /*20aa0*/  IADD3 R24, P1, R70, R93, RZ ;  /* 0x0000005d46187210 */ /* 0x000fc40007f3e0ff */
[----:B------:R-:W-:Y:S01]  /*20ab0*/  SHF.L.W.U32.HI R49, R8, 0x10, R11 ;  /* 0x0000001008317819 */ /* 0x000fe20000010e0b */
[----:B------:R-:W-:Y:S01]  /*20ac0*/  IMAD.X R8, R45, 0x1, R90, P0 ;  /* 0x000000012d087824 */ /* 0x000fe200000e065a */
[----:B------:R-:W-:Y:S02]  /*20ad0*/  SHF.L.W.U32.HI R92, R10, 0x1, R91 ;  /* 0x000000010a5c7819 */ /* 0x000fe40000010e5b */
[----:B------:R-:W-:Y:S02]  /*20ae0*/  IADD3 R20, P2, R36, R25, RZ ;  /* 0x0000001924147210 */ /* 0x000fe40007f5e0ff */
        /* <DEDUP_REMOVED lines=11> */
[----:B------:R-:W-:Y:S02]  /*20ba0*/  LOP3.LUT R90, R94, R21, RZ, 0x3c, !PT ;  /* 0x000000155e5a7212 */ /* 0x000fe400078e3cff */
[----:B------:R-:W-:Y:S02]  /*20bb0*/  SHF.L.W.U32.HI R96, R22, 0x1, R23 ;  /* 0x0000000116607819 */ /* 0x000fe40000010e17 */
[----:B------:R-:W-:Y:S02]  /*20bc0*/  IADD3 R23, P0, P1, R64, R102, R71 ;  /* 0x0000006640177210 */ /* 0x000fe4000791e047 */
[----:B------:R-:W-:Y:S02]  /*20bd0*/  IADD3 R88, P2, P3, R79, R25, R88 ;  /* 0x000000194f587210 */ /* 0x000fe40007b5e058 */
[----:B------:R-:W-:Y:S02]  /*20be0*/  SHF.L.W.U32.HI R94, R90, 0x1, R11 ;  /* 0x000000015a5e7819 */ /* 0x000fe40000010e0b */
[----:B------:R-:W-:-:S02]  /*20bf0*/  IADD3 R93, P4, P5, R53, R92, R98 ;  /* 0x0000005c355d7210 */ /* 0x000fc40007d9e062 */
[----:B------:R-:W-:Y:S02]  /*20c00*/  SHF.L.W.U32.HI R95, R11, 0x1, R90 ;  /* 0x000000010b5f7819 */ /* 0x000fe40000010e5a */
[----:B------:R-:W-:Y:S02]  /*20c10*/  IADD3.X R22, R58, R104, R47, P0, P1 ;  /* 0x000000683a167210 */ /* 0x000fe400007e242f */
[----:B------:R-:W-:Y:S02]  /*20c20*/  IADD3.X R103, R81, R96, R86, P2, P3 ;  /* 0x0000006051677210 */ /* 0x000fe400017e6456 */
[----:B------:R-:W-:Y:S02]  /*20c30*/  IADD3.X R90, R54, R91, R99, P4, P5 ;  /* 0x0000005b365a7210 */ /* 0x000fe400027ea463 */
[----:B------:R-:W-:Y:S02]  /*20c40*/  IADD3 R11, P0, P1, R80, R94, R31 ;  /* 0x0000005e500b7210 */ /* 0x000fe4000791e01f */
        /* <DEDUP_REMOVED lines=31> */
[----:B------:R-:W-:-:S02]  /*20e40*/  SHF.L.W.U32.HI R99, R25, 0x8, R96 ;  /* 0x0000000819637819 */ /* 0x000fc40000010e60 */
[----:B------:R-:W-:Y:S02]  /*20e50*/  SHF.L.W.U32.HI R95, R97, 0x8, R94 ;  /* 0x00000008615f7819 */ /* 0x000fe40000010e5e */
[----:B------:R-:W-:Y:S02]  /*20e60*/  IADD3.X R25, R55, R90, R87, P0, P1 ;  /* 0x0000005a37197210 */ /* 0x000fe400007e2457 */
[----:B------:R-:W-:Y:S02]  /*20e70*/  SHF.L.W.U32.HI R97, R94, 0x8, R97 ;  /* 0x000000085e617819 */ /* 0x000fe40000010e61 */
[----:B------:R-:W-:Y:S02]  /*20e80*/  IADD3 R92, P0, P1, R72, R23, R89 ;  /* 0x00000017485c7210 */ /* 0x000fe4000791e059 */
[----:B------:R-:W-:Y:S02]  /*20e90*/  IADD3 R96, P2, P3, R78, R88, R99 ;  /* 0x000000584e607210 */ /* 0x000fe40007b5e063 */
[----:B------:R-:W-:-:S02]  /*20ea0*/  LOP3.LUT R21, R31, R84, R90, 0x96, !PT ;  /* 0x000000541f157212 */ /* 0x000fc400078e965a */
[----:B------:R-:W-:Y:S02]  /*20eb0*/  IADD3 R90, P4, P5, R82, R11, R97 ;  /* 0x0000000b525a7210 */ /* 0x000fe40007d9e061 */
[----:B------:R-:W-:Y:S02]  /*20ec0*/  LOP3.LUT R84, R92, R49, R22, 0x96, !PT ;  /* 0x000000315c547212 */ /* 0x000fe400078e9616 */
[----:B------:R-:W-:Y:S02]  /*20ed0*/  LOP3.LUT R70, R25, R70, R93, 0x96, !PT ;  /* 0x0000004619467212 */ /* 0x000fe400078e965d */
[----:B------:R-:W-:Y:S02]  /*20ee0*/  IADD3.X R49, R68, R22, R91, P0, P1 ;  /* 0x0000001644317210 */ /* 0x000fe400007e245b */
[----:B------:R-:W-:Y:S02]  /*20ef0*/  IADD3.X R94, R74, R103, R98, P2, P3 ;  /* 0x000000674a5e7210 */ /* 0x000fe400017e6462 */
[----:B------:R-:W-:-:S02]  /*20f00*/  LOP3.LUT R22, R90, R45, R100, 0x96, !PT ;  /* 0x0000002d5a167212 */ /* 0x000fc400078e9664 */
[----:B------:R-:W-:Y:S02]  /*20f10*/  IADD3.X R93, R46, R100, R95, P4, P5 ;  /* 0x000000642e5d7210 */ /* 0x000fe400027ea45f */
[----:B------:R-:W-:Y:S02]  /*20f20*/  LOP3.LUT R45, R49, R36, R23, 0x96, !PT ;  /* 0x00000024312d7212 */ /* 0x000fe400078e9617 */
[----:B------:R-:W-:Y:S02]  /*20f30*/  SHF.L.W.U32.HI R8, R21, 0x10, R70 ;  /* 0x0000001015087819 */ /* 0x000fe40000010e46 */
[----:B------:R-:W-:Y:S02]  /*20f40*/  LOP3.LUT R10, R96, R39, R103, 0x96, !PT ;  /* 0x00000027600a7212 */ /* 0x000fe400078e9667 */
        /* <DEDUP_REMOVED lines=10> */
[----:B------:R-:W-:Y:S02]  /*20ff0*/  SHF.L.W.U32.HI R23, R39, 0x10, R22 ;  /* 0x0000001027177819 */ /* 0x000fe40000010e16 */
[----:B------:R-:W-:Y:S01]  /*21000*/  SHF.L.W.U32.HI R22, R22, 0x10, R39 ;  /* 0x0000001016167819 */ /* 0x000fe20000010e27 */
[----:B------:R-:W-:Y:S01]  /*21010*/  IMAD.X R88, R20, 0x1, R83, P0 ;  /* 0x0000000114587824 */ /* 0x000fe200000e0653 */
        /* <DEDUP_REMOVED lines=22> */
[----:B------:R-:W-:Y:S02]  /*21180*/  SHF.L.W.U32.HI R96, R97, 0x1, R30 ;  /* 0x0000000161607819 */ /* 0x000fe40000010e1e */
        /* <DEDUP_REMOVED lines=8> */
[----:B------:R-:W-:Y:S02]  /*21210*/  IADD3 R30, P0, R30, R101, RZ ;  /* 0x000000651e1e7210 */ /* 0x000fe40007f1e0ff */
[----:B------:R-:W-:Y:S02]  /*21220*/  LOP3.LUT R27, R20, R71, RZ, 0x3c, !PT ;  /* 0x00000047141b7212 */ /* 0x000fe400078e3cff */
[----:B------:R-:W-:Y:S02]  /*21230*/  LOP3.LUT R46, R11, R26, RZ, 0x3c, !PT ;  /* 0x0000001a0b2e7212 */ /* 0x000fe400078e3cff */
[----:B------:R-:W-:Y:S02]  /*21240*/  LOP3.LUT R37, R21, R82, RZ, 0x3c, !PT ;  /* 0x0000005215257212 */ /* 0x000fe400078e3cff */
[----:B------:R-:W-:Y:S02]  /*21250*/  LOP3.LUT R25, R22, R77, RZ, 0x3c, !PT ;  /* 0x0000004d16197212 */ /* 0x000fe400078e3cff */
[----:B------:R-:W-:Y:S01]  /*21260*/  IADD3 R27, P3, R27, R36, RZ ;  /* 0x000000241b1b7210 */ /* 0x000fe20007f7e0ff */
[----:B------:R-:W-:Y:S01]  /*21270*/  IMAD.X R36, R46, 0x1, R91, P0 ;  /* 0x000000012e247824 */ /* 0x000fe200000e065b */
[----:B------:R-:W-:-:S02]  /*21280*/  IADD3 R37, P2, R37, R100, RZ ;  /* 0x0000006425257210 */ /* 0x000fc40007f5e0ff */
[----:B------:R-:W-:Y:S01]  /*21290*/  LOP3.LUT R31, R8, R39, RZ, 0x3c, !PT ;  /* 0x00000027081f7212 */ /* 0x000fe200078e3cff */
[----:B------:R-:W-:Y:S01]  /*212a0*/  IMAD.X R72, R25, 0x1, R70, P1 ;  /* 0x0000000119487824 */ /* 0x000fe200008e0646 */
[----:B------:R-:W-:Y:S02]  /*212b0*/  LOP3.LUT R46, R10, R45, RZ, 0x3c, !PT ;  /* 0x0000002d0a2e7212 */ /* 0x000fe400078e3cff */
[----:B------:R-:W-:Y:S01]  /*212c0*/  LOP3.LUT R25, R84, R30, RZ, 0x3c, !PT ;  /* 0x0000001e54197212 */ /* 0x000fe200078e3cff */
[----:B------:R-:W-:Y:S01]  /*212d0*/  IMAD.X R31, R31, 0x1, R88, P2 ;  /* 0x000000011f1f7824 */ /* 0x000fe200010e0658 */
[----:B------:R-:W-:Y:S01]  /*212e0*/  LOP3.LUT R54, R87, R36, RZ, 0x3c, !PT ;  /* 0x0000002457367212 */ /* 0x000fe200078e3cff */
[----:B------:R-:W-:Y:S01]  /*212f0*/  IMAD.X R47, R46, 0x1, R47, P3 ;  /* 0x000000012e2f7824 */ /* 0x000fe200018e062f */
[----:B------:R-:W-:Y:S02]  /*21300*/  LOP3.LUT R98, R98, R49, RZ, 0x3c, !PT ;  /* 0x0000003162627212 */ /* 0x000fe400078e3cff */
[----:B------:R-:W-:-:S02]  /*21310*/  LOP3.LUT R89, R89, R72, RZ, 0x3c, !PT ;  /* 0x0000004859597212 */ /* 0x000fc400078e3cff */
[----:B------:R-:W-:Y:S02]  /*21320*/  SHF.L.W.U32.HI R46, R54, 0x8, R25 ;  /* 0x00000008362e7819 */ /* 0x000fe40000010e19 */
[----:B------:R-:W-:Y:S02]  /*21330*/  SHF.L.W.U32.HI R25, R25, 0x8, R54 ;  /* 0x0000000819197819 */ /* 0x000fe40000010e36 */
        /* <DEDUP_REMOVED lines=10> */
[----:B------:R-:W-:Y:S02]  /*213e0*/  IADD3 R79, P0, P1, R79, R26, R25 ;  /* 0x0000001a4f4f7210 */ /* 0x000fe4000791e019 */
[----:B------:R-:W-:Y:S02]  /*213f0*/  IADD3.X R58, R58, R53, R84, P2, P3 ;  /* 0x000000353a3a7210 */ /* 0x000fe400017e6454 */
[----:B------:R-:W-:Y:S02]  /*21400*/  SHF.L.W.U32.HI R85, R85, 0x8, R54 ;  /* 0x0000000855557819 */ /* 0x000fe40000010e36 */
[----:B------:R-:W-:Y:S02]  /*21410*/  IADD3 R57, P2, P3, R57, R45, R88 ;  /* 0x0000002d39397210 */ /* 0x000fe40007b5e058 */
[----:B------:R-:W-:Y:S02]  /*21420*/  IADD3.X R54, R81, R83, R46, P0, P1 ;  /* 0x0000005351367210 */ /* 0x000fe400007e242e */
[----:B------:R-:W-:-:S02]  /*21430*/  LOP3.LUT R23, R64, R23, R53, 0x96, !PT ;  /* 0x0000001740177212 */ /* 0x000fc400078e9635 */
[----:B------:R-:W-:Y:S02]  /*21440*/  LOP3.LUT R22, R58, R22, R77, 0x96, !PT ;  /* 0x000000163a167212 */ /* 0x000fe400078e964d */
[----:B------:R-:W-:Y:S02]  /*21450*/  IADD3 R52, P0, P1, R52, R39, R85 ;  /* 0x0000002734347210 */ /* 0x000fe4000791e055 */
[----:B------:R-:W-:Y:S02]  /*21460*/  IADD3.X R59, R59, R71, R70, P2, P3 ;  /* 0x000000473b3b7210 */ /* 0x000fe400017e6446 */
[----:B------:R-:W-:Y:S02]  /*21470*/  LOP3.LUT R71, R57, R20, R71, 0x96, !PT ;  /* 0x0000001439477212 */ /* 0x000fe400078e9647 */
[----:B------:R-:W-:Y:S02]  /*21480*/  SHF.L.W.U32.HI R20, R23, 0x10, R22 ;  /* 0x0000001017147819 */ /* 0x000fe40000010e16 */
[----:B------:R-:W-:-:S02]  /*21490*/  IADD3.X R55, R55, R82, R68, P0, P1 ;  /* 0x0000005237377210 */ /* 0x000fc400007e2444 */
[----:B------:R-:W-:Y:S02]  /*214a0*/  LOP3.LUT R77, R54, R11, R26, 0x96, !PT ;  /* 0x0000000b364d7212 */ /* 0x000fe400078e961a */
[----:B------:R-:W-:Y:S02]  /*214b0*/  SHF.L.W.U32.HI R11, R22, 0x10, R23 ;  /* 0x00000010160b7819 */ /* 0x000fe40000010e17 */
[----:B------:R-:W-:Y:S02]  /*214c0*/  IADD3 R49, P0, R20, R49, RZ ;  /* 0x0000003114317210 */ /* 0x000fe40007f1e0ff */
[----:B------:R-:W-:Y:S02]  /*214d0*/  LOP3.LUT R21, R52, R21, R82, 0x96, !PT ;  /* 0x0000001534157212 */ /* 0x000fe400078e9652 */
[----:B------:R-:W-:Y:S01]  /*214e0*/  LOP3.LUT R8, R55, R8, R39, 0x96, !PT ;  /* 0x0000000837087212 */ /* 0x000fe200078e9627 */
[----:B------:R-:W-:Y:S01]  /*214f0*/  IMAD.X R39, R11, 0x1, R72, P0 ;  /* 0x000000010b277824 */ /* 0x000fe200000e0648 */
[----:B------:R-:W-:-:S02]  /*21500*/  LOP3.LUT R10, R59, R10, R45, 0x96, !PT ;  /* 0x0000000a3b0a7212 */ /* 0x000fc400078e962d */
[----:B------:R-:W-:Y:S02]  /*21510*/  LOP3.LUT R24, R79, R24, R83, 0x96, !PT ;  /* 0x000000184f187212 */ /* 0x000fe400078e9653 */
[----:B------:R-:W-:Y:S02]  /*21520*/  SHF.L.W.U32.HI R22, R8, 0x10, R21 ;  /* 0x0000001008167819 */ /* 0x000fe40000010e15 */
        /* <DEDUP_REMOVED lines=8> */
[----:B------:R-:W-:Y:S02]  /*215b0*/  IADD3 R81, P1, R10, R27, RZ ;  /* 0x0000001b0a517210 */ /* 0x000fe40007f3e0ff */
[----:B------:R-:W-:Y:S01]  /*215c0*/  SHF.L.W.U32.HI R72, R84, 0x1, R53 ;  /* 0x0000000154487819 */ /* 0x000fe20000010e35 */
        /* <DEDUP_REMOVED lines=20> */
[----:B------:R-:W-:Y:S02]  /*21710*/  SHF.L.W.U32.HI R45, R25, 0x1, R36 ;  /* 0x00000001192d7819 */ /* 0x000fe40000010e24 */
[----:B------:R-:W-:-:S02]  /*21720*/  IADD3.X R66, R61, R71, R58, P4, P5 ;  /* 0x000000473d427210 */ /* 0x000fc400027ea43a */
        /* <DEDUP_REMOVED lines=35> */
[----:B------:R-:W-:Y:S02]  /*21960*/  SHF.L.W.U32.HI R54, R37, 0x8, R54 ;  /* 0x0000000825367819 */ /* 0x000fe40000010e36 */
[----:B------:R-:W-:Y:S02]  /*21970*/  IADD3.X R68, R44, R65, R25, P2, P3 ;  /* 0x000000412c447210 */ /* 0x000fe400017e6419 */
[----:B------:R-:W-:Y:S02]  /*21980*/  IADD3 R69, P4, P5, R69, R57, R54 ;  /* 0x0000003945457210 */ /* 0x000fe40007d9e036 */
[----:B------:R-:W-:Y:S02]  /*21990*/  IADD3 R48, P2, P3, R48, R79, R49 ;  /* 0x0000004f30307210 */ /* 0x000fe40007b5e031 */
[----:B------:R-:W-:-:S02]  /*219a0*/  IADD3 R64, P1, P0, R75, R30, R47 ;  /* 0x0000001e4b407210 */ /* 0x000fc4000783e02f */
[----:B------:R-:W-:Y:S02]  /*219b0*/  IADD3.X R73, R73, R59, R52, P4, P5 ;  /* 0x0000003b49497210 */ /* 0x000fe400027ea434 */
[----:B------:R-:W-:Y:S02]  /*219c0*/  IADD3.X R61, R56, R74, R45, P2, P3 ;  /* 0x0000004a383d7210 */ /* 0x000fe400017e642d */
[----:B------:R-:W-:Y:S02]  /*219d0*/  LOP3.LUT R37, R64, R23, R66, 0x96, !PT ;  /* 0x0000001740257212 */ /* 0x000fe400078e9642 */
[----:B------:R-:W-:Y:S02]  /*219e0*/  IADD3.X R67, R67, R66, R46, P1, P0 ;  /* 0x0000004243437210 */ /* 0x000fe40000fe042e */
        /* <DEDUP_REMOVED lines=13> */
[----:B------:R-:W-:-:S02]  /*21ac0*/  SHF.L.W.U32.HI R37, R37, 0x10, R44 ;  /* 0x0000001025257819 */ /* 0x000fc40000010e2c */
[----:B------:R-:W-:Y:S02]  /*21ad0*/  IADD3 R11, P3, R30, R55, RZ ;  /* 0x000000371e0b7210 */ /* 0x000fe40007f7e0ff */
[----:B------:R-:W-:Y:S02]  /*21ae0*/  SHF.L.W.U32.HI R21, R56, 0x10, R65 ;  /* 0x0000001038157819 */ /* 0x000fe40000010e41 */
[----:B------:R-:W-:Y:S02]  /*21af0*/  IADD3 R31, P0, R20, R31, RZ ;  /* 0x0000001f141f7210 */ /* 0x000fe40007f1e0ff */
[----:B------:R-:W-:Y:S02]  /*21b00*/  IADD3 R23, P2, R10, R58, RZ ;  /* 0x0000003a0a177210 */ /* 0x000fe40007f5e0ff */
[----:B------:R-:W-:Y:S02]  /*21b10*/  IADD3 R44, P1, R37, R36, RZ ;  /* 0x00000024252c7210 */ /* 0x000fe40007f3e0ff */
[----:B------:R-:W-:-:S02]  /*21b20*/  LOP3.LUT R54, R54, R11, RZ, 0x3c, !PT ;  /* 0x0000000b36367212 */ /* 0x000fc400078e3cff */
[----:B------:R-:W-:Y:S01]  /*21b30*/  LOP3.LUT R18, R18, R11, R64, 0x96, !PT ;  /* 0x0000000b12127212 */ /* 0x000fe200078e9640 */
[----:B------:R-:W-:Y:S01]  /*21b40*/  IMAD.X R11, R26, 0x1, R53, P3 ;  /* 0x000000011a0b7824 */ /* 0x000fe200018e0635 */
[----:B------:R-:W-:Y:S01]  /*21b50*/  LOP3.LUT R36, R32, R31, R48, 0x96, !PT ;  /* 0x0000001f20247212 */ /* 0x000fe200078e9630 */
[----:B------:R-:W-:Y:S01]  /*21b60*/  IMAD.X R24, R21, 0x1, R24, P0 ;  /* 0x0000000115187824 */ /* 0x000fe200000e0618 */
[-C--:B------:R-:W-:Y:S02]  /*21b70*/  LOP3.LUT R22, R49, R23.reuse, RZ, 0x3c, !PT ;  /* 0x0000001731167212 */ /* 0x080fe400078e3cff */
[----:B------:R-:W-:Y:S01]  /*21b80*/  LOP3.LUT R16, R16, R23, R71, 0x96, !PT ;  /* 0x0000001710107212 */ /* 0x000fe200078e9647 */
[----:B------:R-:W-:Y:S01]  /*21b90*/  IMAD.X R23, R8, 0x1, R63, P2 ;  /* 0x0000000108177824 */ /* 0x000fe200010e063f */
[----:B------:R-:W-:Y:S01]  /*21ba0*/  LOP3.LUT R32, R34, R44, R69, 0x96, !PT ;  /* 0x0000002c22207212 */ /* 0x000fe200078e9645 */
[----:B------:R-:W-:Y:S01]  /*21bb0*/  IMAD.X R34, R27, 0x1, R6, P1 ;  /* 0x000000011b227824 */ /* 0x000fe200008e0606 */
[----:B------:R-:W-:-:S02]  /*21bc0*/  LOP3.LUT R49, R39, R31, RZ, 0x3c, !PT ;  /* 0x0000001f27317212 */ /* 0x000fc400078e3cff */
[-C--:B------:R-:W-:Y:S02]  /*21bd0*/  LOP3.LUT R19, R19, R11.reuse, R67, 0x96, !PT ;  /* 0x0000000b13137212 */ /* 0x080fe400078e9643 */
[----:B------:R-:W-:Y:S02]  /*21be0*/  LOP3.LUT R31, R47, R44, RZ, 0x3c, !PT ;  /* 0x0000002c2f1f7212 */ /* 0x000fe400078e3cff */
[----:B------:R-:W-:Y:S02]  /*21bf0*/  LOP3.LUT R11, R52, R11, RZ, 0x3c, !PT ;  /* 0x0000000b340b7212 */ /* 0x000fe400078e3cff */
[-C--:B------:R-:W-:Y:S02]  /*21c00*/  LOP3.LUT R44, R25, R24.reuse, RZ, 0x3c, !PT ;  /* 0x00000018192c7212 */ /* 0x080fe400078e3cff */
[----:B------:R-:W-:Y:S02]  /*21c10*/  LOP3.LUT R39, R33, R24, R61, 0x96, !PT ;  /* 0x0000001821277212 */ /* 0x000fe400078e963d */
[----:B------:R-:W-:-:S02]  /*21c20*/  LOP3.LUT R45, R45, R23, RZ, 0x3c, !PT ;  /* 0x000000172d2d7212 */ /* 0x000fc400078e3cff */
[-C--:B------:R-:W-:Y:S02]  /*21c30*/  LOP3.LUT R46, R46, R34.reuse, RZ, 0x3c, !PT ;  /* 0x000000222e2e7212 */ /* 0x080fe400078e3cff */
[----:B------:R-:W-:Y:S02]  /*21c40*/  LOP3.LUT R17, R17, R23, R68, 0x96, !PT ;  /* 0x0000001711117212 */ /* 0x000fe400078e9644 */
[----:B------:R-:W-:Y:S02]  /*21c50*/  SHF.L.W.U32.HI R6, R11, 0x1, R54 ;  /* 0x000000010b067819 */ /* 0x000fe40000010e36 */
[----:B------:R-:W-:Y:S02]  /*21c60*/  SHF.L.W.U32.HI R24, R54, 0x1, R11 ;  /* 0x0000000136187819 */ /* 0x000fe40000010e0b */
[----:B------:R-:W-:Y:S02]  /*21c70*/  LOP3.LUT R35, R35, R34, R73, 0x96, !PT ;  /* 0x0000002223237212 */ /* 0x000fe400078e9649 */
[----:B------:R-:W-:-:S02]  /*21c80*/  SHF.L.W.U32.HI R11, R44, 0x1, R49 ;  /* 0x000000012c0b7819 */ /* 0x000fc40000010e31 */
[----:B------:R-:W-:Y:S02]  /*21c90*/  SHF.L.W.U32.HI R23, R49, 0x1, R44 ;  /* 0x0000000131177819 */ /* 0x000fe40000010e2c */
[----:B------:R-:W-:Y:S02]  /*21ca0*/  SHF.L.W.U32.HI R25, R46, 0x1, R31 ;  /* 0x000000012e197819 */ /* 0x000fe40000010e1f */
[----:B------:R-:W-:Y:S01]  /*21cb0*/  SHF.L.W.U32.HI R33, R45, 0x1, R22 ;  /* 0x000000012d217819 */ /* 0x000fe20000010e16 */
[----:B------:R0:W-:Y:S01]  /*21cc0*/  STL.128 [R1], R16 ;  /* 0x0000001001007387 */ /* 0x0001e20000100c00 */
[----:B------:R-:W-:Y:S02]  /*21cd0*/  LOP3.LUT R10, R14, R10, R11, 0x96, !PT ;  /* 0x0000000a0e0a7212 */ /* 0x000fe400078e960b */
[----:B------:R-:W-:Y:S02]  /*21ce0*/  LOP3.LUT R12, R12, R37, R6, 0x96, !PT ;  /* 0x000000250c0c7212 */ /* 0x000fe400078e9606 */
[----:B------:R-:W-:-:S02]  /*21cf0*/  LOP3.LUT R11, R15, R8, R23, 0x96, !PT ;  /* 0x000000080f0b7212 */ /* 0x000fc400078e9617 */
[----:B--2---:R-:W-:Y:S02]  /*21d00*/  IADD3 R14, P0, R28, R62, RZ ;  /* 0x0000003e1c0e7210 */ /* 0x004fe40007f1e0ff */
[----:B------:R-:W-:Y:S02]  /*21d10*/  LOP3.LUT R13, R13, R27, R24, 0x96, !PT ;  /* 0x0000001b0d0d7212 */ /* 0x000fe400078e9618 */
[----:B------:R-:W-:Y:S02]  /*21d20*/  LOP3.LUT R8, R40, R30, R25, 0x96, !PT ;  /* 0x0000001e28087212 */ /* 0x000fe400078e9619 */
[----:B------:R-:W-:Y:S01]  /*21d30*/  LOP3.LUT R6, R42, R20, R33, 0x96, !PT ;  /* 0x000000142a067212 */ /* 0x000fe200078e9621 */
[----:B0-----:R-:W-:Y:S02]  /*21d40*/  IMAD.MOV.U32 R16, RZ, RZ, R36 ;  /* 0x000000ffff107224 */ /* 0x001fe400078e0024 */
[----:B------:R-:W-:Y:S02]  /*21d50*/  IMAD.MOV.U32 R17, RZ, RZ, R39 ;  /* 0x000000ffff117224 */ /* 0x000fe400078e0027 */
[----:B------:R-:W-:-:S02]  /*21d60*/  IMAD.MOV.U32 R18, RZ, RZ, R32 ;  /* 0x000000ffff127224 */ /* 0x000fc400078e0020 */
[----:B------:R-:W-:Y:S01]  /*21d70*/  IMAD.MOV.U32 R19, RZ, RZ, R35 ;  /* 0x000000ffff137224 */ /* 0x000fe200078e0023 */
[----:B------:R-:W-:Y:S02]  /*21d80*/  SHF.L.W.U32.HI R31, R31, 0x1, R46 ;  /* 0x000000011f1f7819 */ /* 0x000fe40000010e2e */
[----:B------:R-:W-:Y:S01]  /*21d90*/  SHF.L.W.U32.HI R22, R22, 0x1, R45 ;  /* 0x0000000116167819 */ /* 0x000fe20000010e2d */
[----:B------:R-:W-:Y:S01]  /*21da0*/  IMAD.X R15, R29, 0x1, R60, P0 ;  /* 0x000000011d0f7824 */ /* 0x000fe200000e063c */
[----:B------:R0:W-:Y:S01]  /*21db0*/  STL.128 [R1+0x10], R16 ;  /* 0x0000101001007387 */ /* 0x0001e20000100c00 */
[----:B------:R-:W-:Y:S01]  /*21dc0*/  LOP3.LUT R41, R41, R26, R31, 0x96, !PT ;  /* 0x0000001a29297212 */ /* 0x000fe200078e961f */
[----:B------:R-:W-:Y:S01]  /*21dd0*/  IMAD.MOV.U32 R40, RZ, RZ, R8 ;  /* 0x000000ffff287224 */ /* 0x000fe200078e0008 */
[----:B------:R-:W-:Y:S01]  /*21de0*/  LOP3.LUT R43, R43, R21, R22, 0x96, !PT ;  /* 0x000000152b2b7212 */ /* 0x000fe200078e9616 */
[----:B------:R-:W-:Y:S01]  /*21df0*/  IMAD.MOV.U32 R42, RZ, RZ, R6 ;  /* 0x000000ffff2a7224 */ /* 0x000fe200078e0006 */
[----:B------:R1:W-:Y:S04]  /*21e00*/  STL.64 [R1+0xe0], R14 ;  /* 0x0000e00e01007387 */ /* 0x0003e80000100a00 */
[----:B------:R1:W-:Y:S01]  /*21e10*/  STL.128 [R1+0x30], R40 ;  /* 0x0000302801007387 */ /* 0x0003e20000100c00 */
[----:B0-----:R-:W-:-:S02]  /*21e20*/  IMAD.MOV.U32 R16, RZ, RZ, R12 ;  /* 0x000000ffff107224 */ /* 0x001fc400078e000c */
[----:B------:R-:W-:Y:S02]  /*21e30*/  IMAD.MOV.U32 R17, RZ, RZ, R13 ;  /* 0x000000ffff117224 */ /* 0x000fe400078e000d */
[----:B------:R-:W-:Y:S02]  /*21e40*/  IMAD.MOV.U32 R18, RZ, RZ, R10 ;  /* 0x000000ffff127224 */ /* 0x000fe400078e000a */
[----:B------:R-:W-:Y:S01]  /*21e50*/  IMAD.MOV.U32 R19, RZ, RZ, R11 ;  /* 0x000000ffff137224 */ /* 0x000fe200078e000b */
[----:B------:R1:W-:Y:S04]  /*21e60*/  STL.64 [R1+0xe0], RZ ;  /* 0x0000e0ff01007387 */ /* 0x0003e80000100a00 */
[----:B------:R1:W-:Y:S01]  /*21e70*/  STL.128 [R1+0x20], R16 ;  /* 0x0000201001007387 */ /* 0x0003e20000100c00 */
[----:B------:R-:W-:Y:S01]  /*21e80*/  IADD3 R6, P0, -R62, R7, RZ ;  /* 0x000000073e067210 */ /* 0x000fe20007f1e1ff */
[----:B------:R-:W-:-:S02]  /*21e90*/  IMAD.MOV.U32 R10, RZ, RZ, RZ ;  /* 0x000000ffff0a7224 */ /* 0x000fc400078e00ff */
[----:B------:R-:W-:Y:S02]  /*21ea0*/  IMAD.MOV.U32 R13, RZ, RZ, RZ ;  /* 0x000000ffff0d7224 */ /* 0x000fe400078e00ff */
[----:B------:R-:W-:Y:S02]  /*21eb0*/  IMAD.X R8, R5, 0x1, ~R60, P0 ;  /* 0x0000000105087824 */ /* 0x000fe400000e0e3c */
[----:B------:R-:W-:Y:S02]  /*21ec0*/  IMAD.MOV.U32 R7, RZ, RZ, R62 ;  /* 0x000000ffff077224 */ /* 0x000fe400078e003e */
[----:B------:R-:W-:Y:S02]  /*21ed0*/  IMAD.MOV.U32 R5, RZ, RZ, R60 ;  /* 0x000000ffff057224 */ /* 0x000fe400078e003c */
.L_x_58:
[----:B------:R-:W-:Y:S05]  /*21ee0*/  BSYNC B1 ;  /* 0x0000000000017941 */ /* 0x000fea0003800000 */
.L_x_45:
        /* <DEDUP_REMOVED lines=8> */
.L_x_70:
[----:B------:R-:W-:Y:S05]  /*21f70*/  BSYNC B0 ;  /* 0x0000000000007941 */ /* 0x000fea0003800000 */
.L_x_44:
[----:B-1----:R-:W2:Y:S01]  /*21f80*/  LDL.64 R16, [R1+0x40] ;  /* 0x0000400001107983 */ /* 0x002ea20000100a00 */
[----:B------:R-:W-:Y:S01]  /*21f90*/  IMAD.MOV.U32 R14, RZ, RZ, -0x1 ;  /* 0xffffffffff0e7424 */ /* 0x000fe200078e00ff */
[----:B------:R-:W-:Y:S01]  /*21fa0*/  ISETP.GT.U32.AND P1, PT, R10, 0x7f, PT ;  /* 0x0000007f0a00780c */ /* 0x000fe20003f24070 */
[----:B------:R-:W-:Y:S01]  /*21fb0*/  IMAD.MOV.U32 R15, RZ, RZ, -0x1 ;  /* 0xffffffffff0f7424 */ /* 0x000fe200078e00ff */
[----:B------:R-:W-:Y:S02]  /*21fc0*/  BSSY B0, `(.L_x_72) ;  /* 0x000000d000007945 */ /* 0x000fe40003800000 */
[----:B------:R-:W-:Y:S02]  /*21fd0*/  ISETP.GT.U32.AND.EX P1, PT, R13, RZ, PT, P1 ;  /* 0x000000ff0d00720c */ /* 0x000fe40003f24110 */
[----:B------:R1:W-:Y:S01]  /*21fe0*/  STL.64 [R1+0x50], R14 ;  /* 0x0000500e01007387 */ /* 0x0003e20000100a00 */
[----:B--2---:R-:W-:-:S05]  /*21ff0*/  IADD3 R6, P0, R16, R10, RZ ;  /* 0x0000000a10067210 */ /* 0x004fca0007f1e0ff */
[----:B------:R-:W-:Y:S01]  /*22000*/  IMAD.X R7, R17, 0x1, R13, P0 ;  /* 0x0000000111077824 */ /* 0x000fe200000e060d */
[----:B------:R-:W-:-:S04]  /*22010*/  ISETP.GE.U32.AND P0, PT, R6, R16, PT ;  /* 0x000000100600720c */ /* 0x000fc80003f06070 */
[----:B------:R1:W-:Y:S01]  /*22020*/  STL.64 [R1+0x40], R6 ;  /* 0x0000400601007387 */ /* 0x0003e20000100a00 */
[----:B------:R-:W-:-:S13]  /*22030*/  ISETP.GE.U32.AND.EX P0, PT, R7, R17, PT, P0 ;  /* 0x000000110700720c */ /* 0x000fda0003f06100 */
[----:B------:R-:W-:Y:S05]  /*22040*/  @P0 BRA `(.L_x_73) ;  /* 0x0000004000000947 */ /* 0x000fea0003800000 */
[----:B-1----:R-:W2:Y:S02]  /*22050*/  LDL.64 R6, [R1+0x48] ;  /* 0x0000480001067983 */ /* 0x002ea40000100a00 */
[----:B--2---:R-:W-:-:S05]  /*22060*/  IADD3 R6, P0, R6, 0x1, RZ ;  /* 0x0000000106067810 */ /* 0x004fca0007f1e0ff */
[----:B------:R-:W-:-:S05]  /*22070*/  IMAD.X R7, RZ, RZ, R7, P0 ;  /* 0x000000ffff077224 */ /* 0x000fca00000e0607 */
[----:B------:R1:W-:Y:S03]  /*22080*/  STL.64 [R1+0x48], R6 ;  /* 0x0000480601007387 */ /* 0x0003e60000100a00 */
.L_x_73:
[----:B-1----:R-:W-:Y:S05]  /*22090*/  BSYNC B0 ;  /* 0x0000000000007941 */ /* 0x002fea0003800000 */
.L_x_72:
[----:B------:R-:W-:Y:S01]  /*220a0*/  BSSY B0, `(.L_x_74) ;  /* 0x000013a000007945 */ /* 0x000fe20003800000 */
[----:B------:R-:W-:Y:S05]  /*220b0*/  @P1 BRA `(.L_x_75) ;  /* 0x0000138000001947 */ /* 0x000fea0003800000 */
[----:B------:R-:W-:Y:S01]  /*220c0*/  IMAD.MOV R5, RZ, RZ, -R10 ;  /* 0x000000ffff057224 */ /* 0x000fe200078e0a0a */
[----:B------:R-:W-:Y:S01]  /*220d0*/  IADD3 R0, P2, -R10, 0x7f, RZ ;  /* 0x0000007f0a007810 */ /* 0x000fe20007f5e1ff */
[----:B------:R-:W-:Y:S03]  /*220e0*/  BSSY B1, `(.L_x_76) ;  /* 0x0000012000017945 */ /* 0x000fe60003800000 */
[----:B------:R-:W-:Y:S02]  /*220f0*/  LOP3.LUT R5, R5, 0x3, RZ, 0xc0, !PT ;  /* 0x0000000305057812 */ /* 0x000fe400078ec0ff */
[----:B------:R-:W-:Y:S01]  /*22100*/  ISETP.GE.U32.AND P1, PT, R0, 0x3, PT ;  /* 0x000000030000780c */ /* 0x000fe20003f26070 */
[----:B------:R-:W-:Y:S01]  /*22110*/  IMAD.X R0, RZ, RZ, ~R13, P2 ;  /* 0x000000ffff007224 */ /* 0x000fe200010e0e0d */
[----:B------:R-:W-:-:S04]  /*22120*/  ISETP.NE.U32.AND P0, PT, R5, RZ, PT ;  /* 0x000000ff0500720c */ /* 0x000fc80003f05070 */
[----:B------:R-:W-:Y:S02]  /*22130*/  ISETP.NE.AND.EX P0, PT, RZ, RZ, PT, P0 ;  /* 0x000000ffff00720c */ /* 0x000fe40003f05300 */
[----:B------:R-:W-:-:S11]  /*22140*/  ISETP.GE.U32.AND.EX P1, PT, R0, RZ, PT, P1 ;  /* 0x000000ff0000720c */ /* 0x000fd60003f26110 */
[----:B------:R-:W-:Y:S05]  /*22150*/  @!P0 BRA `(.L_x_77) ;  /* 0x000000a000008947 */ /* 0x000fea0003800000 */
[----:B------:R-:W-:Y:S02]  /*22160*/  IMAD.MOV.U32 R6, RZ, RZ, RZ ;  /* 0x000000ffff067224 */ /* 0x000fe400078e00ff */
.L_x_78:
[----:B------:R-:W-:Y:S01]  /*22170*/  IMAD.IADD R0, R1, 0x1, R10 ;  /* 0x0000000101007824 */ /* 0x000fe200078e020a */
[----:B------:R-:W-:Y:S02]  /*22180*/  IADD3 R5, P0, R5, -0x1, RZ ;  /* 0xffffffff05057810 */ /* 0x000fe40007f1e0ff */
[----:B0-----:R-:W-:Y:S02]  /*22190*/  IADD3 R10, P2, R10, 0x1, RZ ;  /* 0x000000010a0a7810 */ /* 0x001fe40007f5e0ff */
[----:B------:R0:W-:Y:S01]  /*221a0*/  STL.U8 [R0+0x60], RZ ;  /* 0x000060ff00007387 */ /* 0x0001e20000100000 */
[----:B------:R-:W-:Y:S02]  /*221b0*/  IADD3.X R6, R6, -0x1, RZ, P0, !PT ;  /* 0xffffffff06067810 */ /* 0x000fe400007fe4ff */
[----:B------:R-:W-:Y:S01]  /*221c0*/  ISETP.NE.U32.AND P0, PT, R5, RZ, PT ;  /* 0x000000ff0500720c */ /* 0x000fe20003f05070 */
[----:B------:R-:W-:-:S03]  /*221d0*/  IMAD.X R13, RZ, RZ, R13, P2 ;  /* 0x000000ffff0d7224 */ /* 0x000fc600010e060d */
[----:B------:R-:W-:-:S13]  /*221e0*/  ISETP.NE.AND.EX P0, PT, R6, RZ, PT, P0 ;  /* 0x000000ff0600720c */ /* 0x000fda0003f05300 */
[----:B0-----:R-:W-:Y:S05]  /*221f0*/  @P0 BRA `(.L_x_78) ;  /* 0xffffff7000000947 */ /* 0x001fea000383ffff */
.L_x_77:
[----:B------:R-:W-:Y:S05]  /*22200*/  BSYNC B1 ;  /* 0x0000000000017941 */ /* 0x000fea0003800000 */
.L_x_76:
[----:B------:R-:W-:Y:S05]  /*22210*/  @!P1 BRA `(.L_x_75) ;  /* 0x0000122000009947 */ /* 0x000fea0003800000 */
[----:B------:R-:W-:Y:S01]  /*22220*/  IMAD.IADD R5, R1, 0x1, R10 ;  /* 0x0000000101057824 */ /* 0x000fe200078e020a */
[----:B------:R-:W-:-:S04]  /*22230*/  IADD3 R0, P1, R10, 0x4, RZ ;  /* 0x000000040a007810 */ /* 0x000fc80007f3e0ff */
[----:B------:R-:W-:Y:S01]  /*22240*/  ISETP.GT.U32.AND P0, PT, R0, 0x7f, PT ;  /* 0x0000007f0000780c */ /* 0x000fe20003f04070 */
[----:B------:R1:W-:Y:S01]  /*22250*/  STL.U8 [R5+0x60], RZ ;  /* 0x000060ff05007387 */ /* 0x0003e20000100000 */
[----:B------:R-:W-:-:S03]  /*22260*/  IMAD.X R0, RZ, RZ, R13, P1 ;  /* 0x000000ffff007224 */ /* 0x000fc600008e060d */
[----:B------:R1:W-:Y:S02]  /*22270*/  STL.U8 [R5+0x61], RZ ;  /* 0x000061ff05007387 */ /* 0x0003e40000100000 */
[----:B------:R-:W-:Y:S02]  /*22280*/  ISETP.GT.U32.AND.EX P0, PT, R0, RZ, PT, P0 ;  /* 0x000000ff0000720c */ /* 0x000fe40003f04100 */
[----:B------:R1:W-:Y:S04]  /*22290*/  STL.U8 [R5+0x62], RZ ;  /* 0x000062ff05007387 */ /* 0x0003e80000100000 */
[----:B------:R1:W-:Y:S07]  /*222a0*/  STL.U8 [R5+0x63], RZ ;  /* 0x000063ff05007387 */ /* 0x0003ee0000100000 */
[----:B------:R-:W-:Y:S05]  /*222b0*/  @P0 BRA `(.L_x_75) ;  /* 0x0000118000000947 */ /* 0x000fea0003800000 */
[----:B------:R-:W-:Y:S01]  /*222c0*/  IADD3 R0, P1, R10, 0x8, RZ ;  /* 0x000000080a007810 */ /* 0x000fe20007f3e0ff */
[----:B------:R2:W-:Y:S03]  /*222d0*/  STL.U8 [R5+0x64], RZ ;  /* 0x000064ff05007387 */ /* 0x0005e60000100000 */
[----:B------:R-:W-:Y:S01]  /*222e0*/  ISETP.GT.U32.AND P0, PT, R0, 0x7f, PT ;  /* 0x0000007f0000780c */ /* 0x000fe20003f04070 */
[----:B------:R2:W-:Y:S01]  /*222f0*/  STL.U8 [R5+0x65], RZ ;  /* 0x000065ff05007387 */ /* 0x0005e20000100000 */
[----:B------:R-:W-:-:S03]  /*22300*/  IMAD.X R0, RZ, RZ, R13, P1 ;  /* 0x000000ffff007224 */ /* 0x000fc600008e060d */
[----:B------:R2:W-:Y:S02]  /*22310*/  STL.U8 [R5+0x66], RZ ;  /* 0x000066ff05007387 */ /* 0x0005e40000100000 */
[----:B------:R-:W-:Y:S02]  /*22320*/  ISETP.GT.U32.AND.EX P0, PT, R0, RZ, PT, P0 ;  /* 0x000000ff0000720c */ /* 0x000fe40003f04100 */
[----:B------:R2:W-:Y:S11]  /*22330*/  STL.U8 [R5+0x67], RZ ;  /* 0x000067ff05007387 */ /* 0x0005f60000100000 */
[----:B------:R-:W-:Y:S05]  /*22340*/  @P0 BRA `(.L_x_75) ;  /* 0x000010f000000947 */ /* 0x000fea0003800000 */
[----:B--2---:R-:W-:Y:S01]  /*22350*/  IADD3 R0, P1, R10, 0xc, RZ ;  /* 0x0000000c0a007810 */ /* 0x004fe20007f3e0ff */
        /* <DEDUP_REMOVED lines=260> */
[----:B--2---:R-:W-:Y:S01]  /*233a0*/  ISETP.GE.U32.AND P0, PT, R10, -0x80, PT ;  /* 0xffffff800a00780c */ /* 0x004fe20003f06070 */
[----:B------:R2:W-:Y:S03]  /*233b0*/  STL.U8 [R5+0xdc], RZ ;  /* 0x0000dcff05007387 */ /* 0x0005e60000100000 */
[----:B------:R-:W-:Y:S01]  /*233c0*/  ISETP.GE.U32.AND.EX P0, PT, R13, -0x1, PT, P0 ;  /* 0xffffffff0d00780c */ /* 0x000fe20003f06100 */
[----:B------:R2:W-:Y:S04]  /*233d0*/  STL.U8 [R5+0xdd], RZ ;  /* 0x0000ddff05007387 */ /* 0x0005e80000100000 */
[----:B------:R2:W-:Y:S04]  /*233e0*/  STL.U8 [R5+0xde], RZ ;  /* 0x0000deff05007387 */ /* 0x0005e80000100000 */
[----:B------:R2:W-:Y:S04]  /*233f0*/  STL.U8 [R5+0xdf], RZ ;  /* 0x0000dfff05007387 */ /* 0x0005e80000100000 */
[----:B------:R2:W-:Y:S04]  /*23400*/  @P0 STL.U8 [R5+0xe0], RZ ;  /* 0x0000e0ff05000387 */ /* 0x0005e80000100000 */
[----:B------:R2:W-:Y:S04]  /*23410*/  @P0 STL.U8 [R5+0xe1], RZ ;  /* 0x0000e1ff05000387 */ /* 0x0005e80000100000 */
[----:B------:R2:W-:Y:S04]  /*23420*/  @P0 STL.U8 [R5+0xe2], RZ ;  /* 0x0000e2ff05000387 */ /* 0x0005e80000100000 */
[----:B------:R2:W-:Y:S02]  /*23430*/  @P0 STL.U8 [R5+0xe3], RZ ;  /* 0x0000e3ff05000387 */ /* 0x0005e40000100000 */
.L_x_75:
[----:B--2---:R-:W-:Y:S05]  /*23440*/  BSYNC B0 ;  /* 0x0000000000007941 */ /* 0x004fea0003800000 */
.L_x_74:
[----:B------:R-:W2:Y:S04]  /*23450*/  LDL.128 R32, [R1+0x60] ;  /* 0x0000600001207983 */ /* 0x000ea80000100c00 */
[----:B------:R-:W3:Y:S04]  /*23460*/  LDL.128 R28, [R1+0x70] ;  /* 0x00007000011c7983 */ /* 0x000ee80000100c00 */
[----:B------:R-:W4:Y:S04]  /*23470*/  LDL.128 R24, [R1+0x80] ;  /* 0x0000800001187983 */ /* 0x000f280000100c00 */
[----:B------:R-:W3:Y:S04]  /*23480*/  LDL.128 R20, [R1+0x90] ;  /* 0x0000900001147983 */ /* 0x000ee80000100c00 */
[----:B------:R-:W3:Y:S04]  /*23490*/  LDL.128 R12, [R1+0xa0] ;  /* 0x0000a000010c7983 */ /* 0x000ee80000100c00 */
[----:B------:R-:W3:Y:S01]  /*234a0*/  LDL.128 R16, [R1+0xb0] ;  /* 0x0000b00001107983 */ /* 0x000ee20000100c00 */
[----:B-12---:R-:W-:-:S02]  /*234b0*/  LOP3.LUT R5, R32, 0xffff, RZ, 0xc0, !PT ;  /* 0x0000ffff20057812 */ /* 0x006fc400078ec0ff */
[----:B0-----:R-:W-:Y:S02]  /*234c0*/  PRMT R11, R34, 0x7732, RZ ;  /* 0x00007732220b7816 */ /* 0x001fe400000000ff */
[----:B------:R-:W-:Y:S02]  /*234d0*/  SHF.R.U32.HI R0, RZ, 0x8, R5 ;  /* 0x00000008ff007819 */ /* 0x000fe40000011605 */
[----:B------:R-:W-:Y:S01]  /*234e0*/  PRMT R6, R32, 0x7732, RZ ;  /* 0x0000773220067816 */ /* 0x000fe200000000ff */
[----:B------:R-:W-:Y:S01]  /*234f0*/  IMAD.MOV.U32 R48, RZ, RZ, R11 ;  /* 0x000000ffff307224 */ /* 0x000fe200078e000b */
[----:B------:R-:W-:Y:S02]  /*23500*/  LOP3.LUT R36, R0, 0xff, RZ, 0xc0, !PT ;  /* 0x000000ff00247812 */ /* 0x000fe400078ec0ff */
[----:B------:R-:W-:Y:S02]  /*23510*/  LOP3.LUT R8, R34, 0xffff, RZ, 0xc0, !PT ;  /* 0x0000ffff22087812 */ /* 0x000fe400078ec0ff */
[----:B------:R-:W-:-:S02]  /*23520*/  SHF.R.U32.HI R0, RZ, 0x8, R6 ;  /* 0x00000008ff007819 */ /* 0x000fc40000011606 */
[----:B------:R-:W-:Y:S02]  /*23530*/  LOP3.LUT R40, R6, 0xff, RZ, 0xc0, !PT ;  /* 0x000000ff06287812 */ /* 0x000fe400078ec0ff */
[----:B------:R-:W-:Y:S02]  /*23540*/  SHF.R.U32.HI R6, RZ, 0x8, R48 ;  /* 0x00000008ff067819 */ /* 0x000fe40000011630 */
[----:B------:R-:W-:Y:S01]  /*23550*/  SHF.R.U32.HI R11, RZ, 0x8, R8 ;  /* 0x00000008ff0b7819 */ /* 0x000fe20000011608 */
[----:B------:R-:W-:Y:S01]  /*23560*/  IMAD.WIDE.U32 R40, R40, 0x10000, RZ ;  /* 0x0001000028287825 */ /* 0x000fe200078e00ff */
[----:B------:R-:W-:Y:S02]  /*23570*/  LOP3.LUT R0, R0, 0xffff, RZ, 0xc0, !PT ;  /* 0x0000ffff00007812 */ /* 0x000fe400078ec0ff */
[----:B------:R-:W-:Y:S02]  /*23580*/  LOP3.LUT R48, R48, 0xff, RZ, 0xc0, !PT ;  /* 0x000000ff30307812 */ /* 0x000fe400078ec0ff */
[----:B------:R-:W-:Y:S01]  /*23590*/  LOP3.LUT R6, R6, 0xffff, RZ, 0xc0, !PT ;  /* 0x0000ffff06067812 */ /* 0x000fe200078ec0ff */
[----:B------:R-:W-:Y:S01]  /*235a0*/  IMAD.WIDE.U32 R42, R0, 0x1000000, RZ ;  /* 0x01000000002a7825 */ /* 0x000fe200078e00ff */
[----:B------:R-:W-:-:S02]  /*235b0*/  LOP3.LUT R10, R35, 0xffff, RZ, 0xc0, !PT ;  /* 0x0000ffff230a7812 */ /* 0x000fc400078ec0ff */
[----:B------:R-:W-:Y:S01]  /*235c0*/  PRMT R34, R35, 0x7732, RZ ;  /* 0x0000773223227816 */ /* 0x000fe200000000ff */
[----:B------:R-:W-:Y:S01]  /*235d0*/  IMAD.WIDE.U32 R48, R48, 0x10000, RZ ;  /* 0x0001000030307825 */ /* 0x000fe200078e00ff */
[----:B------:R-:W-:Y:S02]  /*235e0*/  LOP3.LUT R35, R11, 0xff, RZ, 0xc0, !PT ;  /* 0x000000ff0b237812 */ /* 0x000fe400078ec0ff */
[----:B------:R-:W-:Y:S01]  /*235f0*/  PRMT R61, R5, 0x6540, R36 ;  /* 0x00006540053d7816 */ /* 0x000fe20000000024 */
[----:B------:R-:W-:Y:S01]  /*23600*/  IMAD.WIDE.U32 R44, R6, 0x1000000, RZ ;  /* 0x01000000062c7825 */ /* 0x000fe200078e00ff */
[----:B------:R-:W-:Y:S02]  /*23610*/  SHF.L.U64.HI R5, R36, 0x8, RZ ;  /* 0x0000000824057819 */ /* 0x000fe400000102ff */
[----:B------:R-:W-:Y:S01]  /*23620*/  LOP3.LUT R7, R33, 0xffff, RZ, 0xc0, !PT ;  /* 0x0000ffff21077812 */ /* 0x000fe200078ec0ff */
[----:B------:R-:W2:Y:S01]  /*23630*/  LDL.128 R36, [R1+0xc0] ;  /* 0x0000c00001247983 */ /* 0x000ea20000100c00 */
[----:B------:R-:W-:-:S02]  /*23640*/  SHF.L.U64.HI R11, R35, 0x8, RZ ;  /* 0x00000008230b7819 */ /* 0x000fc400000102ff */
[----:B------:R-:W-:Y:S02]  /*23650*/  LOP3.LUT R6, R43, R5, R41, 0xfe, !PT ;  /* 0x000000052b067212 */ /* 0x000fe400078efe29 */
[----:B------:R-:W-:Y:S02]  /*23660*/  SHF.R.U32.HI R5, RZ, 0x8, R10 ;  /* 0x00000008ff057819 */ /* 0x000fe4000001160a */
[----:B------:R-:W-:Y:S02]  /*23670*/  PRMT R32, R33, 0x7732, RZ ;  /* 0x0000773221207816 */ /* 0x000fe400000000ff */
[----:B------:R-:W-:Y:S02]  /*23680*/  LOP3.LUT R11, R45, R11, R49, 0xfe, !PT ;  /* 0x0000000b2d0b7212 */ /* 0x000fe400078efe31 */
[--C-:B------:R-:W-:Y:S02]  /*23690*/  SHF.R.U32.HI R0, RZ, 0x8, R7.reuse ;  /* 0x00000008ff007819 */ /* 0x100fe40000011607 */
[----:B------:R-:W-:-:S02]  /*236a0*/  LOP3.LUT R33, R6, 0xff, R7, 0xf8, !PT ;  /* 0x000000ff06217812 */ /* 0x000fc400078ef807 */
[----:B------:R-:W-:Y:S01]  /*236b0*/  PRMT R7, R5, 0x7104, RZ ;  /* 0x0000710405077816 */ /* 0x000fe200000000ff */
[----:B------:R-:W-:Y:S01]  /*236c0*/  IMAD.MOV.U32 R5, RZ, RZ, R34 ;  /* 0x000000ffff057224 */ /* 0x000fe200078e0022 */
[----:B------:R-:W-:Y:S02]  /*236d0*/  LOP3.LUT R10, R11, 0xff, R10, 0xf8, !PT ;  /* 0x000000ff0b0a7812 */ /* 0x000fe400078ef80a */
[----:B------:R-:W-:Y:S01]  /*236e0*/  PRMT R6, R0, 0x7104, RZ ;  /* 0x0000710400067816 */ /* 0x000fe200000000ff */
[----:B------:R-:W-:Y:S01]  /*236f0*/  IMAD.MOV.U32 R0, RZ, RZ, R32 ;  /* 0x000000ffff007224 */ /* 0x000fe200078e0020 */
[----:B------:R-:W-:Y:S02]  /*23700*/  LOP3.LUT R10, R10, R7, RZ, 0xfc, !PT ;  /* 0x000000070a0a7212 */ /* 0x000fe400078efcff */
[----:B------:R-:W-:Y:S02]  /*23710*/  LOP3.LUT R33, R33, R6, RZ, 0xfc, !PT ;  /* 0x0000000621217212 */ /* 0x000fe400078efcff */
[----:B------:R-:W-:-:S02]  /*23720*/  SHF.R.U32.HI R7, RZ, 0x8, R5 ;  /* 0x00000008ff077819 */ /* 0x000fc40000011605 */
        /* <DEDUP_REMOVED lines=9> */
[----:B---3--:R-:W-:-:S02]  /*237c0*/  PRMT R62, R30, 0x7732, RZ ;  /* 0x000077321e3e7816 */ /* 0x008fc400000000ff */
[----:B------:R-:W-:Y:S02]  /*237d0*/  LOP3.LUT R60, R60, R7, RZ, 0xfc, !PT ;  /* 0x000000073c3c7212 */ /* 0x000fe400078efcff */
[----:B------:R-:W-:Y:S02]  /*237e0*/  LOP3.LUT R49, R49, R6, RZ, 0xfc, !PT ;  /* 0x0000000631317212 */ /* 0x000fe400078efcff */
[----:B------:R-:W-:Y:S02]  /*237f0*/  LOP3.LUT R7, R30, 0xffff, RZ, 0xc0, !PT ;  /* 0x0000ffff1e077812 */ /* 0x000fe400078ec0ff */
[----:B------:R-:W-:Y:S02]  /*23800*/  LOP3.LUT R6, R28, 0xffff, RZ, 0xc0, !PT ;  /* 0x0000ffff1c067812 */ /* 0x000fe400078ec0ff */
[----:B------:R-:W-:Y:S02]  /*23810*/  SHF.R.U32.HI R5, RZ, 0x8, R7 ;  /* 0x00000008ff057819 */ /* 0x000fe40000011607 */
[----:B------:R-:W-:-:S02]  /*23820*/  SHF.R.U32.HI R0, RZ, 0x8, R6 ;  /* 0x00000008ff007819 */ /* 0x000fc40000011606 */
[----:B------:R-:W-:Y:S02]  /*23830*/  PRMT R10, R28, 0x7732, RZ ;  /* 0x000077321c0a7816 */ /* 0x000fe400000000ff */
[----:B------:R-:W-:Y:S02]  /*23840*/  PRMT R35, R8, 0x6540, R35 ;  /* 0x0000654008237816 */ /* 0x000fe40000000023 */
[----:B------:R-:W-:Y:S02]  /*23850*/  LOP3.LUT R8, R5, 0xff, RZ, 0xc0, !PT ;  /* 0x000000ff05087812 */ /* 0x000fe400078ec0ff */
[----:B------:R-:W-:Y:S02]  /*23860*/  LOP3.LUT R41, R0, 0xff, RZ, 0xc0, !PT ;  /* 0x000000ff00297812 */ /* 0x000fe400078ec0ff */
[----:B------:R-:W-:Y:S02]  /*23870*/  SHF.R.U32.HI R5, RZ, 0x8, R62 ;  /* 0x00000008ff057819 */ /* 0x000fe4000001163e */
[----:B------:R-:W-:-:S02]  /*23880*/  SHF.R.U32.HI R0, RZ, 0x8, R10 ;  /* 0x00000008ff007819 */ /* 0x000fc4000001160a */
[----:B------:R-:W-:Y:S02]  /*23890*/  LOP3.LUT R62, R62, 0xff, RZ, 0xc0, !PT ;  /* 0x000000ff3e3e7812 */ /* 0x000fe400078ec0ff */
[----:B------:R-:W-:Y:S02]  /*238a0*/  LOP3.LUT R5, R5, 0xffff, RZ, 0xc0, !PT ;  /* 0x0000ffff05057812 */ /* 0x000fe400078ec0ff */
[----:B------:R-:W-:Y:S02]  /*238b0*/  LOP3.LUT R10, R10, 0xff, RZ, 0xc0, !PT ;  /* 0x000000ff0a0a7812 */ /* 0x000fe400078ec0ff */
[----:B------:R-:W-:Y:S02]  /*238c0*/  LOP3.LUT R0, R0, 0xffff, RZ, 0xc0, !PT ;  /* 0x0000ffff00007812 */ /* 0x000fe400078ec0ff */
[----:B------:R-:W-:Y:S01]  /*238d0*/  LOP3.LUT R61, R42, R61, R40, 0xfe, !PT ;  /* 0x0000003d2a3d7212 */ /* 0x000fe200078efe28 */
[----:B------:R-:W-:Y:S01]  /*238e0*/  IMAD.WIDE.U32 R62, R62, 0x10000, RZ ;  /* 0x000100003e3e7825 */ /* 0x000fe200078e00ff */
[----:B------:R-:W-:-:S02]  /*238f0*/  LOP3.LUT R33, R31, 0xffff, RZ, 0xc0, !PT ;  /* 0x0000ffff1f217812 */ /* 0x000fc400078ec0ff */
[----:B------:R-:W-:Y:S01]  /*23900*/  PRMT R40, R31, 0x7732, RZ ;  /* 0x000077321f287816 */ /* 0x000fe200000000ff */
[----:B------:R-:W-:Y:S01]  /*23910*/  IMAD.WIDE.U32 R30, R5, 0x1000000, RZ ;  /* 0x01000000051e7825 */ /* 0x000fe200078e00ff */
[C---:B------:R-:W-:Y:S02]  /*23920*/  LOP3.LUT R32, R29.reuse, 0xffff, RZ, 0xc0, !PT ;  /* 0x0000ffff1d207812 */ /* 0x040fe400078ec0ff */
[----:B------:R-:W-:Y:S01]  /*23930*/  PRMT R34, R29, 0x7732, RZ ;  /* 0x000077321d227816 */ /* 0x000fe200000000ff */
[----:B------:R-:W-:Y:S01]  /*23940*/  IMAD.WIDE.U32 R10, R10, 0x10000, RZ ;  /* 0x000100000a0a7825 */ /* 0x000fe200078e00ff */
[----:B------:R-:W-:Y:S02]  /*23950*/  PRMT R65, R6, 0x6540, R41 ;  /* 0x0000654006417816 */ /* 0x000fe40000000029 */
[----:B------:R-:W-:Y:S01]  /*23960*/  SHF.L.U64.HI R5, R8, 0x8, RZ ;  /* 0x0000000808057819 */ /* 0x000fe200000102ff */
[----:B------:R-:W-:Y:S01]  /*23970*/  IMAD.WIDE.U32 R28, R0, 0x1000000, RZ ;  /* 0x01000000001c7825 */ /* 0x000fe200078e00ff */
[----:B------:R-:W-:-:S02]  /*23980*/  LOP3.LUT R48, R44, R35, R48, 0xfe, !PT ;  /* 0x000000232c307212 */ /* 0x000fc400078efe30 */
[----:B------:R-:W-:Y:S01]  /*23990*/  SHF.L.U64.HI R41, R41, 0x8, RZ ;  /* 0x0000000829297819 */ /* 0x000fe200000102ff */
[----:B------:R-:W3:Y:S01]  /*239a0*/  LDL.128 R44, [R1+0xd0] ;  /* 0x0000d000012c7983 */ /* 0x000ee20000100c00 */
[----:B------:R-:W-:Y:S02]  /*239b0*/  PRMT R35, R7, 0x6540, R8 ;  /* 0x0000654007237816 */ /* 0x000fe40000000008 */
[----:B------:R-:W-:Y:S02]  /*239c0*/  LOP3.LUT R8, R31, R5, R63, 0xfe, !PT ;  /* 0x000000051f087212 */ /* 0x000fe400078efe3f */
[----:B------:R-:W-:Y:S02]  /*239d0*/  SHF.R.U32.HI R0, RZ, 0x8, R32 ;  /* 0x00000008ff007819 */ /* 0x000fe40000011620 */
[----:B------:R-:W-:Y:S02]  /*239e0*/  LOP3.LUT R11, R29, R41, R11, 0xfe, !PT ;  /* 0x000000291d0b7212 */ /* 0x000fe400078efe0b */
[----:B------:R-:W-:-:S02]  /*239f0*/  SHF.R.U32.HI R5, RZ, 0x8, R33 ;  /* 0x00000008ff057819 */ /* 0x000fc40000011621 */
[----:B------:R-:W-:Y:S01]  /*23a00*/  PRMT R6, R0, 0x7104, RZ ;  /* 0x0000710400067816 */ /* 0x000fe200000000ff */
[----:B------:R-:W-:Y:S01]  /*23a10*/  IMAD.MOV.U32 R0, RZ, RZ, R34 ;  /* 0x000000ffff007224 */ /* 0x000fe200078e0022 */
[----:B------:R-:W-:Y:S02]  /*23a20*/  LOP3.LUT R11, R11, 0xff, R32, 0xf8, !PT ;  /* 0x000000ff0b0b7812 */ /* 0x000fe400078ef820 */
[----:B------:R-:W-:Y:S01]  /*23a30*/  PRMT R7, R5, 0x7104, RZ ;  /* 0x0000710405077816 */ /* 0x000fe200000000ff */
[----:B------:R-:W-:Y:S01]  /*23a40*/  IMAD.MOV.U32 R5, RZ, RZ, R40 ;  /* 0x000000ffff057224 */ /* 0x000fe200078e0028 */
[----:B------:R-:W-:Y:S01]  /*23a50*/  LOP3.LUT R8, R8, 0xff, R33, 0xf8, !PT ;  /* 0x000000ff08087812 */ /* 0x000fe200078ef821 */
[----:B------:R-:W2:Y:S01]  /*23a60*/  LDL.128 R40, [R1+0x20] ;  /* 0x0000200001287983 */ /* 0x000ea20000100c00 */
[----:B------:R-:W-:Y:S02]  /*23a70*/  LOP3.LUT R11, R11, R6, RZ, 0xfc, !PT ;  /* 0x000000060b0b7212 */ /* 0x000fe400078efcff */
[----:B------:R-:W-:-:S02]  /*23a80*/  LOP3.LUT R8, R8, R7, RZ, 0xfc, !PT ;  /* 0x0000000708087212 */ /* 0x000fc400078efcff */
[----:B------:R-:W-:Y:S01]  /*23a90*/  SHF.R.U32.HI R6, RZ, 0x8, R0 ;  /* 0x00000008ff067819 */ /* 0x000fe20000011600 */
[----:B------:R-:W-:Y:S01]  /*23aa0*/  IMAD.U32 R0, R0, 0x10000, RZ ;  /* 0x0001000000007824 */ /* 0x000fe200078e00ff */
[----:B------:R-:W-:Y:S02]  /*23ab0*/  SHF.R.U32.HI R7, RZ, 0x8, R5 ;  /* 0x00000008ff077819 */ /* 0x000fe40000011605 */
[----:B------:R-:W-:Y:S01]  /*23ac0*/  LOP3.LUT R6, R6, 0xffff, RZ, 0xc0, !PT ;  /* 0x0000ffff06067812 */ /* 0x000fe200078ec0ff */
[----:B------:R-:W-:Y:S01]  /*23ad0*/  IMAD.U32 R5, R5, 0x10000, RZ ;  /* 0x0001000005057824 */ /* 0x000fe200078e00ff */
[----:B------:R-:W-:Y:S02]  /*23ae0*/  LOP3.LUT R7, R7, 0xffff, RZ, 0xc0, !PT ;  /* 0x0000ffff07077812 */ /* 0x000fe400078ec0ff */
[----:B------:R-:W-:Y:S01]  /*23af0*/  LOP3.LUT R63, R11, 0xff0000, R0, 0xf8, !PT ;  /* 0x00ff00000b3f7812 */ /* 0x000fe200078ef800 */
[----:B------:R-:W-:Y:S01]  /*23b00*/  IMAD.SHL.U32 R6, R6, 0x1000000, RZ ;  /* 0x0100000006067824 */ /* 0x000fe200078e00ff */
[----:B----4-:R-:W-:Y:S01]  /*23b10*/  LOP3.LUT R11, R24, 0xffff, RZ, 0xc0, !PT ;  /* 0x0000ffff180b7812 */ /* 0x010fe200078ec0ff */
[----:B------:R-:W-:Y:S01]  /*23b20*/  IMAD.SHL.U32 R7, R7, 0x1000000, RZ ;  /* 0x0100000007077824 */ /* 0x000fe200078e00ff */
[----:B------:R-:W-:-:S02]  /*23b30*/  LOP3.LUT R64, R8, 0xff0000, R5, 0xf8, !PT ;  /* 0x00ff000008407812 */ /* 0x000fc400078ef805 */
[----:B------:R-:W-:Y:S02]  /*23b40*/  LOP3.LUT R53, R26, 0xffff, RZ, 0xc0, !PT ;  /* 0x0000ffff1a357812 */ /* 0x000fe400078ec0ff */
[----:B------:R-:W-:Y:S02]  /*23b50*/  SHF.R.U32.HI R0, RZ, 0x8, R11 ;  /* 0x00000008ff007819 */ /* 0x000fe4000001160b */
[----:B------:R-:W-:Y:S02]  /*23b60*/  PRMT R5, R24, 0x7732, RZ ;  /* 0x0000773218057816 */ /* 0x000fe400000000ff */
[----:B------:R-:W-:Y:S02]  /*23b70*/  LOP3.LUT R63, R63, R6, RZ, 0xfc, !PT ;  /* 0x000000063f3f7212 */ /* 0x000fe400078efcff */
[----:B------:R-:W-:Y:S02]  /*23b80*/  LOP3.LUT R65, R28, R65, R10, 0xfe, !PT ;  /* 0x000000411c417212 */ /* 0x000fe400078efe0a */
[----:B------:R-:W-:-:S02]  /*23b90*/  LOP3.LUT R64, R64, R7, RZ, 0xfc, !PT ;  /* 0x0000000740407212 */ /* 0x000fc400078efcff */
[----:B------:R-:W-:Y:S02]  /*23ba0*/  SHF.R.U32.HI R6, RZ, 0x8, R53 ;  /* 0x00000008ff067819 */ /* 0x000fe40000011635 */
[----:B------:R-:W-:Y:S02]  /*23bb0*/  PRMT R7, R26, 0x7732, RZ ;  /* 0x000077321a077816 */ /* 0x000fe400000000ff */
[----:B------:R-:W-:Y:S02]  /*23bc0*/  LOP3.LUT R10, R0, 0xff, RZ, 0xc0, !PT ;  /* 0x000000ff000a7812 */ /* 0x000fe400078ec0ff */
[----:B------:R-:W-:Y:S02]  /*23bd0*/  SHF.R.U32.HI R0, RZ, 0x8, R5 ;  /* 0x00000008ff007819 */ /* 0x000fe40000011605 */
[----:B------:R-:W-:Y:S02]  /*23be0*/  LOP3.LUT R62, R30, R35, R62, 0xfe, !PT ;  /* 0x000000231e3e7212 */ /* 0x000fe400078efe3e */
[----:B------:R-:W-:Y:S01]  /*23bf0*/  LOP3.LUT R8, R6, 0xff, RZ, 0xc0, !PT ;  /* 0x000000ff06087812 */ /* 0x000fe200078ec0ff */
[----:B------:R-:W4:Y:S01]  /*23c00*/  LDL.128 R28, [R1] ;  /* 0x00000000011c7983 */ /* 0x000f220000100c00 */
[----:B------:R-:W-:-:S02]  /*23c10*/  SHF.R.U32.HI R6, RZ, 0x8, R7 ;  /* 0x00000008ff067819 */ /* 0x000fc40000011607 */
        /* <DEDUP_REMOVED lines=9> */
[----:B------:R-:W-:Y:S02]  /*23cb0*/  PRMT R68, R27, 0x7732, RZ ;  /* 0x000077321b447816 */ /* 0x000fe400000000ff */
[----:B------:R-:W-:Y:S01]  /*23cc0*/  SHF.L.U64.HI R55, R10, 0x8, RZ ;  /* 0x000000080a377819 */ /* 0x000fe200000102ff */
[----:B------:R-:W2:Y:S01]  /*23cd0*/  LDL.128 R24, [R1+0x40] ;  /* 0x0000400001187983 */ /* 0x000ea20000100c00 */
[----:B------:R-:W-:Y:S01]  /*23ce0*/  PRMT R67, R11, 0x6540, R10 ;  /* 0x000065400b437816 */ /* 0x000fe2000000000a */
[----:B------:R-:W-:Y:S01]  /*23cf0*/  IMAD.WIDE.U32 R10, R7, 0x10000, RZ ;  /* 0x00010000070a7825 */ /* 0x000fe200078e00ff */
[----:B------:R-:W-:-:S03]  /*23d00*/  SHF.L.U64.HI R7, R8, 0x8, RZ ;  /* 0x0000000808077819 */ /* 0x000fc600000102ff */
[----:B------:R-:W-:Y:S01]  /*23d10*/  IMAD.WIDE.U32 R56, R6, 0x1000000, RZ ;  /* 0x0100000006387825 */ /* 0x000fe200078e00ff */
[----:B------:R-:W-:Y:S02]  /*23d20*/  LOP3.LUT R33, R35, R55, R33, 0xfe, !PT ;  /* 0x0000003723217212 */ /* 0x000fe400078efe21 */
[----:B------:R-:W-:Y:S01]  /*23d30*/  SHF.R.U32.HI R0, RZ, 0x8, R52 ;  /* 0x00000008ff007819 */ /* 0x000fe20000011634 */
[----:B------:R-:W-:Y:S01]  /*23d40*/  IMAD.MOV.U32 R6, RZ, RZ, R66 ;  /* 0x000000ffff067224 */ /* 0x000fe200078e0042 */
[----:B------:R-:W-:Y:S02]  /*23d50*/  LOP3.LUT R7, R57, R7, R11, 0xfe, !PT ;  /* 0x0000000739077212 */ /* 0x000fe400078efe0b */
[----:B------:R-:W-:Y:S02]  /*23d60*/  SHF.R.U32.HI R5, RZ, 0x8, R54 ;  /* 0x00000008ff057819 */ /* 0x000fe40000011636 */
[----:B------:R-:W-:Y:S02]  /*23d70*/  LOP3.LUT R11, R33, 0xff, R52, 0xf8, !PT ;  /* 0x000000ff210b7812 */ /* 0x000fe400078ef834 */
[----:B------:R-:W-:-:S02]  /*23d80*/  PRMT R0, R0, 0x7104, RZ ;  /* 0x0000710400007816 */ /* 0x000fc400000000ff */
[----:B------:R-:W-:Y:S01]  /*23d90*/  LOP3.LUT R58, R7, 0xff, R54, 0xf8, !PT ;  /* 0x000000ff073a7812 */ /* 0x000fe200078ef836 */
[----:B------:R-:W-:Y:S01]  /*23da0*/  IMAD.MOV.U32 R7, RZ, RZ, R68 ;  /* 0x000000ffff077224 */ /* 0x000fe200078e0044 */
[----:B------:R-:W-:Y:S02]  /*23db0*/  PRMT R5, R5, 0x7104, RZ ;  /* 0x0000710405057816 */ /* 0x000fe400000000ff */
[----:B------:R-:W-:Y:S02]  /*23dc0*/  LOP3.LUT R11, R11, R0, RZ, 0xfc, !PT ;  /* 0x000000000b0b7212 */ /* 0x000fe400078efcff */
[----:B------:R-:W-:Y:S02]  /*23dd0*/  SHF.R.U32.HI R0, RZ, 0x8, R6 ;  /* 0x00000008ff007819 */ /* 0x000fe40000011606 */
[----:B------:R-:W-:Y:S02]  /*23de0*/  PRMT R59, R53, 0x6540, R8 ;  /* 0x00006540353b7816 */ /* 0x000fe40000000008 */
[----:B------:R-:W-:Y:S01]  /*23df0*/  LOP3.LUT R67, R34, R67, R32, 0xfe, !PT ;  /* 0x0000004322437212 */ /* 0x000fe200078efe20 */
[----:B------:R-:W3:Y:S01]  /*23e00*/  LDL.128 R52, [R1+0x30] ;  /* 0x0000300001347983 */ /* 0x000ee20000100c00 */
[----:B------:R-:W-:-:S02]  /*23e10*/  LOP3.LUT R58, R58, R5, RZ, 0xfc, !PT ;  /* 0x000000053a3a7212 */ /* 0x000fc400078efcff */
[----:B------:R-:W-:Y:S01]  /*23e20*/  SHF.R.U32.HI R5, RZ, 0x8, R7 ;  /* 0x00000008ff057819 */ /* 0x000fe20000011607 */
[----:B------:R-:W3:Y:S01]  /*23e30*/  LDL.128 R32, [R1+0x10] ;  /* 0x0000100001207983 */ /* 0x000ee20000100c00 */
[----:B------:R-:W-:Y:S01]  /*23e40*/  LOP3.LUT R0, R0, 0xffff, RZ, 0xc0, !PT ;  /* 0x0000ffff00007812 */ /* 0x000fe200078ec0ff */
[----:B------:R-:W-:Y:S01]  /*23e50*/  IMAD.U32 R7, R7, 0x10000, RZ ;  /* 0x0001000007077824 */ /* 0x000fe200078e00ff */
[----:B------:R-:W-:-:S03]  /*23e60*/  LOP3.LUT R8, R5, 0xffff, RZ, 0xc0, !PT ;  /* 0x0000ffff05087812 */ /* 0x000fc600078ec0ff */
[----:B------:R-:W-:Y:S01]  /*23e70*/  IMAD.SHL.U32 R5, R0, 0x1000000, RZ ;  /* 0x0100000000057824 */ /* 0x000fe200078e00ff */
[----:B------:R-:W-:Y:S02]  /*23e80*/  LOP3.LUT R7, R58, 0xff0000, R7, 0xf8, !PT ;  /* 0x00ff00003a077812 */ /* 0x000fe400078ef807 */
[----:B------:R-:W-:Y:S02]  /*23e90*/  LOP3.LUT R0, R56, R59, R10, 0xfe, !PT ;  /* 0x0000003b38007212 */ /* 0x000fe400078efe0a */
[----:B------:R-:W3:Y:S01]  /*23ea0*/  LDL.128 R56, [R1+0x50] ;  /* 0x0000500001387983 */ /* 0x000ee20000100c00 */
[----:B------:R-:W-:Y:S02]  /*23eb0*/  IMAD.U32 R6, R6, 0x10000, RZ ;  /* 0x0001000006067824 */ /* 0x000fe400078e00ff */
[----:B------:R-:W-:-:S03]  /*23ec0*/  IMAD.SHL.U32 R8, R8, 0x1000000, RZ ;  /* 0x0100000008087824 */ /* 0x000fc600078e00ff */
[----:B------:R-:W-:-:S04]  /*23ed0*/  LOP3.LUT R6, R11, 0xff0000, R6, 0xf8, !PT ;  /* 0x00ff00000b067812 */ /* 0x000fc800078ef806 */
[----:B------:R-:W-:Y:S02]  /*23ee0*/  LOP3.LUT R69, R6, R5, RZ, 0xfc, !PT ;  /* 0x0000000506457212 */ /* 0x000fe400078efcff */
[----:B------:R-:W-:Y:S02]  /*23ef0*/  LOP3.LUT R5, R7, R8, RZ, 0xfc, !PT ;  /* 0x0000000807057212 */ /* 0x000fe400078efcff */
[C---:B------:R-:W-:Y:S02]  /*23f00*/  LOP3.LUT R7, R20.reuse, 0xffff, RZ, 0xc0, !PT ;  /* 0x0000ffff14077812 */ /* 0x040fe400078ec0ff */
[----:B------:R-:W-:Y:S02]  /*23f10*/  PRMT R20, R20, 0x7732, RZ ;  /* 0x0000773214147816 */ /* 0x000fe400000000ff */
[C---:B------:R-:W-:Y:S02]  /*23f20*/  LOP3.LUT R10, R22.reuse, 0xffff, RZ, 0xc0, !PT ;  /* 0x0000ffff160a7812 */ /* 0x040fe400078ec0ff */
[----:B------:R-:W-:Y:S01]  /*23f30*/  PRMT R22, R22, 0x7732, RZ ;  /* 0x0000773216167816 */ /* 0x000fe200000000ff */
[----:B------:R-:W-:Y:S01]  /*23f40*/  IMAD.MOV.U32 R72, RZ, RZ, R20 ;  /* 0x000000ffff487224 */ /* 0x000fe200078e0014 */
[----:B------:R-:W-:-:S03]  /*23f50*/  SHF.R.U32.HI R6, RZ, 0x8, R7 ;  /* 0x00000008ff067819 */ /* 0x000fc60000011607 */
[----:B------:R-:W-:Y:S01]  /*23f60*/  IMAD.MOV.U32 R70, RZ, RZ, R22 ;  /* 0x000000ffff467224 */ /* 0x000fe200078e0016 */
[----:B------:R-:W-:Y:S02]  /*23f70*/  LOP3.LUT R66, R6, 0xff, RZ, 0xc0, !PT ;  /* 0x000000ff06427812 */ /* 0x000fe400078ec0ff */
[----:B------:R-:W-:Y:S02]  /*23f80*/  SHF.R.U32.HI R6, RZ, 0x8, R72 ;  /* 0x00000008ff067819 */ /* 0x000fe40000011648 */
[----:B------:R-:W-:Y:S02]  /*23f90*/  SHF.R.U32.HI R22, RZ, 0x8, R70 ;  /* 0x00000008ff167819 */ /* 0x000fe40000011646 */
[----:B------:R-:W-:Y:S02]  /*23fa0*/  LOP3.LUT R72, R72, 0xff, RZ, 0xc0, !PT ;  /* 0x000000ff48487812 */ /* 0x000fe400078ec0ff */
[----:B------:R-:W-:Y:S02]  /*23fb0*/  LOP3.LUT R6, R6, 0xffff, RZ, 0xc0, !PT ;  /* 0x0000ffff06067812 */ /* 0x000fe400078ec0ff */
[----:B------:R-:W-:-:S02]  /*23fc0*/  SHF.R.U32.HI R20, RZ, 0x8, R10 ;  /* 0x00000008ff147819 */ /* 0x000fc4000001160a */
[----:B------:R-:W-:Y:S02]  /*23fd0*/  LOP3.LUT R70, R70, 0xff, RZ, 0xc0, !PT ;  /* 0x000000ff46467812 */ /* 0x000fe400078ec0ff */
[----:B------:R-:W-:Y:S01]  /*23fe0*/  LOP3.LUT R22, R22, 0xffff, RZ, 0xc0, !PT ;  /* 0x0000ffff16167812 */ /* 0x000fe200078ec0ff */
[----:B------:R-:W-:Y:S01]  /*23ff0*/  IMAD.WIDE.U32 R72, R72, 0x10000, RZ ;  /* 0x0001000048487825 */ /* 0x000fe200078e00ff */
[----:B------:R-:W-:Y:S02]  /*24000*/  LOP3.LUT R79, R20, 0xff, RZ, 0xc0, !PT ;  /* 0x000000ff144f7812 */ /* 0x000fe400078ec0ff */
[----:B------:R-:W-:Y:S01]  /*24010*/  LOP3.LUT R8, R21, 0xffff, RZ, 0xc0, !PT ;  /* 0x0000ffff15087812 */ /* 0x000fe200078ec0ff */
[----:B------:R-:W-:Y:S01]  /*24020*/  IMAD.WIDE.U32 R76, R6, 0x1000000, RZ ;  /* 0x01000000064c7825 */ /* 0x000fe200078e00ff */
[----:B------:R-:W-:Y:S02]  /*24030*/  SHF.L.U64.HI R85, R66, 0x8, RZ ;  /* 0x0000000842557819 */ /* 0x000fe400000102ff */
[----:B------:R-:W-:Y:S01]  /*24040*/  SHF.L.U64.HI R81, R79, 0x8, RZ ;  /* 0x000000084f517819 */ /* 0x000fe200000102ff */
[----:B------:R-:W-:Y:S01]  /*24050*/  IMAD.WIDE.U32 R70, R70, 0x10000, RZ ;  /* 0x0001000046467825 */ /* 0x000fe200078e00ff */
[----:B------:R-:W-:-:S03]  /*24060*/  LOP3.LUT R73, R77, R85, R73, 0xfe, !PT ;  /* 0x000000554d497212 */ /* 0x000fc600078efe49 */
[----:B------:R-:W-:Y:S01]  /*24070*/  IMAD.WIDE.U32 R74, R22, 0x1000000, RZ ;  /* 0x01000000164a7825 */ /* 0x000fe200078e00ff */
[--C-:B------:R-:W-:Y:S02]  /*24080*/  SHF.R.U32.HI R6, RZ, 0x8, R8.reuse ;  /* 0x00000008ff067819 */ /* 0x100fe40000011608 */
[----:B------:R-:W-:Y:S02]  /*24090*/  PRMT R79, R10, 0x6540, R79 ;  /* 0x000065400a4f7816 */ /* 0x000fe4000000004f */
[----:B------:R-:W-:Y:S02]  /*240a0*/  LOP3.LUT R11, R23, 0xffff, RZ, 0xc0, !PT ;  /* 0x0000ffff170b7812 */ /* 0x000fe400078ec0ff */
[----:B------:R-:W-:Y:S02]  /*240b0*/  LOP3.LUT R10, R75, R81, R71, 0xfe, !PT ;  /* 0x000000514b0a7212 */ /* 0x000fe400078efe47 */
[----:B------:R-:W-:Y:S02]  /*240c0*/  LOP3.LUT R71, R73, 0xff, R8, 0xf8, !PT ;  /* 0x000000ff49477812 */ /* 0x000fe400078ef808 */
[----:B------:R-:W-:-:S02]  /*240d0*/  PRMT R6, R6, 0x7104, RZ ;  /* 0x0000710406067816 */ /* 0x000fc400000000ff */
[----:B------:R-:W-:Y:S02]  /*240e0*/  PRMT R21, R21, 0x7732, RZ ;  /* 0x0000773215157816 */ /* 0x000fe400000000ff */
[----:B------:R-:W-:Y:S02]  /*240f0*/  LOP3.LUT R8, R10, 0xff, R11, 0xf8, !PT ;  /* 0x000000ff0a087812 */ /* 0x000fe400078ef80b */
[----:B------:R-:W-:Y:S02]  /*24100*/  LOP3.LUT R10, R71, R6, RZ, 0xfc, !PT ;  /* 0x00000006470a7212 */ /* 0x000fe400078efcff */
[----:B------:R-:W-:Y:S02]  /*24110*/  SHF.R.U32.HI R6, RZ, 0x8, R21 ;  /* 0x00000008ff067819 */ /* 0x000fe40000011615 */
[----:B------:R-:W-:Y:S02]  /*24120*/  PRMT R83, R7, 0x6540, R66 ;  /* 0x0000654007537816 */ /* 0x000fe40000000042 */
[----:B------:R-:W-:-:S02]  /*24130*/  SHF.R.U32.HI R7, RZ, 0x8, R11 ;  /* 0x00000008ff077819 */ /* 0x000fc4000001160b */
[----:B------:R-:W-:Y:S01]  /*24140*/  LOP3.LUT R6, R6, 0xffff, RZ, 0xc0, !PT ;  /* 0x0000ffff06067812 */ /* 0x000fe200078ec0ff */
[----:B------:R-:W-:Y:S01]  /*24150*/  IMAD.U32 R21, R21, 0x10000, RZ ;  /* 0x0001000015157824 */ /* 0x000fe200078e00ff */
[----:B------:R-:W-:Y:S02]  /*24160*/  PRMT R7, R7, 0x7104, RZ ;  /* 0x0000710407077816 */ /* 0x000fe400000000ff */
[----:B------:R-:W-:Y:S01]  /*24170*/  PRMT R23, R23, 0x7732, RZ ;  /* 0x0000773217177816 */ /* 0x000fe200000000ff */
[----:B------:R-:W-:Y:S01]  /*24180*/  IMAD.SHL.U32 R11, R6, 0x1000000, RZ ;  /* 0x01000000060b7824 */ /* 0x000fe200078e00ff */
[----:B------:R-:W-:Y:S02]  /*24190*/  LOP3.LUT R6, R74, R79, R70, 0xfe, !PT ;  /* 0x0000004f4a067212 */ /* 0x000fe400078efe46 */
[----:B------:R-:W-:Y:S02]  /*241a0*/  LOP3.LUT R8, R8, R7, RZ, 0xfc, !PT ;  /* 0x0000000708087212 */ /* 0x000fe400078efcff */
[----:B------:R-:W-:-:S02]  /*241b0*/  LOP3.LUT R10, R10, 0xff0000, R21, 0xf8, !PT ;  /* 0x00ff00000a0a7812 */ /* 0x000fc400078ef815 */
[----:B------:R-:W-:Y:S02]  /*241c0*/  LOP3.LUT R70, R14, 0xffff, RZ, 0xc0, !PT ;  /* 0x0000ffff0e467812 */ /* 0x000fe400078ec0ff */
[----:B------:R-:W-:Y:S02]  /*241d0*/  SHF.R.U32.HI R7, RZ, 0x8, R23 ;  /* 0x00000008ff077819 */ /* 0x000fe40000011617 */
[----:B------:R-:W-:Y:S02]  /*241e0*/  LOP3.LUT R66, R12, 0xffff, RZ, 0xc0, !PT ;  /* 0x0000ffff0c427812 */ /* 0x000fe400078ec0ff */
[----:B------:R-:W-:Y:S01]  /*241f0*/  PRMT R14, R14, 0x7732, RZ ;  /* 0x000077320e0e7816 */ /* 0x000fe200000000ff */
[----:B------:R-:W-:Y:S01]  /*24200*/  IMAD.U32 R23, R23, 0x10000, RZ ;  /* 0x0001000017177824 */ /* 0x000fe200078e00ff */
[----:B------:R-:W-:Y:S02]  /*24210*/  LOP3.LUT R11, R10, R11, RZ, 0xfc, !PT ;  /* 0x0000000b0a0b7212 */ /* 0x000fe400078efcff */
[----:B------:R-:W-:-:S02]  /*24220*/  LOP3.LUT R7, R7, 0xffff, RZ, 0xc0, !PT ;  /* 0x0000ffff07077812 */ /* 0x000fc400078ec0ff */
[C---:B------:R-:W-:Y:S02]  /*24230*/  LOP3.LUT R71, R15.reuse, 0xffff, RZ, 0xc0, !PT ;  /* 0x0000ffff0f477812 */ /* 0x040fe400078ec0ff */
[----:B------:R-:W-:Y:S01]  /*24240*/  PRMT R74, R15, 0x7732, RZ ;  /* 0x000077320f4a7816 */ /* 0x000fe200000000ff */
[----:B------:R-:W-:Y:S01]  /*24250*/  IMAD.MOV.U32 R15, RZ, RZ, R14 ;  /* 0x000000ffff0f7224 */ /* 0x000fe200078e000e */
[----:B------:R-:W-:Y:S02]  /*24260*/  SHF.R.U32.HI R10, RZ, 0x8, R66 ;  /* 0x00000008ff0a7819 */ /* 0x000fe40000011642 */
[----:B------:R-:W-:Y:S02]  /*24270*/  PRMT R12, R12, 0x7732, RZ ;  /* 0x000077320c0c7816 */ /* 0x000fe400000000ff */
[----:B------:R-:W-:Y:S01]  /*24280*/  LOP3.LUT R23, R8, 0xff0000, R23, 0xf8, !PT ;  /* 0x00ff000008177812 */ /* 0x000fe200078ef817 */
[----:B------:R-:W-:Y:S01]  /*24290*/  IMAD.SHL.U32 R8, R7, 0x1000000, RZ ;  /* 0x0100000007087824 */ /* 0x000fe200078e00ff */
[----:B------:R-:W-:-:S02]  /*242a0*/  LOP3.LUT R77, R10, 0xff, RZ, 0xc0, !PT ;  /* 0x000000ff0a4d7812 */ /* 0x000fc400078ec0ff */
[----:B------:R-:W-:Y:S02]  /*242b0*/  SHF.R.U32.HI R10, RZ, 0x8, R12 ;  /* 0x00000008ff0a7819 */ /* 0x000fe4000001160c */
[----:B------:R-:W-:Y:S02]  /*242c0*/  LOP3.LUT R7, R76, R83, R72, 0xfe, !PT ;  /* 0x000000534c077212 */ /* 0x000fe400078efe48 */
[----:B------:R-:W-:Y:S02]  /*242d0*/  SHF.R.U32.HI R14, RZ, 0x8, R15 ;  /* 0x00000008ff0e7819 */ /* 0x000fe4000001160f */
[C---:B------:R-:W-:Y:S02]  /*242e0*/  LOP3.LUT R68, R13.reuse, 0xffff, RZ, 0xc0, !PT ;  /* 0x0000ffff0d447812 */ /* 0x040fe400078ec0ff */
[----:B------:R-:W-:Y:S02]  /*242f0*/  PRMT R72, R13, 0x7732, RZ ;  /* 0x000077320d487816 */ /* 0x000fe400000000ff */
        /* <DEDUP_REMOVED lines=15> */
[----:B------:R-:W-:Y:S02]  /*243f0*/  SHF.R.U32.HI R10, RZ, 0x8, R68 ;  /* 0x00000008ff0a7819 */ /* 0x000fe40000011644 */
[----:B------:R-:W-:Y:S02]  /*24400*/  LOP3.LUT R66, R21, R75, R15, 0xfe, !PT ;  /* 0x0000004b15427212 */ /* 0x000fe400078efe0f */
[----:B------:R-:W-:Y:S01]  /*24410*/  SHF.R.U32.HI R13, RZ, 0x8, R71 ;  /* 0x00000008ff0d7819 */ /* 0x000fe20000011647 */
[----:B------:R-:W-:Y:S01]  /*24420*/  IMAD.MOV.U32 R15, RZ, RZ, R72 ;  /* 0x000000ffff0f7224 */ /* 0x000fe200078e0048 */
[----:B------:R-:W-:Y:S01]  /*24430*/  LOP3.LUT R23, R23, 0xff, R68, 0xf8, !PT ;  /* 0x000000ff17177812 */ /* 0x000fe200078ef844 */
[----:B------:R-:W-:Y:S01]  /*24440*/  IMAD.MOV.U32 R21, RZ, RZ, R74 ;  /* 0x000000ffff157224 */ /* 0x000fe200078e004a */
[----:B------:R-:W-:-:S02]  /*24450*/  PRMT R10, R10, 0x7104, RZ ;  /* 0x000071040a0a7816 */ /* 0x000fc400000000ff */
[----:B------:R-:W-:Y:S02]  /*24460*/  LOP3.LUT R66, R66, 0xff, R71, 0xf8, !PT ;  /* 0x000000ff42427812 */ /* 0x000fe400078ef847 */
[----:B------:R-:W-:Y:S02]  /*24470*/  PRMT R13, R13, 0x7104, RZ ;  /* 0x000071040d0d7816 */ /* 0x000fe400000000ff */
        /* <DEDUP_REMOVED lines=8> */
[----:B------:R-:W-:Y:S01]  /*24500*/  LOP3.LUT R68, R68, 0xff0000, R15, 0xf8, !PT ;  /* 0x00ff000044447812 */ /* 0x000fe200078ef80f */
[----:B------:R-:W-:Y:S01]  /*24510*/  IMAD.SHL.U32 R13, R10, 0x1000000, RZ ;  /* 0x010000000a0d7824 */ /* 0x000fe200078e00ff */
[----:B------:R-:W-:Y:S01]  /*24520*/  LOP3.LUT R66, R66, 0xff0000, R21, 0xf8, !PT ;  /* 0x00ff000042427812 */ /* 0x000fe200078ef815 */
[----:B------:R-:W-:Y:S01]  /*24530*/  IMAD.SHL.U32 R23, R23, 0x1000000, RZ ;  /* 0x0100000017177824 */ /* 0x000fe200078e00ff */
[----:B------:R-:W-:Y:S02]  /*24540*/  PRMT R73, R70, 0x6540, R73 ;  /* 0x0000654046497816 */ /* 0x000fe40000000049 */
[----:B------:R-:W-:Y:S02]  /*24550*/  LOP3.LUT R10, R22, R77, R12, 0xfe, !PT ;  /* 0x0000004d160a7212 */ /* 0x000fe400078efe0c */
[----:B------:R-:W-:Y:S02]  /*24560*/  LOP3.LUT R12, R68, R13, RZ, 0xfc, !PT ;  /* 0x0000000d440c7212 */ /* 0x000fe400078efcff */
[----:B------:R-:W-:-:S02]  /*24570*/  LOP3.LUT R70, R18, 0xffff, RZ, 0xc0, !PT ;  /* 0x0000ffff12467812 */ /* 0x000fc400078ec0ff */
[----:B------:R-:W-:Y:S02]  /*24580*/  LOP3.LUT R13, R66, R23, RZ, 0xfc, !PT ;  /* 0x00000017420d7212 */ /* 0x000fe400078efcff */
[----:B------:R-:W-:Y:S02]  /*24590*/  PRMT R18, R18, 0x7732, RZ ;  /* 0x0000773212127816 */ /* 0x000fe400000000ff */
[----:B------:R-:W-:Y:S02]  /*245a0*/  LOP3.LUT R66, R16, 0xffff, RZ, 0xc0, !PT ;  /* 0x0000ffff10427812 */ /* 0x000fe400078ec0ff */
[C---:B------:R-:W-:Y:S02]  /*245b0*/  LOP3.LUT R71, R19.reuse, 0xffff, RZ, 0xc0, !PT ;  /* 0x0000ffff13477812 */ /* 0x040fe400078ec0ff */
[----:B------:R-:W-:Y:S01]  /*245c0*/  PRMT R74, R19, 0x7732, RZ ;  /* 0x00007732134a7816 */ /* 0x000fe200000000ff */
[----:B------:R-:W-:Y:S01]  /*245d0*/  IMAD.MOV.U32 R19, RZ, RZ, R18 ;  /* 0x000000ffff137224 */ /* 0x000fe200078e0012 */
[----:B------:R-:W-:-:S02]  /*245e0*/  SHF.R.U32.HI R15, RZ, 0x8, R66 ;  /* 0x00000008ff0f7819 */ /* 0x000fc40000011642 */
[----:B------:R-:W-:Y:S02]  /*245f0*/  PRMT R16, R16, 0x7732, RZ ;  /* 0x0000773210107816 */ /* 0x000fe400000000ff */
[----:B------:R-:W-:Y:S02]  /*24600*/  LOP3.LUT R75, R15, 0xff, RZ, 0xc0, !PT ;  /* 0x000000ff0f4b7812 */ /* 0x000fe400078ec0ff */
[----:B------:R-:W-:Y:S02]  /*24610*/  SHF.R.U32.HI R15, RZ, 0x8, R16 ;  /* 0x00000008ff0f7819 */ /* 0x000fe40000011610 */
[----:B------:R-:W-:Y:S02]  /*24620*/  SHF.R.U32.HI R18, RZ, 0x8, R19 ;  /* 0x00000008ff127819 */ /* 0x000fe40000011613 */
[C---:B------:R-:W-:Y:S02]  /*24630*/  LOP3.LUT R68, R17.reuse, 0xffff, RZ, 0xc0, !PT ;  /* 0x0000ffff11447812 */ /* 0x040fe400078ec0ff */
[----:B------:R-:W-:-:S02]  /*24640*/  PRMT R72, R17, 0x7732, RZ ;  /* 0x0000773211487816 */ /* 0x000fc400000000ff */
[----:B------:R-:W-:Y:S02]  /*24650*/  SHF.R.U32.HI R17, RZ, 0x8, R70 ;  /* 0x00000008ff117819 */ /* 0x000fe40000011646 */
[----:B------:R-:W-:Y:S02]  /*24660*/  LOP3.LUT R14, R20, R73, R14, 0xfe, !PT ;  /* 0x00000049140e7212 */ /* 0x000fe400078efe0e */
[----:B------:R-:W-:Y:S02]  /*24670*/  LOP3.LUT R19, R19, 0xff, RZ, 0xc0, !PT ;  /* 0x000000ff13137812 */ /* 0x000fe400078ec0ff */
[----:B------:R-:W-:Y:S02]  /*24680*/  LOP3.LUT R15, R15, 0xffff, RZ, 0xc0, !PT ;  /* 0x0000ffff0f0f7812 */ /* 0x000fe400078ec0ff */
[----:B------:R-:W-:Y:S02]  /*24690*/  LOP3.LUT R20, R18, 0xffff, RZ, 0xc0, !PT ;  /* 0x0000ffff12147812 */ /* 0x000fe400078ec0ff */
[----:B------:R-:W-:-:S02]  /*246a0*/  LOP3.LUT R16, R16, 0xff, RZ, 0xc0, !PT ;  /* 0x000000ff10107812 */ /* 0x000fc400078ec0ff */
[----:B------:R-:W-:Y:S01]  /*246b0*/  LOP3.LUT R73, R17, 0xff, RZ, 0xc0, !PT ;  /* 0x000000ff11497812 */ /* 0x000fe200078ec0ff */
[----:B------:R-:W-:Y:S01]  /*246c0*/  IMAD.WIDE.U32 R18, R19, 0x10000, RZ ;  /* 0x0001000013127825 */ /* 0x000fe200078e00ff */
[----:B------:R-:W-:-:S03]  /*246d0*/  SHF.L.U64.HI R77, R75, 0x8, RZ ;  /* 0x000000084b4d7819 */ /* 0x000fc600000102ff */
        /* <DEDUP_REMOVED lines=27> */
[----:B------:R-:W-:Y:S02]  /*24890*/  LOP3.LUT R15, R22, R75, R16, 0xfe, !PT ;  /* 0x0000004b160f7212 */ /* 0x000fe400078efe10 */
[----:B------:R-:W-:Y:S02]  /*248a0*/  LOP3.LUT R16, R68, R17, RZ, 0xfc, !PT ;  /* 0x0000001144107212 */ /* 0x000fe400078efcff */
[----:B------:R-:W-:Y:S02]  /*248b0*/  LOP3.LUT R17, R66, R23, RZ, 0xfc, !PT ;  /* 0x0000001742117212 */ /* 0x000fe400078efcff */
[----:B------:R-:W-:-:S02]  /*248c0*/  PRMT R73, R70, 0x6540, R73 ;  /* 0x0000654046497816 */ /* 0x000fc40000000049 */
[----:B--2---:R-:W-:Y:S02]  /*248d0*/  LOP3.LUT R66, R36, 0xffff, RZ, 0xc0, !PT ;  /* 0x0000ffff24427812 */ /* 0x004fe400078ec0ff */
[----:B------:R-:W-:Y:S02]  /*248e0*/  LOP3.LUT R18, R20, R73, R18, 0xfe, !PT ;  /* 0x0000004914127212 */ /* 0x000fe400078efe12 */
[----:B------:R-:W-:Y:S02]  /*248f0*/  SHF.R.U32.HI R19, RZ, 0x8, R66 ;  /* 0x00000008ff137819 */ /* 0x000fe40000011642 */
[----:B------:R-:W-:Y:S02]  /*24900*/  PRMT R20, R36, 0x7732, RZ ;  /* 0x0000773224147816 */ /* 0x000fe400000000ff */
[C---:B------:R-:W-:Y:S02]  /*24910*/  PRMT R23, R38.reuse, 0x7732, RZ ;  /* 0x0000773226177816 */ /* 0x040fe400000000ff */
[----:B------:R-:W-:-:S02]  /*24920*/  LOP3.LUT R70, R38, 0xffff, RZ, 0xc0, !PT ;  /* 0x0000ffff26467812 */ /* 0x000fc400078ec0ff */
[----:B------:R-:W-:Y:S02]  /*24930*/  LOP3.LUT R75, R19, 0xff, RZ, 0xc0, !PT ;  /* 0x000000ff134b7812 */ /* 0x000fe400078ec0ff */
[----:B------:R-:W-:Y:S02]  /*24940*/  SHF.R.U32.HI R19, RZ, 0x8, R20 ;  /* 0x00000008ff137819 */ /* 0x000fe40000011614 */
        /* <DEDUP_REMOVED lines=20> */
[----:B------:R-:W-:Y:S02]  /*24a90*/  SHF.R.U32.HI R19, RZ, 0x8, R68 ;  /* 0x00000008ff137819 */ /* 0x000fe40000011644 */
[--C-:B------:R-:W-:Y:S01]  /*24aa0*/  SHF.R.U32.HI R21, RZ, 0x8, R71.reuse ;  /* 0x00000008ff157819 */ /* 0x100fe20000011647 */
[----:B------:R-:W-:Y:S01]  /*24ab0*/  IMAD.MOV.U32 R23, RZ, RZ, R72 ;  /* 0x000000ffff177224 */ /* 0x000fe200078e0048 */
[----:B------:R-:W-:Y:S01]  /*24ac0*/  LOP3.LUT R68, R39, 0xff, R68, 0xf8, !PT ;  /* 0x000000ff27447812 */ /* 0x000fe200078ef844 */
[----:B------:R-:W-:Y:S01]  /*24ad0*/  IMAD.MOV.U32 R37, RZ, RZ, R74 ;  /* 0x000000ffff257224 */ /* 0x000fe200078e004a */
[----:B------:R-:W-:Y:S02]  /*24ae0*/  PRMT R19, R19, 0x7104, RZ ;  /* 0x0000710413137816 */ /* 0x000fe400000000ff */
[----:B------:R-:W-:Y:S02]  /*24af0*/  LOP3.LUT R66, R66, 0xff, R71, 0xf8, !PT ;  /* 0x000000ff42427812 */ /* 0x000fe400078ef847 */
[----:B------:R-:W-:-:S02]  /*24b00*/  PRMT R21, R21, 0x7104, RZ ;  /* 0x0000710415157816 */ /* 0x000fc400000000ff */
        /* <DEDUP_REMOVED lines=16> */
[----:B---3--:R-:W-:Y:S02]  /*24c10*/  LOP3.LUT R39, R44, 0xffff, RZ, 0xc0, !PT ;  /* 0x0000ffff2c277812 */ /* 0x008fe400078ec0ff */
[----:B------:R-:W-:Y:S02]  /*24c20*/  LOP3.LUT R22, R36, R73, R22, 0xfe, !PT ;  /* 0x0000004924167212 */ /* 0x000fe400078efe16 */
[----:B------:R-:W-:Y:S02]  /*24c30*/  LOP3.LUT R68, R46, 0xffff, RZ, 0xc0, !PT ;  /* 0x0000ffff2e447812 */ /* 0x000fe400078ec0ff */
[----:B------:R-:W-:Y:S02]  /*24c40*/  SHF.R.U32.HI R23, RZ, 0x8, R39 ;  /* 0x00000008ff177819 */ /* 0x000fe40000011627 */
[----:B------:R-:W-:Y:S02]  /*24c50*/  PRMT R36, R44, 0x7732, RZ ;  /* 0x000077322c247816 */ /* 0x000fe400000000ff */
[----:B------:R-:W-:-:S02]  /*24c60*/  SHF.R.U32.HI R37, RZ, 0x8, R68 ;  /* 0x00000008ff257819 */ /* 0x000fc40000011644 */
[----:B------:R-:W-:Y:S02]  /*24c70*/  LOP3.LUT R44, R23, 0xff, RZ, 0xc0, !PT ;  /* 0x000000ff172c7812 */ /* 0x000fe400078ec0ff */
[----:B------:R-:W-:Y:S02]  /*24c80*/  PRMT R38, R46, 0x7732, RZ ;  /* 0x000077322e267816 */ /* 0x000fe400000000ff */
[----:B------:R-:W-:Y:S02]  /*24c90*/  SHF.R.U32.HI R23, RZ, 0x8, R36 ;  /* 0x00000008ff177819 */ /* 0x000fe40000011624 */
[----:B------:R-:W-:Y:S02]  /*24ca0*/  LOP3.LUT R71, R37, 0xff, RZ, 0xc0, !PT ;  /* 0x000000ff25477812 */ /* 0x000fe400078ec0ff */
[----:B------:R-:W-:Y:S02]  /*24cb0*/  LOP3.LUT R36, R36, 0xff, RZ, 0xc0, !PT ;  /* 0x000000ff24247812 */ /* 0x000fe400078ec0ff */
[----:B------:R-:W-:-:S02]  /*24cc0*/  SHF.R.U32.HI R37, RZ, 0x8, R38 ;  /* 0x00000008ff257819 */ /* 0x000fc40000011626 */
[----:B------:R-:W-:Y:S02]  /*24cd0*/  LOP3.LUT R23, R23, 0xffff, RZ, 0xc0, !PT ;  /* 0x0000ffff17177812 */ /* 0x000fe400078ec0ff */
[C---:B------:R-:W-:Y:S02]  /*24ce0*/  LOP3.LUT R66, R45.reuse, 0xffff, RZ, 0xc0, !PT ;  /* 0x0000ffff2d427812 */ /* 0x040fe400078ec0ff */
[----:B------:R-:W-:Y:S02]  /*24cf0*/  PRMT R72, R45, 0x7732, RZ ;  /* 0x000077322d487816 */ /* 0x000fe400000000ff */
[----:B------:R-:W-:Y:S02]  /*24d00*/  LOP3.LUT R38, R38, 0xff, RZ, 0xc0, !PT ;  /* 0x000000ff26267812 */ /* 0x000fe400078ec0ff */
[----:B------:R-:W-:Y:S02]  /*24d10*/  PRMT R73, R39, 0x6540, R44 ;  /* 0x0000654027497816 */ /* 0x000fe4000000002c */
[----:B------:R-:W-:Y:S01]  /*24d20*/  SHF.L.U64.HI R75, R44, 0x8, RZ ;  /* 0x000000082c4b7819 */ /* 0x000fe200000102ff */
[----:B------:R-:W-:Y:S01]  /*24d30*/  IMAD.WIDE.U32 R44, R23, 0x1000000, RZ ;  /* 0x01000000172c7825 */ /* 0x000fe200078e00ff */
[----:B------:R-:W-:-:S03]  /*24d40*/  LOP3.LUT R46, R37, 0xffff, RZ, 0xc0, !PT ;  /* 0x0000ffff252e7812 */ /* 0x000fc600078ec0ff */
[----:B------:R-:W-:Y:S01]  /*24d50*/  IMAD.WIDE.U32 R36, R36, 0x10000, RZ ;  /* 0x0001000024247825 */ /* 0x000fe200078e00ff */
[C---:B------:R-:W-:Y:S02]  /*24d60*/  LOP3.LUT R70, R47.reuse, 0xffff, RZ, 0xc0, !PT ;  /* 0x0000ffff2f467812 */ /* 0x040fe400078ec0ff */
[----:B------:R-:W-:Y:S01]  /*24d70*/  PRMT R74, R47, 0x7732, RZ ;  /* 0x000077322f4a7816 */ /* 0x000fe200000000ff */
[----:B------:R-:W-:Y:S01]  /*24d80*/  IMAD.WIDE.U32 R38, R38, 0x10000, RZ ;  /* 0x0001000026267825 */ /* 0x000fe200078e00ff */
[----:B------:R-:W-:Y:S02]  /*24d90*/  PRMT R23, R68, 0x6540, R71 ;  /* 0x0000654044177816 */ /* 0x000fe40000000047 */
[----:B------:R-:W-:Y:S01]  /*24da0*/  LOP3.LUT R36, R44, R73, R36, 0xfe, !PT ;  /* 0x000000492c247212 */ /* 0x000fe200078efe24 */
[----:B------:R-:W-:Y:S01]  /*24db0*/  IMAD.WIDE.U32 R46, R46, 0x1000000, RZ ;  /* 0x010000002e2e7825 */ /* 0x000fe200078e00ff */
[----:B------:R-:W-:Y:S02]  /*24dc0*/  SHF.L.U64.HI R71, R71, 0x8, RZ ;  /* 0x0000000847477819 */ /* 0x000fe400000102ff */
[----:B------:R-:W-:-:S02]  /*24dd0*/  LOP3.LUT R73, R45, R75, R37, 0xfe, !PT ;  /* 0x0000004b2d497212 */ /* 0x000fc400078efe25 */
[----:B------:R-:W-:Y:S02]  /*24de0*/  SHF.R.U32.HI R37, RZ, 0x8, R66 ;  /* 0x00000008ff257819 */ /* 0x000fe40000011642 */
[----:B------:R-:W-:Y:S02]  /*24df0*/  LOP3.LUT R23, R46, R23, R38, 0xfe, !PT ;  /* 0x000000172e177212 */ /* 0x000fe400078efe26 */
[----:B------:R-:W-:Y:S02]  /*24e00*/  LOP3.LUT R45, R47, R71, R39, 0xfe, !PT ;  /* 0x000000472f2d7212 */ /* 0x000fe400078efe27 */
[----:B------:R-:W-:Y:S02]  /*24e10*/  SHF.R.U32.HI R38, RZ, 0x8, R70 ;  /* 0x00000008ff267819 */ /* 0x000fe40000011646 */
[----:B------:R-:W-:Y:S02]  /*24e20*/  LOP3.LUT R68, R73, 0xff, R66, 0xf8, !PT ;  /* 0x000000ff49447812 */ /* 0x000fe400078ef842 */
[----:B------:R-:W-:Y:S01]  /*24e30*/  PRMT R39, R37, 0x7104, RZ ;  /* 0x0000710425277816 */ /* 0x000fe200000000ff */
[----:B------:R-:W-:Y:S01]  /*24e40*/  IMAD.MOV.U32 R37, RZ, RZ, R72 ;  /* 0x000000ffff257224 */ /* 0x000fe200078e0048 */
[----:B------:R-:W-:-:S02]  /*24e50*/  LOP3.LUT R45, R45, 0xff, R70, 0xf8, !PT ;  /* 0x000000ff2d2d7812 */ /* 0x000fc400078ef846 */
[----:B------:R-:W-:Y:S01]  /*24e60*/  PRMT R44, R38, 0x7104, RZ ;  /* 0x00007104262c7816 */ /* 0x000fe200000000ff */
[----:B------:R-:W-:Y:S01]  /*24e70*/  IMAD.MOV.U32 R38, RZ, RZ, R74 ;  /* 0x000000ffff267224 */ /* 0x000fe200078e004a */
[----:B----4-:R-:W-:Y:S02]  /*24e80*/  IADD3 R71, P0, P1, R65, R42, R30 ;  /* 0x0000002a41477210 */ /* 0x010fe4000791e01e */
[----:B------:R-:W-:Y:S01]  /*24e90*/  LOP3.LUT R68, R68, R39, RZ, 0xfc, !PT ;  /* 0x0000002744447212 */ /* 0x000fe200078efcff */
[----:B------:R-:W-:Y:S01]  /*24ea0*/  IMAD.U32 R39, R37, 0x10000, RZ ;  /* 0x0001000025277824 */ /* 0x000fe200078e00ff */
[----:B------:R-:W-:Y:S02]  /*24eb0*/  SHF.R.U32.HI R37, RZ, 0x8, R37 ;  /* 0x00000008ff257819 */ /* 0x000fe40000011625 */
[----:B------:R-:W-:Y:S01]  /*24ec0*/  LOP3.LUT R45, R45, R44, RZ, 0xfc, !PT ;  /* 0x0000002c2d2d7212 */ /* 0x000fe200078efcff */
[----:B------:R-:W-:Y:S01]  /*24ed0*/  IMAD.U32 R44, R38, 0x10000, RZ ;  /* 0x00010000262c7824 */ /* 0x000fe200078e00ff */
[----:B------:R-:W-:-:S02]  /*24ee0*/  IADD3.X R73, R63, R43, R31, P0, P1 ;  /* 0x0000002b3f497210 */ /* 0x000fc400007e241f */
[----:B------:R-:W-:Y:S02]  /*24ef0*/  IADD3 R79, P0, P1, R61, R40, R28 ;  /* 0x000000283d4f7210 */ /* 0x000fe4000791e01c */
[----:B------:R-:W-:Y:S02]  /*24f00*/  LOP3.LUT R68, R68, 0xff0000, R39, 0xf8, !PT ;  /* 0x00ff000044447812 */ /* 0x000fe400078ef827 */
[----:B------:R-:W-:Y:S02]  /*24f10*/  LOP3.LUT R37, R37, 0xffff, RZ, 0xc0, !PT ;  /* 0x0000ffff25257812 */ /* 0x000fe400078ec0ff */
[----:B------:R-:W-:Y:S02]  /*24f20*/  LOP3.LUT R39, R27, 0x9b05688c, R73, 0x96, !PT ;  /* 0x9b05688c1b277812 */ /* 0x000fe400078e9649 */
[----:B------:R-:W-:Y:S02]  /*24f30*/  LOP3.LUT R46, R45, 0xff0000, R44, 0xf8, !PT ;  /* 0x00ff00002d2e7812 */ /* 0x000fe400078ef82c */
[----:B------:R-:W-:Y:S01]  /*24f40*/  IADD3.X R81, R49, R41, R29, P0, P1 ;  /* 0x0000002931517210 */ /* 0x000fe200007e241d */
[----:B------:R-:W-:Y:S01]  /*24f50*/  IMAD.SHL.U32 R37, R37, 0x1000000, RZ ;  /* 0x0100000025257824 */ /* 0x000fe200078e00ff */
[----:B------:R-:W-:-:S02]  /*24f60*/  LOP3.LUT R44, R26, 0x2b3e6c1f, R71, 0x96, !PT ;  /* 0x2b3e6c1f1a2c7812 */ /* 0x000fc400078e9647 */
[----:B------:R-:W-:Y:S02]  /*24f70*/  SHF.R.U32.HI R26, RZ, 0x8, R38 ;  /* 0x00000008ff1a7819 */ /* 0x000fe40000011626 */
[----:B------:R-:W-:Y:S02]  /*24f80*/  IADD3 R66, P2, R39, -0x7b3558c5, RZ ;  /* 0x84caa73b27427810 */ /* 0x000fe40007f5e0ff */
[----:B------:R-:W-:Y:S02]  /*24f90*/  LOP3.LUT R72, R25, 0x510e527f, R81, 0x96, !PT ;  /* 0x510e527f19487812 */ /* 0x000fe400078e9651 */
[----:B------:R-:W-:Y:S02]  /*24fa0*/  LOP3.LUT R27, R26, 0xffff, RZ, 0xc0, !PT ;  /* 0x0000ffff1a1b7812 */ /* 0x000fe400078ec0ff */
[----:B------:R-:W-:Y:S02]  /*24fb0*/  IADD3.X R76, R44, -0x4498517b, RZ, P2, !PT ;  /* 0xbb67ae852c4c7810 */ /* 0x000fe400017fe4ff */
[----:B------:R-:W-:-:S02]  /*24fc0*/  LOP3.LUT R26, R68, R37, RZ, 0xfc, !PT ;  /* 0x00000025441a7212 */ /* 0x000fc400078efcff */
[----:B------:R-:W-:Y:S02]  /*24fd0*/  LOP3.LUT R45, R24, 0xade682d1, R79, 0x96, !PT ;  /* 0xade682d1182d7812 */ /* 0x000fe400078e964f */
[----:B------:R-:W-:Y:S02]  /*24fe0*/  IADD3 R68, P0, R72, -0xc4336f8, RZ ;  /* 0xf3bcc90848447810 */ /* 0x000fe40007f1e0ff */
[----:B------:R-:W-:Y:S02]  /*24ff0*/  LOP3.LUT R37, R42, R66, RZ, 0x3c, !PT ;  /* 0x000000422a257212 */ /* 0x000fe400078e3cff */
[----:B------:R-:W-:Y:S01]  /*25000*/  LOP3.LUT R38, R43, R76, RZ, 0x3c, !PT ;  /* 0x0000004c2b267212 */ /* 0x000fe200078e3cff */
[----:B------:R-:W-:Y:S01]  /*25010*/  IMAD.SHL.U32 R27, R27, 0x1000000, RZ ;  /* 0x010000001b1b7824 */ /* 0x000fe200078e00ff */
[----:B------:R-:W-:Y:S02]  /*25020*/  IADD3.X R70, R45, 0x6a09e667, RZ, P0, !PT ;  /* 0x6a09e6672d467810 */ /* 0x000fe400007fe4ff */
[----:B------:R-:W-:-:S02]  /*25030*/  IADD3 R97, P0, P1, R67, R52, R32 ;  /* 0x0000003443617210 */ /* 0x000fc4000791e020 */
[----:B------:R-:W-:Y:S02]  /*25040*/  SHF.L.W.U32.HI R47, R37, 0x8, R38 ;  /* 0x00000008252f7819 */ /* 0x000fe40000010e26 */
[----:B------:R-:W-:Y:S02]  /*25050*/  IADD3 R93, P2, P3, R7, R54, R34 ;  /* 0x00000036075d7210 */ /* 0x000fe40007b5e022 */
[----:B------:R-:W-:Y:S02]  /*25060*/  IADD3.X R99, R69, R53, R33, P0, P1 ;  /* 0x0000003545637210 */ /* 0x000fe400007e2421 */
[----:B------:R-:W-:Y:S02]  /*25070*/  LOP3.LUT R24, R46, R27, RZ, 0xfc, !PT ;  /* 0x0000001b2e187212 */ /* 0x000fe400078efcff */
[----:B------:R-:W-:Y:S02]  /*25080*/  SHF.L.W.U32.HI R37, R38, 0x8, R37 ;  /* 0x0000000826257819 */ /* 0x000fe40000010e25 */
[----:B------:R-:W-:-:S02]  /*25090*/  IADD3 R78, P4, P5, R62, R71, R47 ;  /* 0x000000473e4e7210 */ /* 0x000fc40007d9e02f */
[----:B------:R-:W-:Y:S02]  /*250a0*/  LOP3.LUT R75, R40, R68, RZ, 0x3c, !PT ;  /* 0x00000044284b7212 */ /* 0x000fe400078e3cff */
[----:B------:R-:W-:Y:S02]  /*250b0*/  LOP3.LUT R46, R41, R70, RZ, 0x3c, !PT ;  /* 0x00000046292e7212 */ /* 0x000fe400078e3cff */
[----:B------:R-:W-:Y:S02]  /*250c0*/  IADD3.X R95, R11, R55, R35, P2, P3 ;  /* 0x000000370b5f7210 */ /* 0x000fe400017e6423 */
[----:B------:R-:W-:Y:S02]  /*250d0*/  LOP3.LUT R89, R57, 0x1f83d9ab, R99, 0x96, !PT ;  /* 0x1f83d9ab39597812 */ /* 0x000fe400078e9663 */
[----:B------:R-:W-:Y:S02]  /*250e0*/  IADD3.X R71, R64, R73, R37, P4, P5 ;  /* 0x0000004940477210 */ /* 0x000fe400027ea425 */
[----:B------:R-:W-:-:S02]  /*250f0*/  SHF.L.W.U32.HI R73, R46, 0x8, R75 ;  /* 0x000000082e497819 */ /* 0x000fc40000010e4b */
[----:B------:R-:W-:Y:S02]  /*25100*/  SHF.L.W.U32.HI R75, R75, 0x8, R46 ;  /* 0x000000084b4b7819 */ /* 0x000fe40000010e2e */
[----:B------:R-:W-:Y:S02]  /*25110*/  LOP3.LUT R77, R59, 0x5be0cd19, R95, 0x96, !PT ;  /* 0x5be0cd193b4d7812 */ /* 0x000fe400078e965f */
[----:B------:R-:W-:Y:S02]  /*25120*/  LOP3.LUT R74, R56, 0xfb41bd6b, R97, 0x96, !PT ;  /* 0xfb41bd6b384a7812 */ /* 0x000fe400078e9661 */
[----:B------:R-:W-:Y:S02]  /*25130*/  IADD3 R88, P2, R89, -0x16b07d5, RZ ;  /* 0xfe94f82b59587810 */ /* 0x000fe40007f5e0ff */
[----:B------:R-:W-:Y:S02]  /*25140*/  LOP3.LUT R27, R39, R78, RZ, 0x3c, !PT ;  /* 0x0000004e271b7212 */ /* 0x000fe400078e3cff */
[----:B------:R-:W-:-:S02]  /*25150*/  LOP3.LUT R38, R44, R71, RZ, 0x3c, !PT ;  /* 0x000000472c267212 */ /* 0x000fc400078e3cff */
[----:B------:R-:W-:Y:S02]  /*25160*/  LOP3.LUT R83, R58, 0x137e2179, R93, 0x96, !PT ;  /* 0x137e21793a537812 */ /* 0x000fe400078e965d */
[----:B------:R-:W-:Y:S02]  /*25170*/  IADD3 R79, P0, P1, R48, R79, R75 ;  /* 0x0000004f304f7210 */ /* 0x000fe4000791e04b */
[----:B------:R-:W-:Y:S02]  /*25180*/  IADD3 R85, P3, R77, 0x5f1d36f1, RZ ;  /* 0x5f1d36f14d557810 */ /* 0x000fe40007f7e0ff */
[----:B------:R-:W-:Y:S02]  /*25190*/  IADD3.X R91, R74, 0x3c6ef372, RZ, P2, !PT ;  /* 0x3c6ef3724a5b7810 */ /* 0x000fe400017fe4ff */
[----:B------:R-:W-:Y:S02]  /*251a0*/  SHF.L.W.U32.HI R25, R38, 0x10, R27 ;  /* 0x0000001026197819 */ /* 0x000fe40000010e1b */
[----:B------:R-:W-:-:S02]  /*251b0*/  IADD3.X R46, R60, R81, R73, P0, P1 ;  /* 0x000000513c2e7210 */ /* 0x000fc400007e2449 */
[----:B------:R-:W-:Y:S02]  /*251c0*/  IADD3.X R87, R83, -0x5ab00ac6, RZ, P3, !PT ;  /* 0xa54ff53a53577810 */ /* 0x000fe40001ffe4ff */
[----:B------:R-:W-:Y:S02]  /*251d0*/  SHF.L.W.U32.HI R27, R27, 0x10, R38 ;  /* 0x000000101b1b7819 */ /* 0x000fe40000010e26 */
[----:B------:R-:W-:Y:S02]  /*251e0*/  LOP3.LUT R56, R52, R88, RZ, 0x3c, !PT ;  /* 0x0000005834387212 */ /* 0x000fe400078e3cff */
[----:B------:R-:W-:Y:S02]  /*251f0*/  LOP3.LUT R81, R53, R91, RZ, 0x3c, !PT ;  /* 0x0000005b35517212 */ /* 0x000fe400078e3cff */
[----:B------:R-:W-:Y:S02]  /*25200*/  LOP3.LUT R59, R54, R85, RZ, 0x3c, !PT ;  /* 0x00000055363b7212 */ /* 0x000fe400078e3cff */
[----:B------:R-:W-:-:S02]  /*25210*/  LOP3.LUT R38, R55, R87, RZ, 0x3c, !PT ;  /* 0x0000005737267212 */ /* 0x000fc400078e3cff */
[----:B------:R-:W-:Y:S02]  /*25220*/  SHF.L.W.U32.HI R57, R56, 0x8, R81 ;  /* 0x0000000838397819 */ /* 0x000fe40000010e51 */
[----:B------:R-:W-:Y:S02]  /*25230*/  IADD3 R66, P0, R27, R66, RZ ;  /* 0x000000421b427210 */ /* 0x000fe40007f1e0ff */
[----:B------:R-:W-:Y:S02]  /*25240*/  SHF.L.W.U32.HI R56, R81, 0x8, R56 ;  /* 0x0000000851387819 */ /* 0x000fe40000010e38 */
[----:B------:R-:W-:Y:S01]  /*25250*/  SHF.L.W.U32.HI R81, R59, 0x8, R38 ;  /* 0x000000083b517819 */ /* 0x000fe20000010e26 */
[----:B------:R-:W-:Y:S01]  /*25260*/  IMAD.X R76, R25, 0x1, R76, P0 ;  /* 0x00000001194c7824 */ /* 0x000fe200000e064c */
[----:B------:R-:W-:Y:S02]  /*25270*/  IADD3 R82, P1, P2, R0, R97, R57 ;  /* 0x0000006100527210 */ /* 0x000fe40007a3e039 */
[----:B------:R-:W-:-:S02]  /*25280*/  LOP3.LUT R39, R72, R79, RZ, 0x3c, !PT ;  /* 0x0000004f48277212 */ /* 0x000fc400078e3cff */
[----:B------:R-:W-:Y:S02]  /*25290*/  LOP3.LUT R44, R45, R46, RZ, 0x3c, !PT ;  /* 0x0000002e2d2c7212 */ /* 0x000fe400078e3cff */
[----:B------:R-:W-:Y:S02]  /*252a0*/  IADD3 R72, P3, P4, R6, R93, R81 ;  /* 0x0000005d06487210 */ /* 0x000fe40007c7e051 */
[----:B------:R-:W-:Y:S02]  /*252b0*/  SHF.L.W.U32.HI R59, R38, 0x8, R59 ;  /* 0x00000008263b7819 */ /* 0x000fe40000010e3b */
[----:B------:R-:W-:Y:S02]  /*252c0*/  IADD3.X R93, R5, R99, R56, P1, P2 ;  /* 0x00000063055d7210 */ /* 0x000fe40000fe4438 */
[----:B------:R-:W-:Y:S02]  /*252d0*/  SHF.L.W.U32.HI R45, R44, 0x10, R39 ;  /* 0x000000102c2d7819 */ /* 0x000fe40000010e27 */
[----:B------:R-:W-:-:S02]  /*252e0*/  LOP3.LUT R47, R47, R66, RZ, 0x3c, !PT ;  /* 0x000000422f2f7212 */ /* 0x000fc400078e3cff */
[----:B------:R-:W-:Y:S02]  /*252f0*/  LOP3.LUT R38, R37, R76, RZ, 0x3c, !PT ;  /* 0x0000004c25267212 */ /* 0x000fe400078e3cff */
[----:B------:R-:W-:Y:S02]  /*25300*/  SHF.L.W.U32.HI R39, R39, 0x10, R44 ;  /* 0x0000001027277819 */ /* 0x000fe40000010e2c */
[----:B------:R-:W-:Y:S02]  /*25310*/  LOP3.LUT R44, R89, R82, RZ, 0x3c, !PT ;  /* 0x00000052592c7212 */ /* 0x000fe400078e3cff */
[----:B------:R-:W-:Y:S02]  /*25320*/  IADD3.X R84, R8, R95, R59, P3, P4 ;  /* 0x0000005f08547210 */ /* 0x000fe40001fe843b */
        /* <DEDUP_REMOVED lines=10> */
[----:B------:R-:W-:Y:S02]  /*253d0*/  SHF.L.W.U32.HI R68, R83, 0x10, R58 ;  /* 0x0000001053447819 */ /* 0x000fe40000010e3a */
[----:B------:R-:W-:Y:S01]  /*253e0*/  IADD3 R80, P2, R44, R85, RZ ;  /* 0x000000552c507210 */ /* 0x000fe20007f5e0ff */
[----:B------:R-:W-:Y:S02]  /*253f0*/  IMAD.X R91, R38, 0x1, R91, P1 ;  /* 0x00000001265b7824 */ /* 0x000fe400008e065b */
[----:B------:R-:W-:Y:S02]  /*25400*/  IMAD.X R94, R45, 0x1, R70, P0 ;  /* 0x000000012d5e7824 */ /* 0x000fe400000e0646 */
[----:B------:R-:W-:Y:S01]  /*25410*/  IMAD.X R86, R68, 0x1, R87, P2 ;  /* 0x0000000144567824 */ /* 0x000fe200010e0657 */
[----:B------:R-:W-:-:S02]  /*25420*/  LOP3.LUT R57, R57, R88, RZ, 0x3c, !PT ;  /* 0x0000005839397212 */ /* 0x000fc400078e3cff */
        /* <DEDUP_REMOVED lines=134> */
[----:B------:R-:W-:Y:S02]  /*25c90*/  IADD3 R77, P0, P1, R15, R74, R66 ;  /* 0x0000004a0f4d7210 */ /* 0x000fe4000791e042 */
[----:B------:R-:W-:Y:S02]  /*25ca0*/  LOP3.LUT R87, R83, R58, RZ, 0x3c, !PT ;  /* 0x0000003a53577212 */ /* 0x000fe400078e3cff */
[----:B------:R-:W-:Y:S02]  /*25cb0*/  SHF.L.W.U32.HI R83, R76, 0x8, R73 ;  /* 0x000000084c537819 */ /* 0x000fe40000010e49 */
[----:B------:R-:W-:Y:S02]  /*25cc0*/  SHF.L.W.U32.HI R85, R73, 0x8, R76 ;  /* 0x0000000849557819 */ /* 0x000fe40000010e4c */
[----:B------:R-:W-:Y:S02]  /*25cd0*/  IADD3 R73, P2, P3, R10, R57, R92 ;  /* 0x000000390a497210 */ /* 0x000fe40007b5e05c */
[----:B------:R-:W-:-:S02]  /*25ce0*/  LOP3.LUT R89, R77, R56, R91, 0x96, !PT ;  /* 0x000000384d597212 */ /* 0x000fc400078e965b */
[----:B------:R-:W-:Y:S02]  /*25cf0*/  SHF.L.W.U32.HI R84, R68, 0x8, R87 ;  /* 0x0000000844547819 */ /* 0x000fe40000010e57 */
[----:B------:R-:W-:Y:S02]  /*25d00*/  IADD3.X R56, R16, R91, R71, P0, P1 ;  /* 0x0000005b10387210 */ /* 0x000fe400007e2447 */
[----:B------:R-:W-:Y:S02]  /*25d10*/  SHF.L.W.U32.HI R87, R87, 0x8, R68 ;  /* 0x0000000857577819 */ /* 0x000fe40000010e44 */
[----:B------:R-:W-:Y:S02]  /*25d20*/  IADD3.X R68, R12, R81, R79, P2, P3 ;  /* 0x000000510c447210 */ /* 0x000fe400017e644f */
[----:B------:R-:W-:Y:S02]  /*25d30*/  IADD3 R76, P0, P1, R23, R82, R85 ;  /* 0x00000052174c7210 */ /* 0x000fe4000791e055 */
[----:B------:R-:W-:-:S02]  /*25d40*/  LOP3.LUT R94, R56, R45, R74, 0x96, !PT ;  /* 0x0000002d385e7212 */ /* 0x000fc400078e964a */
[----:B------:R-:W-:Y:S02]  /*25d50*/  IADD3 R74, P2, P3, R7, R80, R87 ;  /* 0x00000050074a7210 */ /* 0x000fe40007b5e057 */
[----:B------:R-:W-:Y:S02]  /*25d60*/  LOP3.LUT R44, R73, R44, R81, 0x96, !PT ;  /* 0x0000002c492c7212 */ /* 0x000fe400078e9651 */
[----:B------:R-:W-:Y:S02]  /*25d70*/  LOP3.LUT R57, R68, R38, R57, 0x96, !PT ;  /* 0x0000002644397212 */ /* 0x000fe400078e9639 */
[----:B------:R-:W-:Y:S02]  /*25d80*/  LOP3.LUT R45, R76, R39, R90, 0x96, !PT ;  /* 0x000000274c2d7212 */ /* 0x000fe400078e965a */
[----:B------:R-:W-:Y:S02]  /*25d90*/  IADD3.X R90, R24, R90, R83, P0, P1 ;  /* 0x0000005a185a7210 */ /* 0x000fe400007e2453 */
[----:B------:R-:W-:-:S02]  /*25da0*/  LOP3.LUT R39, R74, R27, R78, 0x96, !PT ;  /* 0x0000001b4a277212 */ /* 0x000fc400078e964e */
[----:B------:R-:W-:Y:S02]  /*25db0*/  SHF.L.W.U32.HI R27, R44, 0x10, R57 ;  /* 0x000000102c1b7819 */ /* 0x000fe40000010e39 */
[----:B------:R-:W-:Y:S02]  /*25dc0*/  LOP3.LUT R82, R90, R37, R82, 0x96, !PT ;  /* 0x000000255a527212 */ /* 0x000fe400078e9652 */
[----:B------:R-:W-:Y:S02]  /*25dd0*/  IADD3.X R78, R11, R78, R84, P2, P3 ;  /* 0x0000004e0b4e7210 */ /* 0x000fe400017e6454 */
[----:B------:R-:W-:Y:S02]  /*25de0*/  SHF.L.W.U32.HI R37, R57, 0x10, R44 ;  /* 0x0000001039257819 */ /* 0x000fe40000010e2c */
[----:B------:R-:W-:Y:S02]  /*25df0*/  IADD3 R59, P0, R27, R86, RZ ;  /* 0x000000561b3b7210 */ /* 0x000fe40007f1e0ff */
[----:B------:R-:W-:-:S03]  /*25e00*/  LOP3.LUT R44, R78, R25, R80, 0x96, !PT ;  /* 0x000000194e2c7212 */ /* 0x000fc600078e9650 */
[----:B------:R-:W-:Y:S01]  /*25e10*/  IMAD.X R80, R37, 0x1, R88, P0 ;  /* 0x0000000125507824 */ /* 0x000fe200000e0658 */
[----:B------:R-:W-:Y:S02]  /*25e20*/  SHF.L.W.U32.HI R38, R82, 0x10, R45 ;  /* 0x0000001052267819 */ /* 0x000fe40000010e2d */
[----:B------:R-:W-:Y:S02]  /*25e30*/  SHF.L.W.U32.HI R25, R45, 0x10, R82 ;  /* 0x000000102d197819 */ /* 0x000fe40000010e52 */
[----:B------:R-:W-:Y:S02]  /*25e40*/  LOP3.LUT R81, R92, R59, RZ, 0x3c, !PT ;  /* 0x0000003b5c517212 */ /* 0x000fe400078e3cff */
[----:B------:R-:W-:Y:S02]  /*25e50*/  LOP3.LUT R82, R79, R80, RZ, 0x3c, !PT ;  /* 0x000000504f527212 */ /* 0x000fe400078e3cff */
[----:B------:R-:W-:Y:S02]  /*25e60*/  SHF.L.W.U32.HI R45, R44, 0x10, R39 ;  /* 0x000000102c2d7819 */ /* 0x000fe40000010e27 */
[----:B------:R-:W-:-:S02]  /*25e70*/  SHF.L.W.U32.HI R39, R39, 0x10, R44 ;  /* 0x0000001027277819 */ /* 0x000fc40000010e2c */
        /* <DEDUP_REMOVED lines=23> */
[----:B------:R-:W-:Y:S02]  /*25ff0*/  IADD3 R58, P1, P0, R18, R85, R76 ;  /* 0x00000055123a7210 */ /* 0x000fe4000783e04c */
[----:B------:R-:W-:Y:S02]  /*26000*/  IADD3.X R76, R49, R83, R68, P4, P5 ;  /* 0x00000053314c7210 */ /* 0x000fe400027ea444 */
[----:B------:R-:W-:Y:S02]  /*26010*/  IADD3.X R92, R60, R81, R56, P2, P3 ;  /* 0x000000513c5c7210 */ /* 0x000fe400017e6438 */
[----:B------:R-:W-:-:S02]  /*26020*/  SHF.L.W.U32.HI R75, R66, 0x1, R75 ;  /* 0x00000001424b7819 */ /* 0x000fc40000010e4b */
[----:B------:R-:W-:Y:S02]  /*26030*/  IADD3 R70, P2, P3, R0, R71, R74 ;  /* 0x0000004700467210 */ /* 0x000fe40007b5e04a */
[----:B------:R-:W-:Y:S02]  /*26040*/  IADD3.X R90, R17, R84, R90, P1, P0 ;  /* 0x00000054115a7210 */ /* 0x000fe40000fe045a */
[----:B------:R-:W-:Y:S02]  /*26050*/  LOP3.LUT R66, R57, R76, RZ, 0x3c, !PT ;  /* 0x0000004c39427212 */ /* 0x000fe400078e3cff */
[----:B------:R-:W-:Y:S02]  /*26060*/  LOP3.LUT R72, R45, R92, RZ, 0x3c, !PT ;  /* 0x0000005c2d487212 */ /* 0x000fe400078e3cff */
[----:B------:R-:W-:Y:S02]  /*26070*/  IADD3.X R77, R5, R75, R78, P2, P3 ;  /* 0x0000004b054d7210 */ /* 0x000fe400017e644e */
[----:B------:R-:W-:-:S02]  /*26080*/  LOP3.LUT R68, R37, R90, RZ, 0x3c, !PT ;  /* 0x0000005a25447212 */ /* 0x000fc400078e3cff */
[----:B------:R-:W-:Y:S02]  /*26090*/  IADD3 R66, P1, R66, R82, RZ ;  /* 0x0000005242427210 */ /* 0x000fe40007f3e0ff */
[----:B------:R-:W-:Y:S02]  /*260a0*/  IADD3 R72, P0, R72, R88, RZ ;  /* 0x0000005848487210 */ /* 0x000fe40007f1e0ff */
[----:B------:R-:W-:Y:S02]  /*260b0*/  LOP3.LUT R82, R39, R86, RZ, 0x3c, !PT ;  /* 0x0000005627527212 */ /* 0x000fe400078e3cff */
[----:B------:R-:W-:Y:S02]  /*260c0*/  LOP3.LUT R56, R38, R77, RZ, 0x3c, !PT ;  /* 0x0000004d26387212 */ /* 0x000fe400078e3cff */
[----:B------:R-:W-:Y:S02]  /*260d0*/  LOP3.LUT R74, R44, R73, RZ, 0x3c, !PT ;  /* 0x000000492c4a7212 */ /* 0x000fe400078e3cff */
[----:B------:R-:W-:-:S02]  /*260e0*/  IADD3 R68, P2, R68, R47, RZ ;  /* 0x0000002f44447210 */ /* 0x000fc40007f5e0ff */
[----:B------:R-:W-:Y:S01]  /*260f0*/  LOP3.LUT R47, R27, R58, RZ, 0x3c, !PT ;  /* 0x0000003a1b2f7212 */ /* 0x000fe200078e3cff */
[----:B------:R-:W-:Y:S01]  /*26100*/  IMAD.X R82, R82, 0x1, R91, P0 ;  /* 0x0000000152527824 */ /* 0x000fe200000e065b */
        /* <DEDUP_REMOVED lines=14> */
[----:B------:R-:W-:Y:S02]  /*261f0*/  SHF.L.W.U32.HI R78, R46, 0x8, R79 ;  /* 0x000000082e4e7819 */ /* 0x000fe40000010e4f */
[----:B------:R-:W-:Y:S02]  /*26200*/  LOP3.LUT R46, R75, R80, RZ, 0x3c, !PT ;  /* 0x000000504b2e7212 */ /* 0x000fe400078e3cff */
[----:B------:R-:W-:Y:S02]  /*26210*/  SHF.L.W.U32.HI R75, R84, 0x8, R85 ;  /* 0x00000008544b7819 */ /* 0x000fe40000010e55 */
[----:B------:R-:W-:Y:S02]  /*26220*/  LOP3.LUT R71, R71, R59, RZ, 0x3c, !PT ;  /* 0x0000003b47477212 */ /* 0x000fe400078e3cff */
[----:B------:R-:W-:Y:S02]  /*26230*/  SHF.L.W.U32.HI R85, R85, 0x8, R84 ;  /* 0x0000000855557819 */ /* 0x000fe40000010e54 */
[----:B------:R-:W-:-:S02]  /*26240*/  IADD3 R88, P0, P1, R19, R86, R83 ;  /* 0x0000005613587210 */ /* 0x000fc4000791e053 */
[----:B------:R-:W-:Y:S02]  /*26250*/  IADD3 R84, P2, P3, R65, R73, R78 ;  /* 0x0000004941547210 */ /* 0x000fe40007b5e04e */
[----:B------:R-:W-:Y:S02]  /*26260*/  SHF.L.W.U32.HI R79, R46, 0x8, R71 ;  /* 0x000000082e4f7819 */ /* 0x000fe40000010e47 */
[----:B------:R-:W-:Y:S02]  /*26270*/  SHF.L.W.U32.HI R87, R71, 0x8, R46 ;  /* 0x0000000847577819 */ /* 0x000fe40000010e2e */
[----:B------:R-:W-:Y:S02]  /*26280*/  IADD3.X R46, R20, R92, R81, P0, P1 ;  /* 0x0000005c142e7210 */ /* 0x000fe400007e2451 */
[----:B------:R-:W-:Y:S02]  /*26290*/  LOP3.LUT R89, R84, R57, R76, 0x96, !PT ;  /* 0x0000003954597212 */ /* 0x000fe400078e964c */
[----:B------:R-:W-:-:S02]  /*262a0*/  IADD3.X R71, R63, R76, R74, P2, P3 ;  /* 0x0000004c3f477210 */ /* 0x000fc400017e644a */
[----:B------:R-:W-:Y:S02]  /*262b0*/  IADD3 R76, P0, P1, R6, R58, R85 ;  /* 0x0000003a064c7210 */ /* 0x000fe4000791e055 */
[----:B------:R-:W-:Y:S02]  /*262c0*/  LOP3.LUT R94, R46, R39, R86, 0x96, !PT ;  /* 0x000000272e5e7212 */ /* 0x000fe400078e9656 */
[----:B------:R-:W-:Y:S02]  /*262d0*/  IADD3 R57, P2, P3, R62, R70, R87 ;  /* 0x000000463e397210 */ /* 0x000fe40007b5e057 */
[----:B------:R-:W-:Y:S02]  /*262e0*/  LOP3.LUT R39, R76, R37, R90, 0x96, !PT ;  /* 0x000000254c277212 */ /* 0x000fe400078e965a */
[----:B------:R-:W-:Y:S02]  /*262f0*/  IADD3.X R90, R8, R90, R75, P0, P1 ;  /* 0x0000005a085a7210 */ /* 0x000fe400007e244b */
[----:B------:R-:W-:-:S02]  /*26300*/  LOP3.LUT R45, R88, R45, R92, 0x96, !PT ;  /* 0x0000002d582d7212 */ /* 0x000fc400078e965c */
[----:B------:R-:W-:Y:S02]  /*26310*/  IADD3.X R86, R64, R77, R79, P2, P3 ;  /* 0x0000004d40567210 */ /* 0x000fe400017e644f */
[----:B------:R-:W-:Y:S02]  /*26320*/  LOP3.LUT R58, R90, R27, R58, 0x96, !PT ;  /* 0x0000001b5a3a7212 */ /* 0x000fe400078e963a */
[----:B------:R-:W-:Y:S02]  /*26330*/  SHF.L.W.U32.HI R37, R45, 0x10, R94 ;  /* 0x000000102d257819 */ /* 0x000fe40000010e5e */
[----:B------:R-:W-:Y:S02]  /*26340*/  SHF.L.W.U32.HI R27, R94, 0x10, R45 ;  /* 0x000000105e1b7819 */ /* 0x000fe40000010e2d */
[----:B------:R-:W-:Y:S02]  /*26350*/  LOP3.LUT R38, R57, R38, R77, 0x96, !PT ;  /* 0x0000002639267212 */ /* 0x000fe400078e964d */
[----:B------:R-:W-:-:S02]  /*26360*/  LOP3.LUT R45, R86, R25, R70, 0x96, !PT ;  /* 0x00000019562d7212 */ /* 0x000fc400078e9646 */
[----:B------:R-:W-:Y:S02]  /*26370*/  LOP3.LUT R92, R71, R44, R73, 0x96, !PT ;  /* 0x0000002c475c7212 */ /* 0x000fe400078e9649 */
        /* <DEDUP_REMOVED lines=8> */
[----:B------:R-:W-:Y:S02]  /*26400*/  IADD3 R89, P0, R45, R66, RZ ;  /* 0x000000422d597210 */ /* 0x000fe40007f1e0ff */
[----:B------:R-:W-:Y:S02]  /*26410*/  IADD3 R82, P2, R38, R59, RZ ;  /* 0x0000003b26527210 */ /* 0x000fe40007f5e0ff */
[----:B------:R-:W-:Y:S01]  /*26420*/  IADD3 R96, P1, R25, R68, RZ ;  /* 0x0000004419607210 */ /* 0x000fe20007f3e0ff */
[----:B------:R-:W-:Y:S02]  /*26430*/  IMAD.X R91, R73, 0x1, R56, P0 ;  /* 0x00000001495b7824 */ /* 0x000fe400000e0638 */
[----:B------:R-:W-:-:S02]  /*26440*/  IMAD.X R92, R39, 0x1, R80, P2 ;  /* 0x00000001275c7824 */ /* 0x000fc400010e0650 */
[----:B------:R-:W-:Y:S01]  /*26450*/  IMAD.X R98, R44, 0x1, R47, P1 ;  /* 0x000000012c627824 */ /* 0x000fe200008e062f */
[----:B------:R-:W-:Y:S02]  /*26460*/  LOP3.LUT R77, R78, R89, RZ, 0x3c, !PT ;  /* 0x000000594e4d7212 */ /* 0x000fe400078e3cff */
        /* <DEDUP_REMOVED lines=18> */
[----:B------:R-:W-:Y:S02]  /*26590*/  SHF.L.W.U32.HI R81, R81, 0x1, R68 ;  /* 0x0000000151517819 */ /* 0x000fe40000010e44 */
        /* <DEDUP_REMOVED lines=27> */
[----:B------:R-:W-:Y:S02]  /*26750*/  SHF.L.W.U32.HI R87, R87, 0x8, R58 ;  /* 0x0000000857577819 */ /* 0x000fe40000010e3a */
[----:B------:R-:W-:Y:S02]  /*26760*/  LOP3.LUT R75, R75, R72, RZ, 0x3c, !PT ;  /* 0x000000484b4b7212 */ /* 0x000fe400078e3cff */
[----:B------:R-:W-:Y:S02]  /*26770*/  LOP3.LUT R82, R77, R70, RZ, 0x3c, !PT ;  /* 0x000000464d527212 */ /* 0x000fe400078e3cff */
[----:B------:R-:W-:Y:S02]  /*26780*/  LOP3.LUT R91, R66, R46, RZ, 0x3c, !PT ;  /* 0x0000002e425b7212 */ /* 0x000fe400078e3cff */
[----:B------:R-:W-:-:S02]  /*26790*/  LOP3.LUT R58, R81, R74, RZ, 0x3c, !PT ;  /* 0x0000004a513a7212 */ /* 0x000fc400078e3cff */
[----:B------:R-:W-:Y:S02]  /*267a0*/  IADD3 R66, P0, P1, R10, R88, R71 ;  /* 0x000000580a427210 */ /* 0x000fe4000791e047 */
[----:B------:R-:W-:Y:S02]  /*267b0*/  IADD3 R77, P2, P3, R61, R84, R87 ;  /* 0x000000543d4d7210 */ /* 0x000fe40007b5e057 */
[----:B------:R-:W-:Y:S02]  /*267c0*/  SHF.L.W.U32.HI R78, R82, 0x8, R75 ;  /* 0x00000008524e7819 */ /* 0x000fe40000010e4b */
[----:B------:R-:W-:Y:S02]  /*267d0*/  SHF.L.W.U32.HI R89, R75, 0x8, R82 ;  /* 0x000000084b597819 */ /* 0x000fe40000010e52 */
[----:B------:R-:W-:Y:S02]  /*267e0*/  SHF.L.W.U32.HI R82, R58, 0x8, R91 ;  /* 0x000000083a527819 */ /* 0x000fe40000010e5b */
[----:B------:R-:W-:-:S02]  /*267f0*/  SHF.L.W.U32.HI R91, R91, 0x8, R58 ;  /* 0x000000085b5b7819 */ /* 0x000fc40000010e3a */
[----:B------:R-:W-:Y:S02]  /*26800*/  IADD3.X R58, R12, R94, R59, P0, P1 ;  /* 0x0000005e0c3a7210 */ /* 0x000fe400007e243b */
[----:B------:R-:W-:Y:S02]  /*26810*/  LOP3.LUT R81, R77, R44, R68, 0x96, !PT ;  /* 0x0000002c4d517212 */ /* 0x000fe400078e9644 */
[----:B------:R-:W-:Y:S02]  /*26820*/  IADD3.X R68, R49, R68, R83, P2, P3 ;  /* 0x0000004431447210 */ /* 0x000fe400017e6453 */
[----:B------:R-:W-:Y:S02]  /*26830*/  IADD3 R75, P0, P1, R65, R76, R89 ;  /* 0x0000004c414b7210 */ /* 0x000fe4000791e059 */
[----:B------:R-:W-:Y:S02]  /*26840*/  LOP3.LUT R93, R58, R45, R88, 0x96, !PT ;  /* 0x0000002d3a5d7212 */ /* 0x000fe400078e9658 */
[----:B------:R-:W-:-:S02]  /*26850*/  LOP3.LUT R88, R68, R25, R84, 0x96, !PT ;  /* 0x0000001944587212 */ /* 0x000fc400078e9654 */
[----:B------:R-:W-:Y:S02]  /*26860*/  LOP3.LUT R92, R66, R73, R94, 0x96, !PT ;  /* 0x00000049425c7212 */ /* 0x000fe400078e965e */
[----:B------:R-:W-:Y:S02]  /*26870*/  IADD3 R73, P2, P3, R22, R56, R91 ;  /* 0x0000003816497210 */ /* 0x000fe40007b5e05b */
[----:B------:R-:W-:Y:S02]  /*26880*/  IADD3.X R85, R63, R90, R78, P0, P1 ;  /* 0x0000005a3f557210 */ /* 0x000fe400007e244e */
[----:B------:R-:W-:Y:S02]  /*26890*/  SHF.L.W.U32.HI R25, R81, 0x10, R88 ;  /* 0x0000001051197819 */ /* 0x000fe40000010e58 */
[----:B------:R-:W-:Y:S02]  /*268a0*/  LOP3.LUT R44, R75, R39, R90, 0x96, !PT ;  /* 0x000000274b2c7212 */ /* 0x000fe400078e965a */
[----:B------:R-:W-:-:S02]  /*268b0*/  LOP3.LUT R39, R73, R27, R86, 0x96, !PT ;  /* 0x0000001b49277212 */ /* 0x000fc400078e9656 */
[----:B------:R-:W-:Y:S02]  /*268c0*/  LOP3.LUT R27, R85, R38, R76, 0x96, !PT ;  /* 0x00000026551b7212 */ /* 0x000fe400078e964c */
        /* <DEDUP_REMOVED lines=12> */
[----:B------:R-:W-:Y:S02]  /*26990*/  IADD3 R86, P1, R27, R72, RZ ;  /* 0x000000481b567210 */ /* 0x000fe40007f3e0ff */
[----:B------:R-:W-:Y:S02]  /*269a0*/  SHF.L.W.U32.HI R79, R88, 0x1, R81 ;  /* 0x00000001584f7819 */ /* 0x000fe40000010e51 */
[----:B------:R-:W-:Y:S02]  /*269b0*/  SHF.L.W.U32.HI R81, R81, 0x1, R88 ;  /* 0x0000000151517819 */ /* 0x000fe40000010e58 */
[----:B------:R-:W-:-:S02]  /*269c0*/  SHF.L.W.U32.HI R56, R93, 0x10, R92 ;  /* 0x000000105d387819 */ /* 0x000fc40000010e5c */
[----:B------:R-:W-:Y:S02]  /*269d0*/  IADD3 R88, P0, R44, R57, RZ ;  /* 0x000000392c587210 */ /* 0x000fe40007f1e0ff */
[----:B------:R-:W-:Y:S01]  /*269e0*/  IADD3 R46, P2, R39, R46, RZ ;  /* 0x0000002e272e7210 */ /* 0x000fe20007f5e0ff */
[----:B------:R-:W-:Y:S02]  /*269f0*/  IMAD.X R95, R37, 0x1, R70, P1 ;  /* 0x00000001255f7824 */ /* 0x000fe400008e0646 */
[----:B------:R-:W-:Y:S02]  /*26a00*/  IMAD.X R90, R56, 0x1, R47, P0 ;  /* 0x00000001385a7824 */ /* 0x000fe400000e062f */
[----:B------:R-:W-:Y:S01]  /*26a10*/  IMAD.X R93, R45, 0x1, R74, P2 ;  /* 0x000000012d5d7824 */ /* 0x000fe200010e064a */
[----:B------:R-:W-:Y:S02]  /*26a20*/  LOP3.LUT R89, R89, R86, RZ, 0x3c, !PT ;  /* 0x0000005659597212 */ /* 0x000fe400078e3cff */
[----:B------:R-:W-:-:S02]  /*26a30*/  LOP3.LUT R70, R78, R95, RZ, 0x3c, !PT ;  /* 0x0000005f4e467212 */ /* 0x000fc400078e3cff */
        /* <DEDUP_REMOVED lines=25> */
[----:B------:R-:W-:Y:S01]  /*26bd0*/  LOP3.LUT R46, R44, R77, RZ, 0x3c, !PT ;  /* 0x0000004d2c2e7212 */ /* 0x000fe200078e3cff */
[----:B------:R-:W-:Y:S01]  /*26be0*/  IMAD.X R82, R82, 0x1, R95, P0 ;  /* 0x0000000152527824 */ /* 0x000fe200000e065f */
        /* <DEDUP_REMOVED lines=15> */
[----:B------:R-:W-:-:S02]  /*26ce0*/  LOP3.LUT R90, R83, R80, RZ, 0x3c, !PT ;  /* 0x00000050535a7212 */ /* 0x000fc400078e3cff */
[----:B------:R-:W-:Y:S02]  /*26cf0*/  SHF.L.W.U32.HI R72, R79, 0x8, R86 ;  /* 0x000000084f487819 */ /* 0x000fe40000010e56 */
[----:B------:R-:W-:Y:S02]  /*26d00*/  SHF.L.W.U32.HI R87, R81, 0x8, R68 ;  /* 0x0000000851577819 */ /* 0x000fe40000010e44 */
[----:B------:R-:W-:Y:S02]  /*26d10*/  IADD3 R78, P0, P1, R36, R66, R89 ;  /* 0x00000042244e7210 */ /* 0x000fe4000791e059 */
[----:B------:R-:W-:Y:S02]  /*26d20*/  SHF.L.W.U32.HI R81, R73, 0x8, R88 ;  /* 0x0000000849517819 */ /* 0x000fe40000010e58 */
[----:B------:R-:W-:Y:S02]  /*26d30*/  SHF.L.W.U32.HI R88, R88, 0x8, R73 ;  /* 0x0000000858587819 */ /* 0x000fe40000010e49 */
[----:B------:R-:W-:-:S02]  /*26d40*/  SHF.L.W.U32.HI R83, R90, 0x8, R47 ;  /* 0x000000085a537819 */ /* 0x000fc40000010e2f */
        /* <DEDUP_REMOVED lines=39> */
[----:B------:R-:W-:Y:S02]  /*26fc0*/  SHF.L.W.U32.HI R81, R85, 0x1, R72 ;  /* 0x0000000155517819 */ /* 0x000fe40000010e48 */
[----:B------:R-:W-:Y:S02]  /*26fd0*/  LOP3.LUT R87, R87, R70, RZ, 0x3c, !PT ;  /* 0x0000004657577212 */ /* 0x000fe400078e3cff */
[----:B------:R-:W-:Y:S02]  /*26fe0*/  SHF.L.W.U32.HI R71, R83, 0x1, R90 ;  /* 0x0000000153477819 */ /* 0x000fe40000010e5a */
[----:B------:R-:W-:Y:S02]  /*26ff0*/  LOP3.LUT R88, R88, R92, RZ, 0x3c, !PT ;  /* 0x0000005c58587212 */ /* 0x000fe400078e3cff */
[----:B------:R-:W-:Y:S02]  /*27000*/  SHF.L.W.U32.HI R85, R72, 0x1, R85 ;  /* 0x0000000148557819 */ /* 0x000fe40000010e55 */
[----:B------:R-:W-:-:S02]  /*27010*/  IADD3 R58, P1, P0, R22, R81, R79 ;  /* 0x00000051163a7210 */ /* 0x000fc4000783e04f */
[----:B------:R-:W-:Y:S02]  /*27020*/  SHF.L.W.U32.HI R77, R87, 0x1, R56 ;  /* 0x00000001574d7819 */ /* 0x000fe40000010e38 */
[----:B------:R-:W-:Y:S02]  /*27030*/  SHF.L.W.U32.HI R68, R90, 0x1, R83 ;  /* 0x000000015a447819 */ /* 0x000fe40000010e53 */
[----:B------:R-:W-:Y:S02]  /*27040*/  IADD3 R78, P2, P3, R6, R71, R78 ;  /* 0x00000047064e7210 */ /* 0x000fe40007b5e04e */
[----:B------:R-:W-:Y:S02]  /*27050*/  SHF.L.W.U32.HI R56, R56, 0x1, R87 ;  /* 0x0000000138387819 */ /* 0x000fe40000010e57 */
[----:B------:R-:W-:Y:S02]  /*27060*/  SHF.L.W.U32.HI R87, R89, 0x1, R88 ;  /* 0x0000000159577819 */ /* 0x000fe40000010e58 */
[----:B------:R-:W-:-:S02]  /*27070*/  IADD3.X R86, R21, R85, R86, P1, P0 ;  /* 0x0000005515567210 */ /* 0x000fc40000fe0456 */
[----:B------:R-:W-:Y:S02]  /*27080*/  IADD3 R73, P4, P5, R62, R77, R73 ;  /* 0x0000004d3e497210 */ /* 0x000fe40007d9e049 */
[----:B------:R-:W-:Y:S02]  /*27090*/  IADD3.X R82, R8, R68, R47, P2, P3 ;  /* 0x0000004408527210 */ /* 0x000fe400017e642f */
[----:B------:R-:W-:Y:S02]  /*270a0*/  SHF.L.W.U32.HI R89, R88, 0x1, R89 ;  /* 0x0000000158597819 */ /* 0x000fe40000010e59 */
[----:B------:R-:W-:Y:S02]  /*270b0*/  IADD3 R46, P2, P3, R18, R87, R66 ;  /* 0x00000057122e7210 */ /* 0x000fe40007b5e042 */
[----:B------:R-:W-:Y:S02]  /*270c0*/  LOP3.LUT R47, R39, R86, RZ, 0x3c, !PT ;  /* 0x00000056272f7212 */ /* 0x000fe400078e3cff */
[----:B------:R-:W-:-:S02]  /*270d0*/  IADD3.X R83, R64, R56, R75, P4, P5 ;  /* 0x0000003840537210 */ /* 0x000fc400027ea44b */
        /* <DEDUP_REMOVED lines=32> */
[----:B------:R-:W-:Y:S02]  /*272e0*/  IADD3 R79, P2, P3, R48, R73, R91 ;  /* 0x00000049304f7210 */ /* 0x000fe40007b5e05b */
[----:B------:R-:W-:Y:S02]  /*272f0*/  SHF.L.W.U32.HI R89, R56, 0x8, R89 ;  /* 0x0000000838597819 */ /* 0x000fe40000010e59 */
[----:B------:R-:W-:-:S02]  /*27300*/  IADD3.X R56, R13, R82, R68, P0, P1 ;  /* 0x000000520d387210 */ /* 0x000fc400007e2444 */
[----:B------:R-:W-:Y:S02]  /*27310*/  LOP3.LUT R90, R80, R59, R82, 0x96, !PT ;  /* 0x0000003b505a7212 */ /* 0x000fe400078e9652 */
[----:B------:R-:W-:Y:S02]  /*27320*/  IADD3 R82, P0, P1, R19, R58, R87 ;  /* 0x0000003a13527210 */ /* 0x000fe4000791e057 */
[----:B------:R-:W-:Y:S02]  /*27330*/  LOP3.LUT R88, R79, R44, R83, 0x96, !PT ;  /* 0x0000002c4f587212 */ /* 0x000fe400078e9653 */
[----:B------:R-:W-:Y:S02]  /*27340*/  IADD3.X R59, R60, R83, R85, P2, P3 ;  /* 0x000000533c3b7210 */ /* 0x000fe400017e6455 */
[----:B------:R-:W-:Y:S02]  /*27350*/  LOP3.LUT R83, R56, R45, R78, 0x96, !PT ;  /* 0x0000002d38537212 */ /* 0x000fe400078e964e */
[----:B------:R-:W-:-:S02]  /*27360*/  IADD3 R78, P2, P3, R36, R46, R89 ;  /* 0x0000002e244e7210 */ /* 0x000fc40007b5e059 */
[----:B------:R-:W-:Y:S02]  /*27370*/  LOP3.LUT R44, R82, R39, R86, 0x96, !PT ;  /* 0x00000027522c7212 */ /* 0x000fe400078e9656 */
[----:B------:R-:W-:Y:S02]  /*27380*/  IADD3.X R86, R20, R86, R77, P0, P1 ;  /* 0x0000005614567210 */ /* 0x000fe400007e244d */
[----:B------:R-:W-:Y:S02]  /*27390*/  LOP3.LUT R39, R78, R25, R84, 0x96, !PT ;  /* 0x000000194e277212 */ /* 0x000fe400078e9654 */
[----:B------:R-:W-:Y:S02]  /*273a0*/  LOP3.LUT R73, R59, R38, R73, 0x96, !PT ;  /* 0x000000263b497212 */ /* 0x000fe400078e9649 */
[----:B------:R-:W-:Y:S02]  /*273b0*/  IADD3.X R84, R26, R84, R81, P2, P3 ;  /* 0x000000541a547210 */ /* 0x000fe400017e6451 */
[----:B------:R-:W-:-:S02]  /*273c0*/  LOP3.LUT R27, R86, R27, R58, 0x96, !PT ;  /* 0x0000001b561b7212 */ /* 0x000fc400078e963a */
[----:B------:R-:W-:Y:S02]  /*273d0*/  SHF.L.W.U32.HI R25, R88, 0x10, R73 ;  /* 0x0000001058197819 */ /* 0x000fe40000010e49 */
[----:B------:R-:W-:Y:S02]  /*273e0*/  LOP3.LUT R46, R84, R37, R46, 0x96, !PT ;  /* 0x00000025542e7212 */ /* 0x000fe400078e962e */
[----:B------:R-:W-:Y:S02]  /*273f0*/  SHF.L.W.U32.HI R37, R27, 0x10, R44 ;  /* 0x000000101b257819 */ /* 0x000fe40000010e2c */
[----:B------:R-:W-:Y:S02]  /*27400*/  SHF.L.W.U32.HI R27, R44, 0x10, R27 ;  /* 0x000000102c1b7819 */ /* 0x000fe40000010e1b */
[----:B------:R-:W-:Y:S02]  /*27410*/  SHF.L.W.U32.HI R38, R73, 0x10, R88 ;  /* 0x0000001049267819 */ /* 0x000fe40000010e58 */
[----:B------:R-:W-:-:S02]  /*27420*/  IADD3 R58, P0, R25, R76, RZ ;  /* 0x0000004c193a7210 */ /* 0x000fc40007f1e0ff */
[----:B------:R-:W-:Y:S02]  /*27430*/  SHF.L.W.U32.HI R45, R46, 0x10, R39 ;  /* 0x000000102e2d7819 */ /* 0x000fe40000010e27 */
[----:B------:R-:W-:Y:S02]  /*27440*/  SHF.L.W.U32.HI R44, R90, 0x10, R83 ;  /* 0x000000105a2c7819 */ /* 0x000fe40000010e53 */
[----:B------:R-:W-:Y:S02]  /*27450*/  IADD3 R93, P1, R27, R74, RZ ;  /* 0x0000004a1b5d7210 */ /* 0x000fe40007f3e0ff */
[----:B------:R-:W-:Y:S01]  /*27460*/  SHF.L.W.U32.HI R39, R39, 0x10, R46 ;  /* 0x0000001027277819 */ /* 0x000fe20000010e2e */
[----:B------:R-:W-:Y:S01]  /*27470*/  IMAD.X R76, R38, 0x1, R75, P0 ;  /* 0x00000001264c7824 */ /* 0x000fe200000e064b */
[----:B------:R-:W-:Y:S01]  /*27480*/  LOP3.LUT R75, R91, R58, RZ, 0x3c, !PT ;  /* 0x0000003a5b4b7212 */ /* 0x000fe200078e3cff */
[----:B------:R-:W-:Y:S01]  /*27490*/  IMAD.X R94, R37, 0x1, R70, P1 ;  /* 0x00000001255e7824 */ /* 0x000fe200008e0646 */
[----:B------:R-:W-:-:S02]  /*274a0*/  SHF.L.W.U32.HI R46, R83, 0x10, R90 ;  /* 0x00000010532e7819 */ /* 0x000fc40000010e5a */
[----:B------:R-:W-:Y:S02]  /*274b0*/  IADD3 R96, P0, R44, R57, RZ ;  /* 0x000000392c607210 */ /* 0x000fe40007f1e0ff */
[----:B------:R-:W-:Y:S02]  /*274c0*/  IADD3 R91, P2, R39, R66, RZ ;  /* 0x00000042275b7210 */ /* 0x000fe40007f5e0ff */
[----:B------:R-:W-:Y:S01]  /*274d0*/  LOP3.LUT R88, R85, R76, RZ, 0x3c, !PT ;  /* 0x0000004c55587212 */ /* 0x000fe200078e3cff */
[----:B------:R-:W-:Y:S01]  /*274e0*/  IMAD.X R95, R46, 0x1, R47, P0 ;  /* 0x000000012e5f7824 */ /* 0x000fe200000e062f */
[----:B------:R-:W-:Y:S01]  /*274f0*/  LOP3.LUT R70, R87, R93, RZ, 0x3c, !PT ;  /* 0x0000005d57467212 */ /* 0x000fe200078e3cff */
[----:B------:R-:W-:Y:S01]  /*27500*/  IMAD.X R92, R45, 0x1, R72, P2 ;  /* 0x000000012d5c7824 */ /* 0x000fe200010e0648 */
        /* <DEDUP_REMOVED lines=14> */
[----:B------:R-:W-:Y:S02]  /*275f0*/  SHF.L.W.U32.HI R81, R71, 0x1, R68 ;  /* 0x0000000147517819 */ /* 0x000fe40000010e44 */
[----:B------:R-:W-:Y:S02]  /*27600*/  IADD3.X R90, R63, R75, R56, P2, P3 ;  /* 0x0000004b3f5a7210 */ /* 0x000fe400017e6438 */
[----:B------:R-:W-:Y:S02]  /*27610*/  IADD3.X R85, R5, R70, R59, P4, P5 ;  /* 0x0000004605557210 */ /* 0x000fe400027ea43b */
[----:B------:R-:W-:Y:S02]  /*27620*/  IADD3 R71, P2, P3, R23, R77, R78 ;  /* 0x0000004d17477210 */ /* 0x000fe40007b5e04e */
        /* <DEDUP_REMOVED lines=14> */
[----:B------:R-:W-:Y:S02]  /*27710*/  LOP3.LUT R89, R27, R71, RZ, 0x3c, !PT ;  /* 0x000000471b597212 */ /* 0x000fe400078e3cff */
        /* <DEDUP_REMOVED lines=17> */
[----:B------:R-:W-:Y:S02]  /*27830*/  SHF.L.W.U32.HI R81, R56, 0x8, R91 ;  /* 0x0000000838517819 */ /* 0x000fe40000010e5b */
[----:B------:R-:W-:Y:S02]  /*27840*/  SHF.L.W.U32.HI R72, R88, 0x8, R73 ;  /* 0x0000000858487819 */ /* 0x000fe40000010e49 */
[----:B------:R-:W-:Y:S02]  /*27850*/  IADD3 R77, P2, P3, R15, R79, R70 ;  /* 0x0000004f0f4d7210 */ /* 0x000fe40007b5e046 */
[----:B------:R-:W-:-:S02]  /*27860*/  SHF.L.W.U32.HI R91, R91, 0x8, R56 ;  /* 0x000000085b5b7819 */ /* 0x000fc40000010e38 */
[----:B------:R-:W-:Y:S02]  /*27870*/  SHF.L.W.U32.HI R88, R73, 0x8, R88 ;  /* 0x0000000849587819 */ /* 0x000fe40000010e58 */
[----:B------:R-:W-:Y:S02]  /*27880*/  IADD3.X R56, R11, R90, R87, P0, P1 ;  /* 0x0000005a0b387210 */ /* 0x000fe400007e2457 */
        /* <DEDUP_REMOVED lines=13> */
[----:B------:R-:W-:Y:S02]  /*27960*/  LOP3.LUT R46, R84, R27, R71, 0x96, !PT ;  /* 0x0000001b542e7212 */ /* 0x000fe400078e9647 */
[----:B------:R-:W-:Y:S02]  /*27970*/  LOP3.LUT R79, R73, R44, R79, 0x96, !PT ;  /* 0x0000002c494f7212 */ /* 0x000fe400078e964f */
[----:B------:R-:W-:-:S02]  /*27980*/  IADD3 R74, P0, R37, R74, RZ ;  /* 0x0000004a254a7210 */ /* 0x000fc40007f1e0ff */
[----:B------:R-:W-:Y:S02]  /*27990*/  SHF.L.W.U32.HI R44, R39, 0x10, R38 ;  /* 0x00000010272c7819 */ /* 0x000fe40000010e26 */
[----:B------:R-:W-:Y:S02]  /*279a0*/  SHF.L.W.U32.HI R38, R38, 0x10, R39 ;  /* 0x0000001026267819 */ /* 0x000fe40000010e27 */
[----:B------:R-:W-:Y:S02]  /*279b0*/  SHF.L.W.U32.HI R39, R46, 0x10, R45 ;  /* 0x000000102e277819 */ /* 0x000fe40000010e2d */
[----:B------:R-:W-:Y:S01]  /*279c0*/  SHF.L.W.U32.HI R27, R45, 0x10, R46 ;  /* 0x000000102d1b7819 */ /* 0x000fe20000010e2e */
[----:B------:R-:W-:Y:S01]  /*279d0*/  IMAD.X R68, R25, 0x1, R86, P0 ;  /* 0x0000000119447824 */ /* 0x000fe200000e0656 */
[----:B------:R-:W-:Y:S02]  /*279e0*/  SHF.L.W.U32.HI R45, R92, 0x10, R79 ;  /* 0x000000105c2d7819 */ /* 0x000fe40000010e4f */
[----:B------:R-:W-:-:S02]  /*279f0*/  SHF.L.W.U32.HI R46, R79, 0x10, R92 ;  /* 0x000000104f2e7819 */ /* 0x000fc40000010e5c */
[----:B------:R-:W-:Y:S02]  /*27a00*/  IADD3 R79, P2, R27, R58, RZ ;  /* 0x0000003a1b4f7210 */ /* 0x000fe40007f5e0ff */
[----:B------:R-:W-:Y:S02]  /*27a10*/  IADD3 R95, P0, R45, R66, RZ ;  /* 0x000000422d5f7210 */ /* 0x000fe40007f1e0ff */
[----:B------:R-:W-:Y:S02]  /*27a20*/  LOP3.LUT R89, R89, R74, RZ, 0x3c, !PT ;  /* 0x0000004a59597212 */ /* 0x000fe400078e3cff */
[----:B------:R-:W-:Y:S02]  /*27a30*/  LOP3.LUT R86, R87, R68, RZ, 0x3c, !PT ;  /* 0x0000004457567212 */ /* 0x000fe400078e3cff */
[----:B------:R-:W-:Y:S01]  /*27a40*/  LOP3.LUT R66, R91, R79, RZ, 0x3c, !PT ;  /* 0x0000004f5b427212 */ /* 0x000fe200078e3cff */
[----:B------:R-:W-:Y:S01]  /*27a50*/  IMAD.X R91, R46, 0x1, R47, P0 ;  /* 0x000000012e5b7824 */ /* 0x000fe200000e062f */
[----:B------:R-:W-:Y:S01]  /*27a60*/  SHF.L.W.U32.HI R71, R86, 0x1, R89 ;  /* 0x0000000156477819 */ /* 0x000fe20000010e59 */
[----:B------:R-:W-:Y:S01]  /*27a70*/  IMAD.X R76, R39, 0x1, R76, P2 ;  /* 0x00000001274c7824 */ /* 0x000fe200010e064c */
        /* <DEDUP_REMOVED lines=55> */
[----:B------:R-:W-:Y:S02]  /*27df0*/  SHF.L.W.U32.HI R86, R76, 0x8, R75 ;  /* 0x000000084c567819 */ /* 0x000fe40000010e4b */
[----:B------:R-:W-:Y:S02]  /*27e00*/  IADD3.X R58, R49, R93, R66, P0, P1 ;  /* 0x0000005d313a7210 */ /* 0x000fe400007e2442 */
[----:B------:R-:W-:Y:S02]  /*27e10*/  LOP3.LUT R44, R73, R44, R59, 0x96, !PT ;  /* 0x0000002c492c7212 */ /* 0x000fe400078e963b */
        /* <DEDUP_REMOVED lines=8> */
[----:B------:R-:W-:-:S02]  /*27ea0*/  IADD3.X R84, R24, R84, R81, P2, P3 ;  /* 0x0000005418547210 */ /* 0x000fc400017e6451 */
[----:B------:R-:W-:Y:S02]  /*27eb0*/  LOP3.LUT R91, R71, R46, R93, 0x96, !PT ;  /* 0x0000002e475b7212 */ /* 0x000fe400078e965d */
[----:B------:R-:W-:Y:S02]  /*27ec0*/  SHF.L.W.U32.HI R25, R44, 0x10, R77 ;  /* 0x000000102c197819 */ /* 0x000fe40000010e4d */
        /* <DEDUP_REMOVED lines=9> */
[----:B------:R-:W-:-:S02]  /*27f60*/  SHF.L.W.U32.HI R44, R91, 0x10, R92 ;  /* 0x000000105b2c7819 */ /* 0x000fc40000010e5c */
[----:B------:R-:W-:Y:S01]  /*27f70*/  IADD3 R92, P1, R27, R74, RZ ;  /* 0x0000004a1b5c7210 */ /* 0x000fe20007f3e0ff */
[----:B------:R-:W-:Y:S01]  /*27f80*/  IMAD.X R80, R38, 0x1, R79, P0 ;  /* 0x0000000126507824 */ /* 0x000fe200000e064f */
        /* <DEDUP_REMOVED lines=24> */
[----:B------:R-:W-:-:S02]  /*28110*/  SHF.L.W.U32.HI R87, R87, 0x1, R66 ;  /* 0x0000000157577819 */ /* 0x000fc40000010e42 */
[----:B------:R-:W-:Y:S02]  /*28120*/  IADD3 R59, P2, P3, R62, R81, R75 ;  /* 0x000000513e3b7210 */ /* 0x000fe40007b5e04b */
[----:B------:R-:W-:Y:S02]  /*28130*/  IADD3 R68, P1, P0, R7, R70, R76 ;  /* 0x0000004607447210 */ /* 0x000fe4000783e04c */
[----:B------:R-:W-:Y:S02]  /*28140*/  LOP3.LUT R72, R45, R88, RZ, 0x3c, !PT ;  /* 0x000000582d487212 */ /* 0x000fe400078e3cff */
[----:B------:R-:W-:Y:S02]  /*28150*/  IADD3.X R84, R64, R87, R84, P2, P3 ;  /* 0x0000005740547210 */ /* 0x000fe400017e6454 */
[----:B------:R-:W-:Y:S02]  /*28160*/  IADD3.X R83, R11, R74, R82, P1, P0 ;  /* 0x0000004a0b537210 */ /* 0x000fe40000fe0452 */
[----:B------:R-:W-:-:S02]  /*28170*/  LOP3.LUT R66, R46, R85, RZ, 0x3c, !PT ;  /* 0x000000552e427212 */ /* 0x000fc400078e3cff */
[----:B------:R-:W-:Y:S02]  /*28180*/  IADD3 R72, P0, R72, R92, RZ ;  /* 0x0000005c48487210 */ /* 0x000fe40007f1e0ff */
[----:B------:R-:W-:Y:S02]  /*28190*/  LOP3.LUT R82, R39, R71, RZ, 0x3c, !PT ;  /* 0x0000004727527212 */ /* 0x000fe400078e3cff */
[----:B------:R-:W-:Y:S02]  /*281a0*/  LOP3.LUT R47, R37, R84, RZ, 0x3c, !PT ;  /* 0x00000054252f7212 */ /* 0x000fe400078e3cff */
[----:B------:R-:W-:Y:S02]  /*281b0*/  LOP3.LUT R57, R38, R83, RZ, 0x3c, !PT ;  /* 0x0000005326397212 */ /* 0x000fe400078e3cff */
[----:B------:R-:W-:Y:S02]  /*281c0*/  IADD3 R66, P1, R66, R90, RZ ;  /* 0x0000005a42427210 */ /* 0x000fe40007f3e0ff */
[----:B------:R-:W-:Y:S01]  /*281d0*/  LOP3.LUT R58, R44, R73, RZ, 0x3c, !PT ;  /* 0x000000492c3a7212 */ /* 0x000fe200078e3cff */
[----:B------:R-:W-:Y:S01]  /*281e0*/  IMAD.X R82, R82, 0x1, R93, P0 ;  /* 0x0000000152527824 */ /* 0x000fe200000e065d */
[----:B------:R-:W-:-:S02]  /*281f0*/  IADD3 R78, P3, R47, R78, RZ ;  /* 0x0000004e2f4e7210 */ /* 0x000fc40007f7e0ff */
        /* <DEDUP_REMOVED lines=21> */
[----:B------:R-:W-:Y:S02]  /*28350*/  IADD3 R70, P2, P3, R19, R73, R74 ;  /* 0x0000004913467210 */ /* 0x000fe40007b5e04a */
[----:B------:R-:W-:Y:S02]  /*28360*/  SHF.L.W.U32.HI R81, R75, 0x8, R90 ;  /* 0x000000084b517819 */ /* 0x000fe40000010e5a */
[----:B------:R-:W-:Y:S02]  /*28370*/  IADD3.X R56, R60, R88, R89, P0, P1 ;  /* 0x000000583c387210 */ /* 0x000fe400007e2459 */
[----:B------:R-:W-:Y:S02]  /*28380*/  SHF.L.W.U32.HI R90, R90, 0x8, R75 ;  /* 0x000000085a5a7819 */ /* 0x000fe40000010e4b */
[----:B------:R-:W-:Y:S02]  /*28390*/  LOP3.LUT R92, R70, R46, R85, 0x96, !PT ;  /* 0x0000002e465c7212 */ /* 0x000fe400078e9655 */
[----:B------:R-:W-:-:S02]  /*283a0*/  IADD3.X R75, R20, R85, R77, P2, P3 ;  /* 0x00000055144b7210 */ /* 0x000fc400017e644d */
[----:B------:R-:W-:Y:S02]  /*283b0*/  LOP3.LUT R46, R56, R39, R71, 0x96, !PT ;  /* 0x00000027382e7212 */ /* 0x000fe400078e9647 */
[----:B------:R-:W-:Y:S02]  /*283c0*/  IADD3 R76, P0, P1, R10, R68, R87 ;  /* 0x000000440a4c7210 */ /* 0x000fe4000791e057 */
[----:B------:R-:W-:Y:S02]  /*283d0*/  IADD3 R71, P2, P3, R22, R59, R90 ;  /* 0x0000003b16477210 */ /* 0x000fe40007b5e05a */
        /* <DEDUP_REMOVED lines=21> */
[----:B------:R-:W-:Y:S01]  /*28530*/  IADD3 R91, P0, R45, R66, RZ ;  /* 0x000000422d5b7210 */ /* 0x000fe20007f1e0ff */
[----:B------:R-:W-:Y:S01]  /*28540*/  IMAD.X R82, R39, 0x1, R80, P2 ;  /* 0x0000000127527824 */ /* 0x000fe200010e0650 */
[----:B------:R-:W-:-:S03]  /*28550*/  IADD3 R92, P1, R38, R57, RZ ;  /* 0x00000039265c7210 */ /* 0x000fc60007f3e0ff */
[----:B------:R-:W-:Y:S01]  /*28560*/  IMAD.X R93, R73, 0x1, R58, P0 ;  /* 0x00000001495d7824 */ /* 0x000fe200000e063a */
[----:B------:R-:W-:Y:S02]  /*28570*/  SHF.L.W.U32.HI R59, R83, 0x1, R46 ;  /* 0x00000001533b7819 */ /* 0x000fe40000010e2e */
[----:B------:R-:W-:Y:S02]  /*28580*/  SHF.L.W.U32.HI R46, R46, 0x1, R83 ;  /* 0x000000012e2e7819 */ /* 0x000fe40000010e53 */
        /* <DEDUP_REMOVED lines=11> */
[----:B------:R-:W-:-:S02]  /*28640*/  IADD3 R76, P1, P0, R61, R81, R76 ;  /* 0x000000513d4c7210 */ /* 0x000fc4000783e04c */
[----:B------:R-:W-:Y:S02]  /*28650*/  IADD3 R86, P2, P3, R65, R66, R86 ;  /* 0x0000004241567210 */ /* 0x000fe40007b5e056 */
[----:B------:R-:W-:Y:S02]  /*28660*/  IADD3 R77, P4, P5, R7, R59, R70 ;  /* 0x0000003b074d7210 */ /* 0x000fe40007d9e046 */
[----:B------:R-:W-:Y:S02]  /*28670*/  SHF.L.W.U32.HI R85, R58, 0x1, R87 ;  /* 0x000000013a557819 */ /* 0x000fe40000010e57 */
[----:B------:R-:W-:Y:S02]  /*28680*/  IADD3.X R88, R49, R83, R88, P1, P0 ;  /* 0x0000005331587210 */ /* 0x000fe40000fe0458 */
[----:B------:R-:W-:Y:S02]  /*28690*/  IADD3.X R80, R63, R74, R56, P2, P3 ;  /* 0x0000004a3f507210 */ /* 0x000fe400017e6438 */
[----:B------:R-:W-:-:S02]  /*286a0*/  SHF.L.W.U32.HI R87, R87, 0x1, R58 ;  /* 0x0000000157577819 */ /* 0x000fc40000010e3a */
        /* <DEDUP_REMOVED lines=38> */
[----:B------:R-:W-:Y:S02]  /*28910*/  IADD3.X R46, R20, R80, R59, P0, P1 ;  /* 0x00000050142e7210 */ /* 0x000fe400007e243b */
[----:B------:R-:W-:Y:S02]  /*28920*/  LOP3.LUT R91, R71, R44, R75, 0x96, !PT ;  /* 0x0000002c475b7212 */ /* 0x000fe400078e964b */
[----:B------:R-:W-:Y:S02]  /*28930*/  IADD3.X R73, R16, R75, R83, P2, P3 ;  /* 0x0000004b10497210 */ /* 0x000fe400017e6453 */
[----:B------:R-:W-:-:S02]  /*28940*/  IADD3 R80, P0, P1, R18, R76, R87 ;  /* 0x0000004c12507210 */ /* 0x000fc4000791e057 */
[----:B------:R-:W-:Y:S02]  /*28950*/  IADD3 R75, P2, P3, R62, R58, R89 ;  /* 0x0000003a3e4b7210 */ /* 0x000fe40007b5e059 */
[----:B------:R-:W-:Y:S02]  /*28960*/  LOP3.LUT R44, R80, R39, R88, 0x96, !PT ;  /* 0x00000027502c7212 */ /* 0x000fe400078e9658 */
[----:B------:R-:W-:Y:S02]  /*28970*/  IADD3.X R85, R17, R88, R82, P0, P1 ;  /* 0x0000005811557210 */ /* 0x000fe400007e2452 */
[----:B------:R-:W-:Y:S02]  /*28980*/  LOP3.LUT R39, R75, R25, R84, 0x96, !PT ;  /* 0x000000194b277212 */ /* 0x000fe400078e9654 */
[----:B------:R-:W-:Y:S02]  /*28990*/  LOP3.LUT R38, R73, R38, R77, 0x96, !PT ;  /* 0x0000002649267212 */ /* 0x000fe400078e964d */
[----:B------:R-:W-:-:S02]  /*289a0*/  IADD3.X R84, R64, R84, R81, P2, P3 ;  /* 0x0000005440547210 */ /* 0x000fc400017e6451 */
[----:B------:R-:W-:Y:S02]  /*289b0*/  LOP3.LUT R27, R85, R27, R76, 0x96, !PT ;  /* 0x0000001b551b7212 */ /* 0x000fe400078e964c */
[----:B------:R-:W-:Y:S02]  /*289c0*/  SHF.L.W.U32.HI R25, R91, 0x10, R38 ;  /* 0x000000105b197819 */ /* 0x000fe40000010e26 */
[----:B------:R-:W-:Y:S02]  /*289d0*/  LOP3.LUT R58, R84, R37, R58, 0x96, !PT ;  /* 0x00000025543a7212 */ /* 0x000fe400078e963a */
[----:B------:R-:W-:Y:S02]  /*289e0*/  LOP3.LUT R93, R46, R45, R86, 0x96, !PT ;  /* 0x0000002d2e5d7212 */ /* 0x000fe400078e9656 */
[----:B------:R-:W-:Y:S02]  /*289f0*/  SHF.L.W.U32.HI R37, R27, 0x10, R44 ;  /* 0x000000101b257819 */ /* 0x000fe40000010e2c */
[----:B------:R-:W-:-:S02]  /*28a00*/  SHF.L.W.U32.HI R27, R44, 0x10, R27 ;  /* 0x000000102c1b7819 */ /* 0x000fc40000010e1b */
[----:B------:R-:W-:Y:S02]  /*28a10*/  SHF.L.W.U32.HI R38, R38, 0x10, R91 ;  /* 0x0000001026267819 */ /* 0x000fe40000010e5b */
[----:B------:R-:W-:Y:S02]  /*28a20*/  IADD3 R78, P0, R25, R78, RZ ;  /* 0x0000004e194e7210 */ /* 0x000fe40007f1e0ff */
[----:B------:R-:W-:Y:S02]  /*28a30*/  SHF.L.W.U32.HI R45, R58, 0x10, R39 ;  /* 0x000000103a2d7819 */ /* 0x000fe40000010e27 */
[----:B------:R-:W-:Y:S02]  /*28a40*/  SHF.L.W.U32.HI R39, R39, 0x10, R58 ;  /* 0x0000001027277819 */ /* 0x000fe40000010e3a */
[----:B------:R-:W-:Y:S02]  /*28a50*/  SHF.L.W.U32.HI R58, R93, 0x10, R92 ;  /* 0x000000105d3a7819 */ /* 0x000fe40000010e5c */
[----:B------:R-:W-:-:S02]  /*28a60*/  SHF.L.W.U32.HI R44, R92, 0x10, R93 ;  /* 0x000000105c2c7819 */ /* 0x000fc40000010e5d */
[----:B------:R-:W-:Y:S01]  /*28a70*/  IADD3 R92, P1, R27, R72, RZ ;  /* 0x000000481b5c7210 */ /* 0x000fe20007f3e0ff */
[----:B------:R-:W-:Y:S01]  /*28a80*/  IMAD.X R76, R38, 0x1, R79, P0 ;  /* 0x00000001264c7824 */ /* 0x000fe200000e064f */
[----:B------:R-:W-:Y:S02]  /*28a90*/  IADD3 R56, P2, R39, R56, RZ ;  /* 0x0000003827387210 */ /* 0x000fe40007f5e0ff */
[----:B------:R-:W-:Y:S01]  /*28aa0*/  IADD3 R94, P0, R44, R57, RZ ;  /* 0x000000392c5e7210 */ /* 0x000fe20007f1e0ff */
[----:B------:R-:W-:Y:S01]  /*28ab0*/  IMAD.X R93, R37, 0x1, R68, P1 ;  /* 0x00000001255d7824 */ /* 0x000fe200008e0644 */
        /* <DEDUP_REMOVED lines=23> */
[----:B------:R-:W-:-:S02]  /*28c30*/  IADD3 R59, P1, P0, R23, R74, R80 ;  /* 0x0000004a173b7210 */ /* 0x000fc4000783e050 */
[----:B------:R-:W-:Y:S02]  /*28c40*/  LOP3.LUT R72, R45, R88, RZ, 0x3c, !PT ;  /* 0x000000582d487212 */ /* 0x000fe400078e3cff */
[----:B------:R-:W-:Y:S02]  /*28c50*/  LOP3.LUT R66, R58, R87, RZ, 0x3c, !PT ;  /* 0x000000573a427212 */ /* 0x000fe400078e3cff */
[----:B------:R-:W-:Y:S02]  /*28c60*/  IADD3.X R84, R60, R83, R84, P2, P3 ;  /* 0x000000533c547210 */ /* 0x000fe400017e6454 */
[----:B------:R-:W-:Y:S02]  /*28c70*/  IADD3.X R85, R24, R86, R85, P1, P0 ;  /* 0x0000005618557210 */ /* 0x000fe40000fe0455 */
        /* <DEDUP_REMOVED lines=14> */
[----:B------:R-:W-:Y:S01]  /*28d60*/  LOP3.LUT R77, R77, R72, RZ, 0x3c, !PT ;  /* 0x000000484d4d7212 */ /* 0x000fe200078e3cff */
[----:B------:R-:W-:Y:S01]  /*28d70*/  IMAD.X R76, R73, 0x1, R76, P3 ;  /* 0x00000001494c7824 */ /* 0x000fe200018e064c */
[----:B------:R-:W-:Y:S02]  /*28d80*/  LOP3.LUT R79, R89, R66, RZ, 0x3c, !PT ;  /* 0x00000042594f7212 */ /* 0x000fe400078e3cff */
[----:B------:R-:W-:-:S02]  /*28d90*/  LOP3.LUT R46, R91, R56, RZ, 0x3c, !PT ;  /* 0x000000385b2e7212 */ /* 0x000fc400078e3cff */
[----:B------:R-:W-:Y:S02]  /*28da0*/  LOP3.LUT R73, R74, R57, RZ, 0x3c, !PT ;  /* 0x000000394a497212 */ /* 0x000fe400078e3cff */
[----:B------:R-:W-:Y:S02]  /*28db0*/  SHF.L.W.U32.HI R91, R77, 0x8, R80 ;  /* 0x000000084d5b7819 */ /* 0x000fe40000010e50 */
[----:B------:R-:W-:Y:S02]  /*28dc0*/  SHF.L.W.U32.HI R74, R46, 0x8, R79 ;  /* 0x000000082e4a7819 */ /* 0x000fe40000010e4f */
        /* <DEDUP_REMOVED lines=10> */
[----:B------:R-:W-:Y:S02]  /*28e70*/  IADD3 R73, P2, P3, R0, R71, R79 ;  /* 0x0000004700497210 */ /* 0x000fe40007b5e04f */
[----:B------:R-:W-:Y:S02]  /*28e80*/  IADD3.X R46, R21, R88, R89, P0, P1 ;  /* 0x00000058152e7210 */ /* 0x000fe400007e2459 */
[----:B------:R-:W-:Y:S02]  /*28e90*/  IADD3.X R75, R5, R87, R74, P2, P3 ;  /* 0x00000057054b7210 */ /* 0x000fe400017e644a */
[----:B------:R-:W-:Y:S02]  /*28ea0*/  LOP3.LUT R39, R46, R39, R68, 0x96, !PT ;  /* 0x000000272e277212 */ /* 0x000fe400078e9644 */
[----:B------:R-:W-:-:S02]  /*28eb0*/  IADD3 R77, P0, P1, R36, R59, R86 ;  /* 0x0000003b244d7210 */ /* 0x000fc4000791e056 */
[----:B------:R-:W-:Y:S02]  /*28ec0*/  IADD3 R68, P2, P3, R14, R70, R93 ;  /* 0x000000460e447210 */ /* 0x000fe40007b5e05d */
        /* <DEDUP_REMOVED lines=55> */
[----:B------:R-:W-:Y:S02]  /*29240*/  IADD3 R86, P1, R86, R78, RZ ;  /* 0x0000004e56567210 */ /* 0x000fe40007f3e0ff */
[----:B------:R-:W-:Y:S01]  /*29250*/  LOP3.LUT R77, R38, R74, RZ, 0x3c, !PT ;  /* 0x0000004a264d7212 */ /* 0x000fe200078e3cff */
[----:B------:R-:W-:Y:S01]  /*29260*/  IMAD.X R47, R47, 0x1, R92, P0 ;  /* 0x000000012f2f7824 */ /* 0x000fe200000e065c */
[----:B------:R-:W-:-:S02]  /*29270*/  LOP3.LUT R66, R25, R84, RZ, 0x3c, !PT ;  /* 0x0000005419427212 */ /* 0x000fc400078e3cff */
        /* <DEDUP_REMOVED lines=31> */
[----:B------:R-:W-:Y:S02]  /*29470*/  IADD3.X R80, R21, R88, R82, P0, P1 ;  /* 0x0000005815507210 */ /* 0x000fe400007e2452 */
        /* <DEDUP_REMOVED lines=13> */
[----:B------:R-:W-:Y:S02]  /*29550*/  SHF.L.W.U32.HI R44, R91, 0x10, R92 ;  /* 0x000000105b2c7819 */ /* 0x000fe40000010e5c */
[----:B------:R-:W-:Y:S01]  /*29560*/  IADD3 R93, P1, R27, R72, RZ ;  /* 0x000000481b5d7210 */ /* 0x000fe20007f3e0ff */
[----:B------:R-:W-:Y:S01]  /*29570*/  IMAD.X R74, R38, 0x1, R77, P0 ;  /* 0x00000001264a7824 */ /* 0x000fe200000e064d */
        /* <DEDUP_REMOVED lines=52> */
[----:B------:R-:W-:Y:S02]  /*298c0*/  SHF.L.W.U32.HI R81, R70, 0x8, R81 ;  /* 0x0000000846517819 */ /* 0x000fe40000010e51 */
[----:B------:R-:W-:Y:S02]  /*298d0*/  SHF.L.W.U32.HI R93, R58, 0x8, R77 ;  /* 0x000000083a5d7819 */ /* 0x000fe40000010e4d */
[----:B------:R-:W-:Y:S02]  /*298e0*/  LOP3.LUT R82, R82, R59, RZ, 0x3c, !PT ;  /* 0x0000003b52527212 */ /* 0x000fe400078e3cff */
[----:B------:R-:W-:-:S02]  /*298f0*/  LOP3.LUT R73, R86, R57, RZ, 0x3c, !PT ;  /* 0x0000003956497212 */ /* 0x000fc400078e3cff */
[----:B------:R-:W-:Y:S02]  /*29900*/  LOP3.LUT R88, R85, R56, RZ, 0x3c, !PT ;  /* 0x0000003855587212 */ /* 0x000fe400078e3cff */
[----:B------:R-:W-:Y:S02]  /*29910*/  LOP3.LUT R91, R91, R74, RZ, 0x3c, !PT ;  /* 0x0000004a5b5b7212 */ /* 0x000fe400078e3cff */
[----:B------:R-:W-:Y:S02]  /*29920*/  IADD3 R76, P0, P1, R6, R78, R95 ;  /* 0x0000004e064c7210 */ /* 0x000fe4000791e05f */
[----:B------:R-:W-:Y:S02]  /*29930*/  IADD3 R79, P2, P3, R62, R83, R81 ;  /* 0x000000533e4f7210 */ /* 0x000fe40007b5e051 */
[----:B------:R-:W-:Y:S02]  /*29940*/  SHF.L.W.U32.HI R86, R82, 0x8, R73 ;  /* 0x0000000852567819 */ /* 0x000fe40000010e49 */
[----:B------:R-:W-:-:S02]  /*29950*/  SHF.L.W.U32.HI R85, R91, 0x8, R88 ;  /* 0x000000085b557819 */ /* 0x000fc40000010e58 */
[----:B------:R-:W-:Y:S02]  /*29960*/  IADD3.X R58, R8, R90, R93, P0, P1 ;  /* 0x0000005a083a7210 */ /* 0x000fe400007e245d */
[----:B------:R-:W-:Y:S02]  /*29970*/  SHF.L.W.U32.HI R88, R88, 0x8, R91 ;  /* 0x0000000858587819 */ /* 0x000fe40000010e5b */
[----:B------:R-:W-:Y:S02]  /*29980*/  LOP3.LUT R91, R76, R45, R90, 0x96, !PT ;  /* 0x0000002d4c5b7212 */ /* 0x000fe400078e965a */
[----:B------:R-:W-:Y:S02]  /*29990*/  SHF.L.W.U32.HI R70, R73, 0x8, R82 ;  /* 0x0000000849467819 */ /* 0x000fe40000010e52 */
[----:B------:R-:W-:Y:S02]  /*299a0*/  LOP3.LUT R90, R79, R46, R89, 0x96, !PT ;  /* 0x0000002e4f5a7212 */ /* 0x000fe400078e9659 */
[----:B------:R-:W-:-:S02]  /*299b0*/  IADD3.X R73, R64, R89, R75, P2, P3 ;  /* 0x0000005940497210 */ /* 0x000fc400017e644b */
[----:B------:R-:W-:Y:S02]  /*299c0*/  IADD3 R77, P0, P1, R65, R68, R86 ;  /* 0x00000044414d7210 */ /* 0x000fe4000791e056 */
[----:B------:R-:W-:Y:S02]  /*299d0*/  LOP3.LUT R46, R58, R39, R78, 0x96, !PT ;  /* 0x000000273a2e7212 */ /* 0x000fe400078e964e */
[----:B------:R-:W-:Y:S02]  /*299e0*/  IADD3 R78, P2, P3, R18, R71, R88 ;  /* 0x00000047124e7210 */ /* 0x000fe40007b5e058 */
[----:B------:R-:W-:Y:S02]  /*299f0*/  IADD3.X R82, R63, R87, R70, P0, P1 ;  /* 0x000000573f527210 */ /* 0x000fe400007e2446 */
[----:B------:R-:W-:Y:S02]  /*29a00*/  LOP3.LUT R45, R78, R37, R84, 0x96, !PT ;  /* 0x000000254e2d7212 */ /* 0x000fe400078e9654 */
[----:B------:R-:W-:-:S02]  /*29a10*/  SHF.L.W.U32.HI R37, R91, 0x10, R46 ;  /* 0x000000105b257819 */ /* 0x000fc40000010e2e */
[----:B------:R-:W-:Y:S02]  /*29a20*/  IADD3.X R84, R17, R84, R85, P2, P3 ;  /* 0x0000005411547210 */ /* 0x000fe400017e6455 */
[----:B------:R-:W-:Y:S02]  /*29a30*/  LOP3.LUT R38, R77, R38, R87, 0x96, !PT ;  /* 0x000000264d267212 */ /* 0x000fe400078e9657 */
[----:B------:R-:W-:Y:S02]  /*29a40*/  LOP3.LUT R39, R82, R25, R68, 0x96, !PT ;  /* 0x0000001952277212 */ /* 0x000fe400078e9644 */
[----:B------:R-:W-:Y:S02]  /*29a50*/  SHF.L.W.U32.HI R25, R46, 0x10, R91 ;  /* 0x000000102e197819 */ /* 0x000fe40000010e5b */
[----:B------:R-:W-:Y:S02]  /*29a60*/  IADD3 R72, P0, R37, R72, RZ ;  /* 0x0000004825487210 */ /* 0x000fe40007f1e0ff */
[----:B------:R-:W-:-:S02]  /*29a70*/  LOP3.LUT R46, R84, R27, R71, 0x96, !PT ;  /* 0x0000001b542e7212 */ /* 0x000fc400078e9647 */
[----:B------:R-:W-:Y:S02]  /*29a80*/  LOP3.LUT R83, R73, R44, R83, 0x96, !PT ;  /* 0x0000002c49537212 */ /* 0x000fe400078e9653 */
[----:B------:R-:W-:Y:S02]  /*29a90*/  SHF.L.W.U32.HI R44, R39, 0x10, R38 ;  /* 0x00000010272c7819 */ /* 0x000fe40000010e26 */
[----:B------:R-:W-:Y:S01]  /*29aa0*/  SHF.L.W.U32.HI R38, R38, 0x10, R39 ;  /* 0x0000001026267819 */ /* 0x000fe20000010e27 */
[----:B------:R-:W-:Y:S01]  /*29ab0*/  IMAD.X R68, R25, 0x1, R80, P0 ;  /* 0x0000000119447824 */ /* 0x000fe200000e0650 */
[----:B------:R-:W-:Y:S02]  /*29ac0*/  SHF.L.W.U32.HI R39, R46, 0x10, R45 ;  /* 0x000000102e277819 */ /* 0x000fe40000010e2d */
[----:B------:R-:W-:Y:S02]  /*29ad0*/  SHF.L.W.U32.HI R27, R45, 0x10, R46 ;  /* 0x000000102d1b7819 */ /* 0x000fe40000010e2e */
[----:B------:R-:W-:-:S02]  /*29ae0*/  SHF.L.W.U32.HI R45, R90, 0x10, R83 ;  /* 0x000000105a2d7819 */ /* 0x000fc40000010e53 */
[----:B------:R-:W-:Y:S02]  /*29af0*/  SHF.L.W.U32.HI R46, R83, 0x10, R90 ;  /* 0x00000010532e7819 */ /* 0x000fe40000010e5a */
        /* <DEDUP_REMOVED lines=8> */
[----:B------:R-:W-:Y:S02]  /*29b80*/  IADD3 R89, P1, R38, R59, RZ ;  /* 0x0000003b26597210 */ /* 0x000fe40007f3e0ff */
[----:B------:R-:W-:Y:S02]  /*29b90*/  LOP3.LUT R66, R88, R83, RZ, 0x3c, !PT ;  /* 0x0000005358427212 */ /* 0x000fe400078e3cff */
        /* <DEDUP_REMOVED lines=9> */
[----:B------:R-:W-:-:S02]  /*29c30*/  IADD3 R77, P1, P0, R19, R74, R77 ;  /* 0x0000004a134d7210 */ /* 0x000fc4000783e04d */
[----:B------:R-:W-:Y:S02]  /*29c40*/  SHF.L.W.U32.HI R66, R66, 0x1, R85 ;  /* 0x0000000142427819 */ /* 0x000fe40000010e55 */
[----:B------:R-:W-:Y:S02]  /*29c50*/  IADD3 R79, P4, P5, R6, R71, R79 ;  /* 0x00000047064f7210 */ /* 0x000fe40007d9e04f */
[----:B------:R-:W-:Y:S02]  /*29c60*/  IADD3 R76, P2, P3, R22, R87, R76 ;  /* 0x00000057164c7210 */ /* 0x000fe40007b5e04c */
[----:B------:R-:W-:Y:S02]  /*29c70*/  SHF.L.W.U32.HI R81, R47, 0x1, R86 ;  /* 0x000000012f517819 */ /* 0x000fe40000010e56 */
[----:B------:R-:W-:Y:S02]  /*29c80*/  IADD3.X R82, R20, R59, R82, P1, P0 ;  /* 0x0000003b14527210 */ /* 0x000fe40000fe0452 */
[----:B------:R-:W-:-:S02]  /*29c90*/  IADD3.X R75, R8, R56, R73, P4, P5 ;  /* 0x00000038084b7210 */ /* 0x000fc400027ea449 */
[----:B------:R-:W-:Y:S02]  /*29ca0*/  IADD3.X R93, R21, R66, R58, P2, P3 ;  /* 0x00000042155d7210 */ /* 0x000fe400017e643a */
[----:B------:R-:W-:Y:S02]  /*29cb0*/  SHF.L.W.U32.HI R85, R86, 0x1, R47 ;  /* 0x0000000156557819 */ /* 0x000fe40000010e2f */
[----:B------:R-:W-:Y:S02]  /*29cc0*/  IADD3 R78, P2, P3, R62, R81, R78 ;  /* 0x000000513e4e7210 */ /* 0x000fe40007b5e04e */
[----:B------:R-:W-:Y:S02]  /*29cd0*/  LOP3.LUT R47, R39, R82, RZ, 0x3c, !PT ;  /* 0x00000052272f7212 */ /* 0x000fe400078e3cff */
[----:B------:R-:W-:Y:S02]  /*29ce0*/  LOP3.LUT R88, R44, R75, RZ, 0x3c, !PT ;  /* 0x0000004b2c587212 */ /* 0x000fe400078e3cff */
[----:B------:R-:W-:-:S02]  /*29cf0*/  LOP3.LUT R57, R46, R93, RZ, 0x3c, !PT ;  /* 0x0000005d2e397212 */ /* 0x000fc400078e3cff */
[----:B------:R-:W-:Y:S02]  /*29d00*/  IADD3.X R84, R64, R85, R84, P2, P3 ;  /* 0x0000005540547210 */ /* 0x000fe400017e6454 */
[----:B------:R-:W-:Y:S02]  /*29d10*/  IADD3 R72, P2, R47, R72, RZ ;  /* 0x000000482f487210 */ /* 0x000fe40007f5e0ff */
[----:B------:R-:W-:Y:S02]  /*29d20*/  IADD3 R88, P1, R88, R83, RZ ;  /* 0x0000005358587210 */ /* 0x000fe40007f3e0ff */
[----:B------:R-:W-:Y:S02]  /*29d30*/  IADD3 R57, P0, R57, R89, RZ ;  /* 0x0000005939397210 */ /* 0x000fe40007f1e0ff */
[----:B------:R-:W-:Y:S02]  /*29d40*/  LOP3.LUT R47, R45, R76, RZ, 0x3c, !PT ;  /* 0x0000004c2d2f7212 */ /* 0x000fe400078e3cff */
[----:B------:R-:W-:-:S02]  /*29d50*/  LOP3.LUT R83, R38, R79, RZ, 0x3c, !PT ;  /* 0x0000004f26537212 */ /* 0x000fc400078e3cff */
[----:B------:R-:W-:Y:S01]  /*29d60*/  LOP3.LUT R58, R25, R84, RZ, 0x3c, !PT ;  /* 0x00000054193a7212 */ /* 0x000fe200078e3cff */
[----:B------:R-:W-:Y:S01]  /*29d70*/  IMAD.X R47, R47, 0x1, R90, P0 ;  /* 0x000000012f2f7824 */ /* 0x000fe200000e065a */
        /* <DEDUP_REMOVED lines=28> */
[----:B------:R-:W-:Y:S02]  /*29f40*/  IADD3 R90, P2, P3, R14, R78, R91 ;  /* 0x0000004e0e5a7210 */ /* 0x000fe40007b5e05b */
[----:B------:R-:W-:Y:S02]  /*29f50*/  LOP3.LUT R92, R73, R46, R93, 0x96, !PT ;  /* 0x0000002e495c7212 */ /* 0x000fe400078e965d */
[----:B------:R-:W-:Y:S02]  /*29f60*/  LOP3.LUT R93, R56, R45, R76, 0x96, !PT ;  /* 0x0000002d385d7212 */ /* 0x000fe400078e964c */
[----:B------:R-:W-:Y:S02]  /*29f70*/  LOP3.LUT R45, R74, R39, R82, 0x96, !PT ;  /* 0x000000274a2d7212 */ /* 0x000fe400078e9652 */
[----:B------:R-:W-:-:S02]  /*29f80*/  LOP3.LUT R79, R75, R38, R79, 0x96, !PT ;  /* 0x000000264b4f7212 */ /* 0x000fc400078e964f */
[----:B------:R-:W-:Y:S02]  /*29f90*/  IADD3.X R76, R60, R82, R81, P0, P1 ;  /* 0x000000523c4c7210 */ /* 0x000fe400007e2451 */
[----:B------:R-:W-:Y:S02]  /*29fa0*/  LOP3.LUT R39, R90, R25, R84, 0x96, !PT ;  /* 0x000000195a277212 */ /* 0x000fe400078e9654 */
[----:B------:R-:W-:Y:S02]  /*29fb0*/  IADD3.X R84, R13, R84, R80, P2, P3 ;  /* 0x000000540d547210 */ /* 0x000fe400017e6450 */
[----:B------:R-:W-:Y:S02]  /*29fc0*/  SHF.L.W.U32.HI R25, R44, 0x10, R79 ;  /* 0x000000102c197819 */ /* 0x000fe40000010e4f */
[----:B------:R-:W-:Y:S02]  /*29fd0*/  LOP3.LUT R46, R76, R27, R77, 0x96, !PT ;  /* 0x0000001b4c2e7212 */ /* 0x000fe400078e964d */
[----:B------:R-:W-:-:S02]  /*29fe0*/  SHF.L.W.U32.HI R38, R79, 0x10, R44 ;  /* 0x000000104f267819 */ /* 0x000fc40000010e2c */
[----:B------:R-:W-:Y:S02]  /*29ff0*/  LOP3.LUT R44, R84, R37, R78, 0x96, !PT ;  /* 0x00000025542c7212 */ /* 0x000fe400078e964e */
[----:B------:R-:W-:Y:S02]  /*2a000*/  SHF.L.W.U32.HI R37, R46, 0x10, R45 ;  /* 0x000000102e257819 */ /* 0x000fe40000010e2d */
[----:B------:R-:W-:Y:S02]  /*2a010*/  SHF.L.W.U32.HI R27, R45, 0x10, R46 ;  /* 0x000000102d1b7819 */ /* 0x000fe40000010e2e */
[----:B------:R-:W-:Y:S02]  /*2a020*/  SHF.L.W.U32.HI R45, R44, 0x10, R39 ;  /* 0x000000102c2d7819 */ /* 0x000fe40000010e27 */
[----:B------:R-:W-:Y:S02]  /*2a030*/  SHF.L.W.U32.HI R39, R39, 0x10, R44 ;  /* 0x0000001027277819 */ /* 0x000fe40000010e2c */
[----:B------:R-:W-:-:S02]  /*2a040*/  IADD3 R88, P0, R25, R88, RZ ;  /* 0x0000005819587210 */ /* 0x000fc40007f1e0ff */
[----:B------:R-:W-:Y:S02]  /*2a050*/  SHF.L.W.U32.HI R44, R92, 0x10, R93 ;  /* 0x000000105c2c7819 */ /* 0x000fe40000010e5d */
[----:B------:R-:W-:Y:S01]  /*2a060*/  IADD3 R58, P2, R39, R58, RZ ;  /* 0x0000003a273a7210 */ /* 0x000fe20007f5e0ff */
[----:B------:R-:W-:Y:S01]  /*2a070*/  IMAD.X R78, R38, 0x1, R83, P0 ;  /* 0x00000001264e7824 */ /* 0x000fe200000e0653 */
        /* <DEDUP_REMOVED lines=17> */
[----:B------:R-:W-:Y:S02]  /*2a190*/  SHF.L.W.U32.HI R72, R68, 0x1, R85 ;  /* 0x0000000144487819 */ /* 0x000fe40000010e55 */
[----:B------:R-:W-:Y:S02]  /*2a1a0*/  IADD3 R70, P2, P3, R0, R77, R73 ;  /* 0x0000004d00467210 */ /* 0x000fe40007b5e049 */
[----:B------:R-:W-:Y:S02]  /*2a1b0*/  SHF.L.W.U32.HI R81, R66, 0x1, R71 ;  /* 0x0000000142517819 */ /* 0x000fe40000010e47 */
[----:B------:R-:W-:-:S02]  /*2a1c0*/  SHF.L.W.U32.HI R83, R71, 0x1, R66 ;  /* 0x0000000147537819 */ /* 0x000fc40000010e42 */
[----:B------:R-:W-:Y:S02]  /*2a1d0*/  SHF.L.W.U32.HI R89, R89, 0x1, R80 ;  /* 0x0000000159597819 */ /* 0x000fe40000010e50 */
[----:B------:R-:W-:Y:S02]  /*2a1e0*/  IADD3 R66, P1, P0, R10, R87, R74 ;  /* 0x000000570a427210 */ /* 0x000fe4000783e04a */
[----:B------:R-:W-:Y:S02]  /*2a1f0*/  SHF.L.W.U32.HI R85, R85, 0x1, R68 ;  /* 0x0000000155557819 */ /* 0x000fe40000010e44 */
[----:B------:R-:W-:Y:S02]  /*2a200*/  IADD3 R59, P4, P5, R23, R72, R59 ;  /* 0x00000048173b7210 */ /* 0x000fe40007d9e03b */
[----:B------:R-:W-:Y:S02]  /*2a210*/  IADD3.X R86, R5, R79, R56, P2, P3 ;  /* 0x0000004f05567210 */ /* 0x000fe400017e6438 */
[----:B------:R-:W-:-:S02]  /*2a220*/  IADD3 R90, P2, P3, R65, R81, R90 ;  /* 0x00000051415a7210 */ /* 0x000fc40007b5e05a */
[----:B------:R-:W-:Y:S02]  /*2a230*/  IADD3.X R73, R12, R89, R76, P1, P0 ;  /* 0x000000590c497210 */ /* 0x000fe40000fe044c */
[----:B------:R-:W-:Y:S02]  /*2a240*/  IADD3.X R71, R24, R85, R75, P4, P5 ;  /* 0x0000005518477210 */ /* 0x000fe400027ea44b */
[----:B------:R-:W-:Y:S02]  /*2a250*/  IADD3.X R84, R63, R83, R84, P2, P3 ;  /* 0x000000533f547210 */ /* 0x000fe400017e6454 */
[----:B------:R-:W-:Y:S02]  /*2a260*/  LOP3.LUT R57, R38, R73, RZ, 0x3c, !PT ;  /* 0x0000004926397212 */ /* 0x000fe400078e3cff */
[----:B------:R-:W-:Y:S02]  /*2a270*/  LOP3.LUT R80, R45, R86, RZ, 0x3c, !PT ;  /* 0x000000562d507212 */ /* 0x000fe400078e3cff */
[----:B------:R-:W-:-:S02]  /*2a280*/  LOP3.LUT R68, R46, R71, RZ, 0x3c, !PT ;  /* 0x000000472e447212 */ /* 0x000fc400078e3cff */
[----:B------:R-:W-:Y:S02]  /*2a290*/  LOP3.LUT R47, R37, R84, RZ, 0x3c, !PT ;  /* 0x00000054252f7212 */ /* 0x000fe400078e3cff */
[----:B------:R-:W-:Y:S02]  /*2a2a0*/  IADD3 R57, P2, R57, R92, RZ ;  /* 0x0000005c39397210 */ /* 0x000fe40007f5e0ff */
        /* <DEDUP_REMOVED lines=27> */
[----:B------:R-:W-:Y:S02]  /*2a460*/  IADD3 R75, P2, P3, R67, R59, R74 ;  /* 0x0000003b434b7210 */ /* 0x000fe40007b5e04a */
[----:B------:R-:W-:Y:S02]  /*2a470*/  SHF.L.W.U32.HI R83, R56, 0x8, R83 ;  /* 0x0000000838537819 */ /* 0x000fe40000010e53 */
[----:B------:R-:W-:Y:S02]  /*2a480*/  IADD3.X R56, R49, R86, R85, P0, P1 ;  /* 0x0000005631387210 */ /* 0x000fe400007e2455 */
[----:B------:R-:W-:-:S02]  /*2a490*/  LOP3.LUT R46, R75, R46, R71, 0x96, !PT ;  /* 0x0000002e4b2e7212 */ /* 0x000fc400078e9647 */
[----:B------:R-:W-:Y:S02]  /*2a4a0*/  IADD3.X R71, R69, R71, R72, P2, P3 ;  /* 0x0000004745477210 */ /* 0x000fe400017e6448 */
[----:B------:R-:W-:Y:S02]  /*2a4b0*/  LOP3.LUT R94, R56, R39, R70, 0x96, !PT ;  /* 0x00000027385e7212 */ /* 0x000fe400078e9646 */
[----:B------:R-:W-:Y:S02]  /*2a4c0*/  IADD3 R77, P0, P1, R7, R66, R81 ;  /* 0x00000042074d7210 */ /* 0x000fe4000791e051 */
[----:B------:R-:W-:Y:S02]  /*2a4d0*/  IADD3 R70, P2, P3, R15, R90, R83 ;  /* 0x0000005a0f467210 */ /* 0x000fe40007b5e053 */
[----:B------:R-:W-:Y:S02]  /*2a4e0*/  LOP3.LUT R87, R82, R45, R86, 0x96, !PT ;  /* 0x0000002d52577212 */ /* 0x000fe400078e9656 */
[----:B------:R-:W-:-:S02]  /*2a4f0*/  IADD3.X R86, R11, R73, R76, P0, P1 ;  /* 0x000000490b567210 */ /* 0x000fc400007e244c */
[----:B------:R-:W-:Y:S02]  /*2a500*/  LOP3.LUT R45, R70, R37, R84, 0x96, !PT ;  /* 0x00000025462d7212 */ /* 0x000fe400078e9654 */
[----:B------:R-:W-:Y:S02]  /*2a510*/  SHF.L.W.U32.HI R37, R87, 0x10, R94 ;  /* 0x0000001057257819 */ /* 0x000fe40000010e5e */
[----:B------:R-:W-:Y:S02]  /*2a520*/  LOP3.LUT R39, R86, R25, R66, 0x96, !PT ;  /* 0x0000001956277212 */ /* 0x000fe400078e9642 */
[----:B------:R-:W-:Y:S02]  /*2a530*/  SHF.L.W.U32.HI R25, R94, 0x10, R87 ;  /* 0x000000105e197819 */ /* 0x000fe40000010e57 */
[----:B------:R-:W-:Y:S02]  /*2a540*/  IADD3 R80, P0, R37, R80, RZ ;  /* 0x0000005025507210 */ /* 0x000fe40007f1e0ff */
[----:B------:R-:W-:-:S02]  /*2a550*/  IADD3.X R84, R16, R84, R79, P2, P3 ;  /* 0x0000005410547210 */ /* 0x000fc400017e644f */
[----:B------:R-:W-:Y:S01]  /*2a560*/  LOP3.LUT R38, R77, R38, R73, 0x96, !PT ;  /* 0x000000264d267212 */ /* 0x000fe200078e9649 */
[----:B------:R-:W-:Y:S01]  /*2a570*/  IMAD.X R66, R25, 0x1, R92, P0 ;  /* 0x0000000119427824 */ /* 0x000fe200000e065c */
[----:B------:R-:W-:Y:S02]  /*2a580*/  LOP3.LUT R90, R84, R27, R90, 0x96, !PT ;  /* 0x0000001b545a7212 */ /* 0x000fe400078e965a */
[----:B------:R-:W-:Y:S02]  /*2a590*/  LOP3.LUT R59, R71, R44, R59, 0x96, !PT ;  /* 0x0000002c473b7212 */ /* 0x000fe400078e963b */
[----:B------:R-:W-:Y:S02]  /*2a5a0*/  SHF.L.W.U32.HI R44, R39, 0x10, R38 ;  /* 0x00000010272c7819 */ /* 0x000fe40000010e26 */
[----:B------:R-:W-:Y:S02]  /*2a5b0*/  SHF.L.W.U32.HI R38, R38, 0x10, R39 ;  /* 0x0000001026267819 */ /* 0x000fe40000010e27 */
[----:B------:R-:W-:-:S02]  /*2a5c0*/  SHF.L.W.U32.HI R39, R90, 0x10, R45 ;  /* 0x000000105a277819 */ /* 0x000fc40000010e2d */
[----:B------:R-:W-:Y:S02]  /*2a5d0*/  SHF.L.W.U32.HI R27, R45, 0x10, R90 ;  /* 0x000000102d1b7819 */ /* 0x000fe40000010e5a */
[----:B------:R-:W-:Y:S02]  /*2a5e0*/  LOP3.LUT R91, R91, R80, RZ, 0x3c, !PT ;  /* 0x000000505b5b7212 */ /* 0x000fe400078e3cff */
[----:B------:R-:W-:Y:S02]  /*2a5f0*/  LOP3.LUT R90, R85, R66, RZ, 0x3c, !PT ;  /* 0x00000042555a7212 */ /* 0x000fe400078e3cff */
[----:B------:R-:W-:Y:S02]  /*2a600*/  SHF.L.W.U32.HI R45, R46, 0x10, R59 ;  /* 0x000000102e2d7819 */ /* 0x000fe40000010e3b */
[----:B------:R-:W-:Y:S02]  /*2a610*/  SHF.L.W.U32.HI R73, R59, 0x10, R46 ;  /* 0x000000103b497819 */ /* 0x000fe40000010e2e */
[----:B------:R-:W-:-:S02]  /*2a620*/  IADD3 R87, P2, R27, R88, RZ ;  /* 0x000000581b577210 */ /* 0x000fc40007f5e0ff */
[----:B------:R-:W-:Y:S02]  /*2a630*/  SHF.L.W.U32.HI R59, R90, 0x1, R91 ;  /* 0x000000015a3b7819 */ /* 0x000fe40000010e5b */
[----:B------:R-:W-:Y:S02]  /*2a640*/  SHF.L.W.U32.HI R46, R91, 0x1, R90 ;  /* 0x000000015b2e7819 */ /* 0x000fe40000010e5a */
[----:B------:R-:W-:Y:S01]  /*2a650*/  IADD3 R91, P0, R45, R68, RZ ;  /* 0x000000442d5b7210 */ /* 0x000fe20007f1e0ff */
[----:B------:R-:W-:Y:S01]  /*2a660*/  IMAD.X R90, R39, 0x1, R78, P2 ;  /* 0x00000001275a7824 */ /* 0x000fe200010e064e */
[----:B------:R-:W-:-:S03]  /*2a670*/  IADD3 R92, P1, R38, R57, RZ ;  /* 0x00000039265c7210 */ /* 0x000fc60007f3e0ff */
[----:B------:R-:W-:Y:S01]  /*2a680*/  IMAD.X R93, R73, 0x1, R58, P0 ;  /* 0x00000001495d7824 */ /* 0x000fe200000e063a */
[----:B------:R-:W-:Y:S02]  /*2a690*/  LOP3.LUT R78, R83, R87, RZ, 0x3c, !PT ;  /* 0x00000057534e7212 */ /* 0x000fe400078e3cff */
        /* <DEDUP_REMOVED lines=76> */
[----:B------:R-:W-:Y:S01]  /*2ab60*/  SHF.L.W.U32.HI R44, R90, 0x10, R93 ;  /* 0x000000105a2c7819 */ /* 0x000fe20000010e5d */
        /* <DEDUP_REMOVED lines=15> */
[----:B------:R-:W-:Y:S02]  /*2ac60*/  LOP3.LUT R68, R68, R94, RZ, 0x3c, !PT ;  /* 0x0000005e44447212 */ /* 0x000fe400078e3cff */
[----:B------:R-:W-:Y:S02]  /*2ac70*/  LOP3.LUT R59, R59, R96, RZ, 0x3c, !PT ;  /* 0x000000603b3b7212 */ /* 0x000fe400078e3cff */
[----:B------:R-:W-:Y:S02]  /*2ac80*/  SHF.L.W.U32.HI R79, R87, 0x1, R84 ;  /* 0x00000001574f7819 */ /* 0x000fe40000010e54 */
[----:B------:R-:W-:Y:S02]  /*2ac90*/  SHF.L.W.U32.HI R84, R47, 0x1, R86 ;  /* 0x000000012f547819 */ /* 0x000fe40000010e56 */
[----:B------:R-:W-:-:S02]  /*2aca0*/  IADD3 R70, P2, P3, R19, R77, R70 ;  /* 0x0000004d13467210 */ /* 0x000fc40007b5e046 */
[----:B------:R-:W-:Y:S02]  /*2acb0*/  SHF.L.W.U32.HI R89, R89, 0x1, R66 ;  /* 0x0000000159597819 */ /* 0x000fe40000010e42 */
[----:B------:R-:W-:Y:S02]  /*2acc0*/  IADD3 R71, P4, P5, R22, R81, R71 ;  /* 0x0000005116477210 */ /* 0x000fe40007d9e047 */
[----:B------:R-:W-:Y:S02]  /*2acd0*/  SHF.L.W.U32.HI R83, R59, 0x1, R68 ;  /* 0x000000013b537819 */ /* 0x000fe40000010e44 */
[----:B------:R-:W-:Y:S02]  /*2ace0*/  SHF.L.W.U32.HI R87, R68, 0x1, R59 ;  /* 0x0000000144577819 */ /* 0x000fe40000010e3b */
[----:B------:R-:W-:Y:S02]  /*2acf0*/  IADD3 R68, P1, P0, R48, R84, R73 ;  /* 0x0000005430447210 */ /* 0x000fe4000783e049 */
[----:B------:R-:W-:-:S02]  /*2ad00*/  IADD3.X R90, R20, R79, R46, P2, P3 ;  /* 0x0000004f145a7210 */ /* 0x000fc400017e642e */
[----:B------:R-:W-:Y:S02]  /*2ad10*/  IADD3.X R73, R21, R89, R72, P4, P5 ;  /* 0x0000005915497210 */ /* 0x000fe400027ea448 */
[----:B------:R-:W-:Y:S02]  /*2ad20*/  IADD3 R59, P2, P3, R15, R83, R82 ;  /* 0x000000530f3b7210 */ /* 0x000fe40007b5e052 */
[----:B------:R-:W-:Y:S02]  /*2ad30*/  SHF.L.W.U32.HI R86, R86, 0x1, R47 ;  /* 0x0000000156567819 */ /* 0x000fe40000010e2f */
[----:B------:R-:W-:Y:S02]  /*2ad40*/  LOP3.LUT R80, R45, R90, RZ, 0x3c, !PT ;  /* 0x0000005a2d507212 */ /* 0x000fe400078e3cff */
[----:B------:R-:W-:Y:S02]  /*2ad50*/  LOP3.LUT R66, R58, R73, RZ, 0x3c, !PT ;  /* 0x000000493a427212 */ /* 0x000fe400078e3cff */
[----:B------:R-:W-:-:S02]  /*2ad60*/  IADD3.X R82, R16, R87, R75, P2, P3 ;  /* 0x0000005710527210 */ /* 0x000fc400017e644b */
[----:B------:R-:W-:Y:S02]  /*2ad70*/  IADD3.X R85, R60, R86, R85, P1, P0 ;  /* 0x000000563c557210 */ /* 0x000fe40000fe0455 */
[----:B------:R-:W-:Y:S02]  /*2ad80*/  IADD3 R80, P0, R80, R92, RZ ;  /* 0x0000005c50507210 */ /* 0x000fe40007f1e0ff */
[----:B------:R-:W-:Y:S02]  /*2ad90*/  LOP3.LUT R78, R39, R70, RZ, 0x3c, !PT ;  /* 0x00000046274e7212 */ /* 0x000fe400078e3cff */
[----:B------:R-:W-:Y:S02]  /*2ada0*/  IADD3 R66, P1, R66, R56, RZ ;  /* 0x0000003842427210 */ /* 0x000fe40007f3e0ff */
[----:B------:R-:W-:Y:S02]  /*2adb0*/  LOP3.LUT R47, R37, R82, RZ, 0x3c, !PT ;  /* 0x00000052252f7212 */ /* 0x000fe400078e3cff */
[----:B------:R-:W-:-:S02]  /*2adc0*/  LOP3.LUT R56, R44, R71, RZ, 0x3c, !PT ;  /* 0x000000472c387212 */ /* 0x000fc400078e3cff */
[----:B------:R-:W-:Y:S01]  /*2add0*/  LOP3.LUT R57, R38, R85, RZ, 0x3c, !PT ;  /* 0x0000005526397212 */ /* 0x000fe200078e3cff */
[----:B------:R-:W-:Y:S01]  /*2ade0*/  IMAD.X R78, R78, 0x1, R93, P0 ;  /* 0x000000014e4e7824 */ /* 0x000fe200000e065d */
[----:B------:R-:W-:Y:S01]  /*2adf0*/  IADD3 R74, P3, R47, R74, RZ ;  /* 0x0000004a2f4a7210 */ /* 0x000fe20007f7e0ff */
[----:B------:R-:W-:Y:S01]  /*2ae00*/  IMAD.X R56, R56, 0x1, R88, P1 ;  /* 0x0000000138387824 */ /* 0x000fe200008e0658 */
[----:B------:R-:W-:Y:S02]  /*2ae10*/  IADD3 R57, P2, R57, R94, RZ ;  /* 0x0000005e39397210 */ /* 0x000fe40007f5e0ff */
[----:B------:R-:W-:Y:S02]  /*2ae20*/  LOP3.LUT R47, R25, R68, RZ, 0x3c, !PT ;  /* 0x00000044192f7212 */ /* 0x000fe400078e3cff */
[----:B------:R-:W-:Y:S02]  /*2ae30*/  LOP3.LUT R75, R27, R59, RZ, 0x3c, !PT ;  /* 0x0000003b1b4b7212 */ /* 0x000fe400078e3cff */
[----:B------:R-:W-:-:S02]  /*2ae40*/  LOP3.LUT R77, R77, R80, RZ, 0x3c, !PT ;  /* 0x000000504d4d7212 */ /* 0x000fc400078e3cff */
[----:B------:R-:W-:Y:S01]  /*2ae50*/  LOP3.LUT R72, R79, R78, RZ, 0x3c, !PT ;  /* 0x0000004e4f487212 */ /* 0x000fe200078e3cff */
[----:B------:R-:W-:Y:S01]  /*2ae60*/  IMAD.X R47, R47, 0x1, R96, P2 ;  /* 0x000000012f2f7824 */ /* 0x000fe200010e0660 */
[----:B------:R-:W-:Y:S01]  /*2ae70*/  LOP3.LUT R81, R81, R66, RZ, 0x3c, !PT ;  /* 0x0000004251517212 */ /* 0x000fe200078e3cff */
[----:B------:R-:W-:Y:S01]  /*2ae80*/  IMAD.X R76, R75, 0x1, R76, P3 ;  /* 0x000000014b4c7824 */ /* 0x000fe200018e064c */
        /* <DEDUP_REMOVED lines=9> */
[----:B------:R-:W-:-:S02]  /*2af20*/  IADD3 R88, P0, P1, R65, R70, R91 ;  /* 0x0000004641587210 */ /* 0x000fc4000791e05b */
[----:B------:R-:W-:Y:S02]  /*2af30*/  SHF.L.W.U32.HI R72, R75, 0x8, R84 ;  /* 0x000000084b487819 */ /* 0x000fe40000010e54 */
[----:B------:R-:W-:Y:S02]  /*2af40*/  IADD3 R77, P2, P3, R6, R71, R81 ;  /* 0x00000047064d7210 */ /* 0x000fe40007b5e051 */
[----:B------:R-:W-:Y:S02]  /*2af50*/  SHF.L.W.U32.HI R84, R84, 0x8, R75 ;  /* 0x0000000854547819 */ /* 0x000fe40000010e4b */
[----:B------:R-:W-:Y:S02]  /*2af60*/  SHF.L.W.U32.HI R83, R87, 0x8, R86 ;  /* 0x0000000857537819 */ /* 0x000fe40000010e56 */
[----:B------:R-:W-:Y:S02]  /*2af70*/  IADD3.X R46, R63, R90, R89, P0, P1 ;  /* 0x0000005a3f2e7210 */ /* 0x000fe400007e2459 */
[----:B------:R-:W-:-:S02]  /*2af80*/  SHF.L.W.U32.HI R86, R86, 0x8, R87 ;  /* 0x0000000856567819 */ /* 0x000fc40000010e57 */
[----:B------:R-:W-:Y:S02]  /*2af90*/  LOP3.LUT R87, R77, R58, R73, 0x96, !PT ;  /* 0x0000003a4d577212 */ /* 0x000fe400078e9649 */
[----:B------:R-:W-:Y:S02]  /*2afa0*/  IADD3.X R73, R8, R73, R79, P2, P3 ;  /* 0x0000004908497210 */ /* 0x000fe400017e644f */
[----:B------:R-:W-:Y:S02]  /*2afb0*/  IADD3 R75, P0, P1, R67, R68, R84 ;  /* 0x00000044434b7210 */ /* 0x000fe4000791e054 */
[----:B------:R-:W-:Y:S02]  /*2afc0*/  LOP3.LUT R58, R46, R39, R70, 0x96, !PT ;  /* 0x000000272e3a7212 */ /* 0x000fe400078e9646 */
[----:B------:R-:W-:Y:S02]  /*2afd0*/  IADD3 R70, P2, P3, R0, R59, R86 ;  /* 0x0000003b00467210 */ /* 0x000fe40007b5e056 */
[----:B------:R-:W-:-:S02]  /*2afe0*/  LOP3.LUT R93, R88, R45, R90, 0x96, !PT ;  /* 0x0000002d585d7212 */ /* 0x000fc400078e965a */
[----:B------:R-:W-:Y:S02]  /*2aff0*/  IADD3.X R90, R69, R85, R72, P0, P1 ;  /* 0x00000055455a7210 */ /* 0x000fe400007e2448 */
[----:B------:R-:W-:Y:S02]  /*2b000*/  LOP3.LUT R45, R70, R37, R82, 0x96, !PT ;  /* 0x00000025462d7212 */ /* 0x000fe400078e9652 */
[----:B------:R-:W-:Y:S02]  /*2b010*/  IADD3.X R82, R5, R82, R83, P2, P3 ;  /* 0x0000005205527210 */ /* 0x000fe400017e6453 */
[----:B------:R-:W-:Y:S02]  /*2b020*/  LOP3.LUT R38, R75, R38, R85, 0x96, !PT ;  /* 0x000000264b267212 */ /* 0x000fe400078e9655 */
[----:B------:R-:W-:Y:S02]  /*2b030*/  LOP3.LUT R39, R90, R25, R68, 0x96, !PT ;  /* 0x000000195a277212 */ /* 0x000fe400078e9644 */
[----:B------:R-:W-:-:S02]  /*2b040*/  SHF.L.W.U32.HI R37, R93, 0x10, R58 ;  /* 0x000000105d257819 */ /* 0x000fc40000010e3a */
[----:B------:R-:W-:Y:S02]  /*2b050*/  SHF.L.W.U32.HI R25, R58, 0x10, R93 ;  /* 0x000000103a197819 */ /* 0x000fe40000010e5d */
[----:B------:R-:W-:Y:S02]  /*2b060*/  LOP3.LUT R58, R82, R27, R59, 0x96, !PT ;  /* 0x0000001b523a7212 */ /* 0x000fe400078e963b */
[----:B------:R-:W-:Y:S02]  /*2b070*/  LOP3.LUT R92, R73, R44, R71, 0x96, !PT ;  /* 0x0000002c495c7212 */ /* 0x000fe400078e9647 */
[----:B------:R-:W-:Y:S02]  /*2b080*/  SHF.L.W.U32.HI R44, R39, 0x10, R38 ;  /* 0x00000010272c7819 */ /* 0x000fe40000010e26 */
[----:B------:R-:W-:Y:S02]  /*2b090*/  IADD3 R80, P0, R37, R80, RZ ;  /* 0x0000005025507210 */ /* 0x000fe40007f1e0ff */
[----:B------:R-:W-:-:S02]  /*2b0a0*/  SHF.L.W.U32.HI R38, R38, 0x10, R39 ;  /* 0x0000001026267819 */ /* 0x000fc40000010e27 */
[----:B------:R-:W-:Y:S02]  /*2b0b0*/  SHF.L.W.U32.HI R39, R58, 0x10, R45 ;  /* 0x000000103a277819 */ /* 0x000fe40000010e2d */
[----:B------:R-:W-:Y:S02]  /*2b0c0*/  SHF.L.W.U32.HI R27, R45, 0x10, R58 ;  /* 0x000000102d1b7819 */ /* 0x000fe40000010e3a */
[----:B------:R-:W-:Y:S01]  /*2b0d0*/  SHF.L.W.U32.HI R45, R87, 0x10, R92 ;  /* 0x00000010572d7819 */ /* 0x000fe20000010e5c */
[----:B------:R-:W-:Y:S01]  /*2b0e0*/  IMAD.X R68, R25, 0x1, R78, P0 ;  /* 0x0000000119447824 */ /* 0x000fe200000e064e */
[----:B------:R-:W-:Y:S02]  /*2b0f0*/  LOP3.LUT R58, R91, R80, RZ, 0x3c, !PT ;  /* 0x000000505b3a7212 */ /* 0x000fe400078e3cff */
[----:B------:R-:W-:Y:S02]  /*2b100*/  SHF.L.W.U32.HI R59, R92, 0x10, R87 ;  /* 0x000000105c3b7819 */ /* 0x000fe40000010e57 */
[----:B------:R-:W-:-:S02]  /*2b110*/  IADD3 R93, P0, R45, R66, RZ ;  /* 0x000000422d5d7210 */ /* 0x000fc40007f1e0ff */
[----:B------:R-:W-:Y:S02]  /*2b120*/  IADD3 R91, P2, R27, R74, RZ ;  /* 0x0000004a1b5b7210 */ /* 0x000fe40007f5e0ff */
[----:B------:R-:W-:Y:S01]  /*2b130*/  IADD3 R74, P1, R38, R57, RZ ;  /* 0x00000039264a7210 */ /* 0x000fe20007f3e0ff */
[----:B------:R-:W-:Y:S02]  /*2b140*/  IMAD.X R94, R59, 0x1, R56, P0 ;  /* 0x000000013b5e7824 */ /* 0x000fe400000e0638 */
        /* <DEDUP_REMOVED lines=11> */
[----:B------:R-:W-:Y:S02]  /*2b200*/  SHF.L.W.U32.HI R72, R83, 0x1, R86 ;  /* 0x0000000153487819 */ /* 0x000fe40000010e56 */
        /* <DEDUP_REMOVED lines=95> */
[----:B------:R-:W-:Y:S02]  /*2b800*/  SHF.L.W.U32.HI R87, R72, 0x1, R87 ;  /* 0x0000000148577819 */ /* 0x000fe40000010e57 */
[----:B------:R-:W-:Y:S02]  /*2b810*/  IADD3 R76, P1, P0, R62, R80, R73 ;  /* 0x000000503e4c7210 */ /* 0x000fe4000783e049 */
        /* <DEDUP_REMOVED lines=41> */
[----:B------:R-:W-:Y:S02]  /*2bab0*/  IADD3 R70, P0, P1, R19, R76, R87 ;  /* 0x0000004c13467210 */ /* 0x000fe4000791e057 */
[----:B------:R-:W-:Y:S02]  /*2bac0*/  LOP3.LUT R46, R58, R39, R74, 0x96, !PT ;  /* 0x000000273a2e7212 */ /* 0x000fe400078e964a */
[----:B------:R-:W-:Y:S02]  /*2bad0*/  IADD3 R74, P2, P3, R61, R72, R90 ;  /* 0x000000483d4a7210 */ /* 0x000fe40007b5e05a */
[----:B------:R-:W-:Y:S02]  /*2bae0*/  LOP3.LUT R45, R68, R45, R92, 0x96, !PT ;  /* 0x0000002d442d7212 */ /* 0x000fe400078e965c */
[----:B------:R-:W-:Y:S02]  /*2baf0*/  LOP3.LUT R92, R73, R44, R75, 0x96, !PT ;  /* 0x0000002c495c7212 */ /* 0x000fe400078e964b */
[----:B------:R-:W-:-:S02]  /*2bb00*/  IADD3.X R80, R20, R85, R79, P0, P1 ;  /* 0x0000005514507210 */ /* 0x000fc400007e244f */
[----:B------:R-:W-:Y:S02]  /*2bb10*/  LOP3.LUT R44, R74, R37, R82, 0x96, !PT ;  /* 0x000000254a2c7212 */ /* 0x000fe400078e9652 */
        /* <DEDUP_REMOVED lines=17> */
[----:B------:R-:W-:Y:S01]  /*2bc30*/  LOP3.LUT R85, R88, R75, RZ, 0x3c, !PT ;  /* 0x0000004b58557212 */ /* 0x000fe200078e3cff */
[----:B------:R-:W-:Y:S01]  /*2bc40*/  IMAD.X R96, R46, 0x1, R47, P0 ;  /* 0x000000012e607824 */ /* 0x000fe200000e062f */
[----:B------:R-:W-:Y:S01]  /*2bc50*/  IADD3 R92, P1, R38, R59, RZ ;  /* 0x0000003b265c7210 */ /* 0x000fe20007f3e0ff */
[----:B------:R-:W-:Y:S01]  /*2bc60*/  IMAD.X R91, R39, 0x1, R78, P2 ;  /* 0x00000001275b7824 */ /* 0x000fe200010e064e */
[----:B------:R-:W-:-:S02]  /*2bc70*/  SHF.L.W.U32.HI R72, R85, 0x1, R84 ;  /* 0x0000000155487819 */ /* 0x000fc40000010e54 */
[----:B------:R-:W-:Y:S02]  /*2bc80*/  SHF.L.W.U32.HI R56, R84, 0x1, R85 ;  /* 0x0000000154387819 */ /* 0x000fe40000010e55 */
        /* <DEDUP_REMOVED lines=14> */
[----:B------:R-:W-:Y:S02]  /*2bd70*/  IADD3 R59, P4, P5, R65, R72, R71 ;  /* 0x00000048413b7210 */ /* 0x000fe40007d9e047 */
        /* <DEDUP_REMOVED lines=49> */
[----:B------:R-:W-:Y:S02]  /*2c090*/  SHF.L.W.U32.HI R25, R92, 0x10, R93 ;  /* 0x000000105c197819 */ /* 0x000fe40000010e5d */
[----:B------:R-:W-:Y:S02]  /*2c0a0*/  IADD3.X R80, R5, R80, R72, P0, P1 ;  /* 0x0000005005507210 */ /* 0x000fe400007e2448 */
        /* <DEDUP_REMOVED lines=12> */
[----:B------:R-:W-:Y:S02]  /*2c170*/  SHF.L.W.U32.HI R39, R39, 0x10, R78 ;  /* 0x0000001027277819 */ /* 0x000fe40000010e4e */
[----:B------:R-:W-:Y:S02]  /*2c180*/  IADD3 R95, P0, R27, R70, RZ ;  /* 0x000000461b5f7210 */ /* 0x000fe40007f1e0ff */
[----:B------:R-:W-:Y:S02]  /*2c190*/  LOP3.LUT R82, R87, R74, RZ, 0x3c, !PT ;  /* 0x0000004a57527212 */ /* 0x000fe400078e3cff */
[----:B------:R-:W-:Y:S02]  /*2c1a0*/  IADD3 R87, P1, R45, R66, RZ ;  /* 0x000000422d577210 */ /* 0x000fe40007f3e0ff */
[----:B------:R-:W-:Y:S01]  /*2c1b0*/  LOP3.LUT R47, R90, R59, RZ, 0x3c, !PT ;  /* 0x0000003b5a2f7212 */ /* 0x000fe200078e3cff */
[----:B------:R-:W-:Y:S01]  /*2c1c0*/  IMAD.X R90, R37, 0x1, R58, P0 ;  /* 0x00000001255a7824 */ /* 0x000fe200000e063a */
[----:B------:R-:W-:Y:S01]  /*2c1d0*/  IADD3 R66, P2, R39, R68, RZ ;  /* 0x0000004427427210 */ /* 0x000fe20007f5e0ff */
[----:B------:R-:W-:Y:S01]  /*2c1e0*/  IMAD.X R93, R46, 0x1, R75, P1 ;  /* 0x000000012e5d7824 */ /* 0x000fe200008e064b */
[----:B------:R-:W-:-:S03]  /*2c1f0*/  LOP3.LUT R68, R84, R95, RZ, 0x3c, !PT ;  /* 0x0000005f54447212 */ /* 0x000fc600078e3cff */
[----:B------:R-:W-:Y:S01]  /*2c200*/  IMAD.X R84, R44, 0x1, R77, P2 ;  /* 0x000000012c547824 */ /* 0x000fe200010e064d */
[----:B------:R-:W-:Y:S02]  /*2c210*/  LOP3.LUT R77, R79, R90, RZ, 0x3c, !PT ;  /* 0x0000005a4f4d7212 */ /* 0x000fe400078e3cff */
[----:B------:R-:W-:Y:S02]  /*2c220*/  LOP3.LUT R78, R89, R87, RZ, 0x3c, !PT ;  /* 0x00000057594e7212 */ /* 0x000fe400078e3cff */
[----:B------:R-:W-:Y:S02]  /*2c230*/  LOP3.LUT R79, R72, R93, RZ, 0x3c, !PT ;  /* 0x0000005d484f7212 */ /* 0x000fe400078e3cff */
[----:B------:R-:W-:Y:S02]  /*2c240*/  SHF.L.W.U32.HI R75, R77, 0x1, R68 ;  /* 0x000000014d4b7819 */ /* 0x000fe40000010e44 */
[----:B------:R-:W-:Y:S02]  /*2c250*/  SHF.L.W.U32.HI R71, R82, 0x1, R47 ;  /* 0x0000000152477819 */ /* 0x000fe40000010e2f */
[----:B------:R-:W-:-:S02]  /*2c260*/  LOP3.LUT R58, R81, R84, RZ, 0x3c, !PT ;  /* 0x00000054513a7212 */ /* 0x000fc400078e3cff */
[----:B------:R-:W-:Y:S02]  /*2c270*/  SHF.L.W.U32.HI R81, R79, 0x1, R78 ;  /* 0x000000014f517819 */ /* 0x000fe40000010e4e */
[----:B------:R-:W-:Y:S02]  /*2c280*/  LOP3.LUT R85, R91, R66, RZ, 0x3c, !PT ;  /* 0x000000425b557212 */ /* 0x000fe400078e3cff */
[----:B------:R-:W-:Y:S02]  /*2c290*/  SHF.L.W.U32.HI R77, R68, 0x1, R77 ;  /* 0x00000001444d7819 */ /* 0x000fe40000010e4d */
[----:B------:R-:W-:Y:S02]  /*2c2a0*/  IADD3 R70, P0, P1, R10, R75, R57 ;  /* 0x0000004b0a467210 */ /* 0x000fe4000791e039 */
[----:B------:R-:W-:Y:S02]  /*2c2b0*/  SHF.L.W.U32.HI R47, R47, 0x1, R82 ;  /* 0x000000012f2f7819 */ /* 0x000fe40000010e52 */
[----:B------:R-:W-:-:S02]  /*2c2c0*/  SHF.L.W.U32.HI R78, R78, 0x1, R79 ;  /* 0x000000014e4e7819 */ /* 0x000fc40000010e4f */
[----:B------:R-:W-:Y:S02]  /*2c2d0*/  IADD3 R72, P4, P5, R36, R71, R76 ;  /* 0x0000004724487210 */ /* 0x000fe40007d9e04c */
[----:B------:R-:W-:Y:S02]  /*2c2e0*/  IADD3 R79, P2, P3, R15, R81, R56 ;  /* 0x000000510f4f7210 */ /* 0x000fe40007b5e038 */
[----:B------:R-:W-:Y:S02]  /*2c2f0*/  SHF.L.W.U32.HI R82, R58, 0x1, R85 ;  /* 0x000000013a527819 */ /* 0x000fe40000010e55 */
[----:B------:R-:W-:Y:S02]  /*2c300*/  IADD3.X R73, R12, R77, R73, P0, P1 ;  /* 0x0000004d0c497210 */ /* 0x000fe400007e2449 */
        /* <DEDUP_REMOVED lines=34> */
[----:B------:R-:W-:Y:S02]  /*2c530*/  SHF.L.W.U32.HI R84, R75, 0x8, R56 ;  /* 0x000000084b547819 */ /* 0x000fe40000010e38 */
[----:B------:R-:W-:Y:S02]  /*2c540*/  SHF.L.W.U32.HI R85, R56, 0x8, R75 ;  /* 0x0000000838557819 */ /* 0x000fe40000010e4b */
[----:B------:R-:W-:-:S02]  /*2c550*/  SHF.L.W.U32.HI R78, R82, 0x8, R81 ;  /* 0x00000008524e7819 */ /* 0x000fc40000010e51 */
[----:B------:R-:W-:Y:S02]  /*2c560*/  IADD3.X R56, R24, R91, R89, P0, P1 ;  /* 0x0000005b18387210 */ /* 0x000fe400007e2459 */
[----:B------:R-:W-:Y:S02]  /*2c570*/  SHF.L.W.U32.HI R81, R81, 0x8, R82 ;  /* 0x0000000851517819 */ /* 0x000fe40000010e52 */
[----:B------:R-:W-:Y:S02]  /*2c580*/  IADD3 R75, P0, P1, R14, R70, R71 ;  /* 0x000000460e4b7210 */ /* 0x000fe4000791e047 */
        /* <DEDUP_REMOVED lines=8> */
[----:B------:R-:W-:-:S02]  /*2c610*/  IADD3.X R80, R21, R80, R78, P4, P5 ;  /* 0x0000005015507210 */ /* 0x000fc400027ea44e */
[----:B------:R-:W-:Y:S02]  /*2c620*/  SHF.L.W.U32.HI R37, R46, 0x10, R45 ;  /* 0x000000102e257819 */ /* 0x000fe40000010e2d */
[----:B------:R-:W-:Y:S02]  /*2c630*/  LOP3.LUT R39, R73, R39, R70, 0x96, !PT ;  /* 0x0000002749277212 */ /* 0x000fe400078e9646 */
[----:B------:R-:W-:Y:S02]  /*2c640*/  LOP3.LUT R91, R77, R38, R83, 0x96, !PT ;  /* 0x000000264d5b7212 */ /* 0x000fe400078e9653 */
[----:B------:R-:W-:Y:S02]  /*2c650*/  LOP3.LUT R70, R82, R25, R79, 0x96, !PT ;  /* 0x0000001952467212 */ /* 0x000fe400078e964f */
[----:B------:R-:W-:Y:S02]  /*2c660*/  LOP3.LUT R25, R80, R27, R88, 0x96, !PT ;  /* 0x0000001b50197212 */ /* 0x000fe400078e9658 */
[----:B------:R-:W-:-:S02]  /*2c670*/  SHF.L.W.U32.HI R38, R45, 0x10, R46 ;  /* 0x000000102d267819 */ /* 0x000fc40000010e2e */
[----:B------:R-:W-:Y:S02]  /*2c680*/  IADD3 R83, P0, R37, R86, RZ ;  /* 0x0000005625537210 */ /* 0x000fe40007f1e0ff */
[----:B------:R-:W-:Y:S02]  /*2c690*/  SHF.L.W.U32.HI R46, R70, 0x10, R91 ;  /* 0x00000010462e7819 */ /* 0x000fe40000010e5b */
[----:B------:R-:W-:Y:S01]  /*2c6a0*/  SHF.L.W.U32.HI R27, R91, 0x10, R70 ;  /* 0x000000105b1b7819 */ /* 0x000fe20000010e46 */
[----:B------:R-:W-:Y:S01]  /*2c6b0*/  IMAD.X R70, R38, 0x1, R87, P0 ;  /* 0x0000000126467824 */ /* 0x000fe200000e0657 */
        /* <DEDUP_REMOVED lines=33> */
[----:B------:R-:W-:Y:S02]  /*2c8d0*/  LOP3.LUT R26, R45, R84, RZ, 0x3c, !PT ;  /* 0x000000542d1a7212 */ /* 0x000fe400078e3cff */
[----:B------:R-:W-:Y:S02]  /*2c8e0*/  IADD3.X R85, R13, R76, R80, P1, P0 ;  /* 0x0000004c0d557210 */ /* 0x000fe40000fe0450 */
        /* <DEDUP_REMOVED lines=10> */
[----:B------:R-:W-:Y:S02]  /*2c990*/  LOP3.LUT R59, R37, R14, RZ, 0x3c, !PT ;  /* 0x0000000e253b7212 */ /* 0x000fe400078e3cff */
[----:B------:R-:W-:Y:S02]  /*2c9a0*/  IADD3 R57, P3, R57, R88, RZ ;  /* 0x0000005839397210 */ /* 0x000fe40007f7e0ff */
[----:B------:R-:W-:Y:S01]  /*2c9b0*/  LOP3.LUT R56, R25, R58, RZ, 0x3c, !PT ;  /* 0x0000003a19387212 */ /* 0x000fe200078e3cff */
[----:B------:R-:W-:Y:S01]  /*2c9c0*/  IMAD.X R59, R59, 0x1, R89, P2 ;  /* 0x000000013b3b7824 */ /* 0x000fe200010e0659 */
[----:B------:R-:W-:Y:S02]  /*2c9d0*/  LOP3.LUT R26, R79, R22, RZ, 0x3c, !PT ;  /* 0x000000164f1a7212 */ /* 0x000fe400078e3cff */
[----:B------:R-:W-:Y:S02]  /*2c9e0*/  LOP3.LUT R69, R68, R21, RZ, 0x3c, !PT ;  /* 0x0000001544457212 */ /* 0x000fe400078e3cff */
[----:B------:R-:W-:-:S02]  /*2c9f0*/  LOP3.LUT R66, R66, R83, RZ, 0x3c, !PT ;  /* 0x0000005342427212 */ /* 0x000fc400078e3cff */
[----:B------:R-:W-:Y:S01]  /*2ca00*/  LOP3.LUT R13, R74, R82, RZ, 0x3c, !PT ;  /* 0x000000524a0d7212 */ /* 0x000fe200078e3cff */
[----:B------:R-:W-:Y:S01]  /*2ca10*/  IMAD.X R56, R56, 0x1, R87, P3 ;  /* 0x0000000138387824 */ /* 0x000fe200018e0657 */
[----:B------:R-:W-:Y:S02]  /*2ca20*/  SHF.L.W.U32.HI R47, R69, 0x8, R26 ;  /* 0x00000008452f7819 */ /* 0x000fe40000010e1a */
[----:B------:R-:W-:Y:S02]  /*2ca30*/  SHF.L.W.U32.HI R26, R26, 0x8, R69 ;  /* 0x000000081a1a7819 */ /* 0x000fe40000010e45 */
[----:B------:R-:W-:Y:S02]  /*2ca40*/  SHF.L.W.U32.HI R73, R13, 0x8, R66 ;  /* 0x000000080d497819 */ /* 0x000fe40000010e42 */
[----:B------:R-:W-:Y:S02]  /*2ca50*/  LOP3.LUT R68, R81, R67, RZ, 0x3c, !PT ;  /* 0x0000004351447212 */ /* 0x000fe400078e3cff */
[----:B------:R-:W-:-:S02]  /*2ca60*/  LOP3.LUT R69, R76, R59, RZ, 0x3c, !PT ;  /* 0x0000003b4c457212 */ /* 0x000fc400078e3cff */
[----:B------:R-:W-:Y:S02]  /*2ca70*/  SHF.L.W.U32.HI R66, R66, 0x8, R13 ;  /* 0x0000000842427819 */ /* 0x000fe40000010e0d */
[----:B------:R-:W-:Y:S02]  /*2ca80*/  LOP3.LUT R72, R78, R57, RZ, 0x3c, !PT ;  /* 0x000000394e487212 */ /* 0x000fe400078e3cff */
[----:B------:R-:W-:Y:S02]  /*2ca90*/  LOP3.LUT R13, R75, R56, RZ, 0x3c, !PT ;  /* 0x000000384b0d7212 */ /* 0x000fe400078e3cff */
[----:B------:R-:W-:Y:S02]  /*2caa0*/  SHF.L.W.U32.HI R75, R69, 0x8, R68 ;  /* 0x00000008454b7819 */ /* 0x000fe40000010e44 */
[----:B------:R-:W-:Y:S02]  /*2cab0*/  IADD3 R81, P0, P1, R15, R36, R26 ;  /* 0x000000240f517210 */ /* 0x000fe4000791e01a */
[----:B------:R-:W-:-:S02]  /*2cac0*/  IADD3 R76, P2, P3, R10, R71, R66 ;  /* 0x000000470a4c7210 */ /* 0x000fc40007b5e042 */
[----:B------:R-:W-:Y:S02]  /*2cad0*/  SHF.L.W.U32.HI R68, R68, 0x8, R69 ;  /* 0x0000000844447819 */ /* 0x000fe40000010e45 */
        /* <DEDUP_REMOVED lines=19> */
[----:B------:R-:W-:Y:S02]  /*2cc10*/  SHF.L.W.U32.HI R10, R10, 0x10, R37 ;  /* 0x000000100a0a7819 */ /* 0x000fe40000010e25 */
[----:B------:R-:W-:Y:S01]  /*2cc20*/  SHF.L.W.U32.HI R15, R25, 0x10, R12 ;  /* 0x00000010190f7819 */ /* 0x000fe20000010e0c */
[----:B------:R-:W-:Y:S01]  /*2cc30*/  IMAD.X R74, R13, 0x1, R82, P0 ;  /* 0x000000010d4a7824 */ /* 0x000fe200000e0652 */
[----:B------:R-:W-:Y:S02]  /*2cc40*/  LOP3.LUT R36, R69, R27, R36, 0x96, !PT ;  /* 0x0000001b45247212 */ /* 0x000fe400078e9624 */
[----:B------:R-:W-:-:S02]  /*2cc50*/  SHF.L.W.U32.HI R12, R12, 0x10, R25 ;  /* 0x000000100c0c7819 */ /* 0x000fc40000010e19 */
[----:B------:R-:W-:Y:S02]  /*2cc60*/  IADD3 R67, P0, R10, R67, RZ ;  /* 0x000000430a437210 */ /* 0x000fe40007f1e0ff */
[----:B------:R-:W-:Y:S02]  /*2cc70*/  SHF.L.W.U32.HI R11, R79, 0x10, R36 ;  /* 0x000000104f0b7819 */ /* 0x000fe40000010e24 */
[----:B------:R-:W-:Y:S01]  /*2cc80*/  IADD3 R57, P1, R12, R57, RZ ;  /* 0x000000390c397210 */ /* 0x000fe20007f3e0ff */
[----:B------:R-:W-:Y:S01]  /*2cc90*/  IMAD.X R37, R14, 0x1, R59, P0 ;  /* 0x000000010e257824 */ /* 0x000fe200000e063b */
[----:B------:R-:W-:Y:S02]  /*2cca0*/  LOP3.LUT R24, R66, R39, RZ, 0x3c, !PT ;  /* 0x0000002742187212 */ /* 0x000fe400078e3cff */
[----:B------:R-:W-:Y:S01]  /*2ccb0*/  LOP3.LUT R73, R73, R74, RZ, 0x3c, !PT ;  /* 0x0000004a49497212 */ /* 0x000fe200078e3cff */
[----:B------:R-:W-:Y:S01]  /*2ccc0*/  IMAD.X R27, R15, 0x1, R56, P1 ;  /* 0x000000010f1b7824 */ /* 0x000fe200008e0638 */
[----:B------:R-:W-:-:S02]  /*2ccd0*/  SHF.L.W.U32.HI R16, R36, 0x10, R79 ;  /* 0x0000001024107819 */ /* 0x000fc40000010e4f */
[----:B------:R-:W-:Y:S02]  /*2cce0*/  IADD3 R59, P0, R11, R22, RZ ;  /* 0x000000160b3b7210 */ /* 0x000fe40007f1e0ff */
[----:B------:R-:W-:Y:S02]  /*2ccf0*/  SHF.L.W.U32.HI R23, R73, 0x1, R24 ;  /* 0x0000000149177819 */ /* 0x000fe40000010e18 */
[----:B------:R-:W-:Y:S01]  /*2cd00*/  LOP3.LUT R38, R68, R67, RZ, 0x3c, !PT ;  /* 0x0000004344267212 */ /* 0x000fe200078e3cff */
[----:B------:R-:W-:Y:S01]  /*2cd10*/  IMAD.X R80, R16, 0x1, R21, P0 ;  /* 0x0000000110507824 */ /* 0x000fe200000e0615 */
[----:B------:R-:W-:Y:S02]  /*2cd20*/  LOP3.LUT R75, R75, R37, RZ, 0x3c, !PT ;  /* 0x000000254b4b7212 */ /* 0x000fe400078e3cff */
[----:B------:R-:W-:Y:S02]  /*2cd30*/  LOP3.LUT R72, R72, R57, RZ, 0x3c, !PT ;  /* 0x0000003948487212 */ /* 0x000fe400078e3cff */
[----:B------:R-:W-:-:S02]  /*2cd40*/  LOP3.LUT R21, R70, R27, RZ, 0x3c, !PT ;  /* 0x0000001b46157212 */ /* 0x000fc400078e3cff */
[----:B------:R-:W-:Y:S02]  /*2cd50*/  SHF.L.W.U32.HI R24, R24, 0x1, R73 ;  /* 0x0000000118187819 */ /* 0x000fe40000010e49 */
[----:B------:R-:W-:Y:S02]  /*2cd60*/  IADD3 R71, P2, P3, R48, R23, R81 ;  /* 0x0000001730477210 */ /* 0x000fe40007b5e051 */
[----:B------:R-:W-:Y:S02]  /*2cd70*/  SHF.L.W.U32.HI R36, R75, 0x1, R38 ;  /* 0x000000014b247819 */ /* 0x000fe40000010e26 */
[----:B------:R-:W-:Y:S02]  /*2cd80*/  LOP3.LUT R22, R26, R59, RZ, 0x3c, !PT ;  /* 0x0000003b1a167212 */ /* 0x000fe400078e3cff */
[----:B------:R-:W-:Y:S02]  /*2cd90*/  LOP3.LUT R47, R47, R80, RZ, 0x3c, !PT ;  /* 0x000000502f2f7212 */ /* 0x000fe400078e3cff */
[----:B------:R-:W-:-:S02]  /*2cda0*/  SHF.L.W.U32.HI R25, R21, 0x1, R72 ;  /* 0x0000000115197819 */ /* 0x000fc40000010e48 */
[----:B------:R-:W-:Y:S02]  /*2cdb0*/  IADD3.X R70, R60, R24, R69, P2, P3 ;  /* 0x000000183c467210 */ /* 0x000fe400017e6445 */
[----:B------:R-:W-:Y:S02]  /*2cdc0*/  SHF.L.W.U32.HI R38, R38, 0x1, R75 ;  /* 0x0000000126267819 */ /* 0x000fe40000010e4b */
[----:B------:R-:W-:Y:S02]  /*2cdd0*/  SHF.L.W.U32.HI R26, R72, 0x1, R21 ;  /* 0x00000001481a7819 */ /* 0x000fe40000010e15 */
[----:B------:R-:W-:Y:S02]  /*2cde0*/  IADD3 R66, P4, P5, R61, R36, R76 ;  /* 0x000000243d427210 */ /* 0x000fe40007d9e04c */
[----:B------:R-:W-:Y:S02]  /*2cdf0*/  SHF.L.W.U32.HI R21, R47, 0x1, R22 ;  /* 0x000000012f157819 */ /* 0x000fe40000010e16 */
[----:B------:R-:W-:-:S02]  /*2ce00*/  IADD3 R48, P1, P0, R18, R25, R77 ;  /* 0x0000001912307210 */ /* 0x000fc4000783e04d */
[----:B------:R-:W-:Y:S02]  /*2ce10*/  LOP3.LUT R60, R15, R70, RZ, 0x3c, !PT ;  /* 0x000000460f3c7212 */ /* 0x000fe400078e3cff */
[----:B------:R-:W-:Y:S02]  /*2ce20*/  SHF.L.W.U32.HI R22, R22, 0x1, R47 ;  /* 0x0000000116167819 */ /* 0x000fe40000010e2f */
[----:B------:R-:W-:Y:S02]  /*2ce30*/  IADD3.X R61, R49, R38, R78, P4, P5 ;  /* 0x00000026313d7210 */ /* 0x000fe400027ea44e */
[----:B------:R-:W-:Y:S02]  /*2ce40*/  IADD3 R47, P2, P3, R0, R21, R46 ;  /* 0x00000015002f7210 */ /* 0x000fe40007b5e02e */
[----:B------:R-:W-:Y:S02]  /*2ce50*/  IADD3.X R56, R17, R26, R45, P1, P0 ;  /* 0x0000001a11387210 */ /* 0x000fe40000fe042d */
[----:B------:R-:W-:-:S02]  /*2ce60*/  IADD3 R60, P0, R60, R67, RZ ;  /* 0x000000433c3c7210 */ /* 0x000fc40007f1e0ff */
[----:B------:R-:W-:Y:S02]  /*2ce70*/  LOP3.LUT R68, R12, R71, RZ, 0x3c, !PT ;  /* 0x000000470c447212 */ /* 0x000fe400078e3cff */
[----:B------:R-:W-:Y:S02]  /*2ce80*/  LOP3.LUT R58, R16, R61, RZ, 0x3c, !PT ;  /* 0x0000003d103a7212 */ /* 0x000fe400078e3cff */
[----:B------:R-:W-:Y:S02]  /*2ce90*/  IADD3.X R49, R5, R22, R44, P2, P3 ;  /* 0x0000001605317210 */ /* 0x000fe400017e642c */
[----:B------:R-:W-:Y:S01]  /*2cea0*/  LOP3.LUT R46, R13, R56, RZ, 0x3c, !PT ;  /* 0x000000380d2e7212 */ /* 0x000fe200078e3cff */
[----:B------:R-:W-:Y:S01]  /*2ceb0*/  IMAD.X R68, R68, 0x1, R37, P0 ;  /* 0x0000000144447824 */ /* 0x000fe200000e0625 */
[----:B------:R-:W-:Y:S02]  /*2cec0*/  IADD3 R58, P1, R58, R57, RZ ;  /* 0x000000393a3a7210 */ /* 0x000fe40007f3e0ff */
[----:B------:R-:W-:-:S02]  /*2ced0*/  LOP3.LUT R44, R14, R49, RZ, 0x3c, !PT ;  /* 0x000000310e2c7212 */ /* 0x000fc400078e3cff */
[----:B------:R-:W-:Y:S02]  /*2cee0*/  IADD3 R46, P2, R46, R59, RZ ;  /* 0x0000003b2e2e7210 */ /* 0x000fe40007f5e0ff */
[----:B------:R-:W-:Y:S02]  /*2cef0*/  LOP3.LUT R57, R7, R48, RZ, 0x3c, !PT ;  /* 0x0000003007397212 */ /* 0x000fe400078e3cff */
[----:B------:R-:W-:Y:S02]  /*2cf00*/  LOP3.LUT R59, R11, R66, RZ, 0x3c, !PT ;  /* 0x000000420b3b7212 */ /* 0x000fe400078e3cff */
        /* <DEDUP_REMOVED lines=8> */
[----:B------:R-:W-:Y:S02]  /*2cf90*/  SHF.L.W.U32.HI R5, R17, 0x8, R0 ;  /* 0x0000000811057819 */ /* 0x000fe40000010e00 */
[----:B------:R-:W-:Y:S02]  /*2cfa0*/  SHF.L.W.U32.HI R0, R0, 0x8, R17 ;  /* 0x0000000800007819 */ /* 0x000fe40000010e11 */
[----:B------:R-:W-:Y:S02]  /*2cfb0*/  LOP3.LUT R17, R25, R46, RZ, 0x3c, !PT ;  /* 0x0000002e19117212 */ /* 0x000fe400078e3cff */
[----:B------:R-:W-:-:S02]  /*2cfc0*/  LOP3.LUT R18, R36, R58, RZ, 0x3c, !PT ;  /* 0x0000003a24127212 */ /* 0x000fc400078e3cff */
[----:B------:R-:W-:Y:S02]  /*2cfd0*/  LOP3.LUT R23, R38, R59, RZ, 0x3c, !PT ;  /* 0x0000003b26177212 */ /* 0x000fe400078e3cff */
[----:B------:R-:W-:Y:S02]  /*2cfe0*/  LOP3.LUT R21, R21, R44, RZ, 0x3c, !PT ;  /* 0x0000002c15157212 */ /* 0x000fe400078e3cff */
[----:B------:R-:W-:Y:S02]  /*2cff0*/  LOP3.LUT R22, R22, R45, RZ, 0x3c, !PT ;  /* 0x0000002d16167212 */ /* 0x000fe400078e3cff */
[----:B------:R-:W-:Y:S02]  /*2d000*/  SHF.L.W.U32.HI R27, R26, 0x8, R17 ;  /* 0x000000081a1b7819 */ /* 0x000fe40000010e11 */
[----:B------:R-:W-:Y:S02]  /*2d010*/  IADD3 R67, P2, P3, R19, R71, R0 ;  /* 0x0000004713437210 */ /* 0x000fe40007b5e000 */
[----:B------:R-:W-:-:S02]  /*2d020*/  SHF.L.W.U32.HI R17, R17, 0x8, R26 ;  /* 0x0000000811117819 */ /* 0x000fc40000010e1a */
[----:B------:R-:W-:Y:S02]  /*2d030*/  SHF.L.W.U32.HI R24, R23, 0x8, R18 ;  /* 0x0000000817187819 */ /* 0x000fe40000010e12 */
[----:B------:R-:W-:Y:S02]  /*2d040*/  SHF.L.W.U32.HI R18, R18, 0x8, R23 ;  /* 0x0000000812127819 */ /* 0x000fe40000010e17 */
[----:B------:R-:W-:Y:S02]  /*2d050*/  SHF.L.W.U32.HI R39, R21, 0x8, R22 ;  /* 0x0000000815277819 */ /* 0x000fe40000010e16 */
[----:B------:R-:W-:Y:S02]  /*2d060*/  IADD3.X R69, R20, R70, R5, P2, P3 ;  /* 0x0000004614457210 */ /* 0x000fe400017e6405 */
[----:B------:R-:W-:Y:S02]  /*2d070*/  IADD3 R26, P2, P3, R6, R48, R17 ;  /* 0x00000030061a7210 */ /* 0x000fe40007b5e011 */
[----:B------:R-:W-:-:S02]  /*2d080*/  IADD3 R65, P1, P0, R65, R66, R18 ;  /* 0x0000004241417210 */ /* 0x000fc4000783e012 */
[----:B------:R-:W-:Y:S02]  /*2d090*/  LOP3.LUT R20, R67, R15, R70, 0x96, !PT ;  /* 0x0000000f43147212 */ /* 0x000fe400078e9646 */
[----:B------:R-:W-:Y:S02]  /*2d0a0*/  SHF.L.W.U32.HI R37, R22, 0x8, R21 ;  /* 0x0000000816257819 */ /* 0x000fe40000010e15 */
[----:B------:R-:W-:Y:S02]  /*2d0b0*/  IADD3 R15, P4, P5, R62, R47, R39 ;  /* 0x0000002f3e0f7210 */ /* 0x000fe40007d9e027 */
[----:B------:R-:W-:Y:S02]  /*2d0c0*/  IADD3.X R36, R8, R56, R27, P2, P3 ;  /* 0x0000003808247210 */ /* 0x000fe400017e641b */
[----:B------:R-:W-:Y:S02]  /*2d0d0*/  IADD3.X R63, R63, R61, R24, P1, P0 ;  /* 0x0000003d3f3f7210 */ /* 0x000fe40000fe0418 */
[----:B------:R-:W-:-:S02]  /*2d0e0*/  LOP3.LUT R8, R26, R13, R56, 0x96, !PT ;  /* 0x0000000d1a087212 */ /* 0x000fc400078e9638 */
[----:B------:R-:W-:Y:S02]  /*2d0f0*/  IADD3.X R13, R64, R49, R37, P4, P5 ;  /* 0x00000031400d7210 */ /* 0x000fe400027ea425 */
[----:B------:R-:W-:Y:S02]  /*2d100*/  LOP3.LUT R19, R36, R7, R48, 0x96, !PT ;  /* 0x0000000724137212 */ /* 0x000fe400078e9630 */
[----:B------:R-:W-:Y:S02]  /*2d110*/  LOP3.LUT R23, R69, R12, R71, 0x96, !PT ;  /* 0x0000000c45177212 */ /* 0x000fe400078e9647 */
        /* <DEDUP_REMOVED lines=10> */
[----:B------:R-:W-:Y:S02]  /*2d1c0*/  SHF.L.W.U32.HI R25, R25, 0x10, R12 ;  /* 0x0000001019197819 */ /* 0x000fe40000010e0c */
[----:B------:R-:W-:Y:S02]  /*2d1d0*/  IADD3 R20, P2, R10, R46, RZ ;  /* 0x0000002e0a147210 */ /* 0x000fe40007f5e0ff */
[----:B------:R-:W-:Y:S02]  /*2d1e0*/  SHF.L.W.U32.HI R16, R7, 0x10, R14 ;  /* 0x0000001007107819 */ /* 0x000fe40000010e0e */
[----:B------:R-:W-:Y:S02]  /*2d1f0*/  IADD3 R8, P3, R22, R44, RZ ;  /* 0x0000002c16087210 */ /* 0x000fe40007f7e0ff */
[----:B------:R-:W-:-:S02]  /*2d200*/  IADD3 R11, P1, R25, R58, RZ ;  /* 0x0000003a190b7210 */ /* 0x000fc40007f3e0ff */
[----:B------:R-:W-:Y:S02]  /*2d210*/  LOP3.LUT R12, R17, R20, RZ, 0x3c, !PT ;  /* 0x00000014110c7212 */ /* 0x000fe400078e3cff */
[----:B------:R-:W-:Y:S02]  /*2d220*/  IADD3 R17, P0, R19, R60, RZ ;  /* 0x0000003c13117210 */ /* 0x000fe40007f1e0ff */
[----:B------:R-:W-:Y:S02]  /*2d230*/  LOP3.LUT R20, R28, R20, R67, 0x96, !PT ;  /* 0x000000141c147212 */ /* 0x000fe400078e9643 */
[-C--:B------:R-:W-:Y:S02]  /*2d240*/  LOP3.LUT R7, R39, R8.reuse, RZ, 0x3c, !PT ;  /* 0x0000000827077212 */ /* 0x080fe400078e3cff */
[----:B------:R-:W-:Y:S01]  /*2d250*/  LOP3.LUT R28, R30, R8, R65, 0x96, !PT ;  /* 0x000000081e1c7212 */ /* 0x000fe200078e9641 */
[----:B------:R-:W-:Y:S01]  /*2d260*/  IMAD.X R8, R6, 0x1, R57, P2 ;  /* 0x0000000106087824 */ /* 0x000fe200010e0639 */
[-C--:B------:R-:W-:Y:S01]  /*2d270*/  LOP3.LUT R14, R18, R11.reuse, RZ, 0x3c, !PT ;  /* 0x0000000b120e7212 */ /* 0x080fe200078e3cff */
[----:B------:R-:W-:Y:S01]  /*2d280*/  IMAD.X R30, R16, 0x1, R45, P3 ;  /* 0x00000001101e7824 */ /* 0x000fe200018e062d */
[----:B------:R-:W-:Y:S01]  /*2d290*/  LOP3.LUT R18, R34, R11, R15, 0x96, !PT ;  /* 0x0000000b22127212 */ /* 0x000fe200078e960f */
[----:B------:R-:W-:-:S02]  /*2d2a0*/  IMAD.X R11, R23, 0x1, R59, P1 ;  /* 0x00000001170b7824 */ /* 0x000fc400008e063b */
[----:B------:R-:W-:Y:S01]  /*2d2b0*/  IMAD.X R15, R21, 0x1, R68, P0 ;  /* 0x00000001150f7824 */ /* 0x000fe200000e0644 */
[----:B------:R-:W-:Y:S02]  /*2d2c0*/  LOP3.LUT R38, R0, R17, RZ, 0x3c, !PT ;  /* 0x0000001100267212 */ /* 0x000fe400078e3cff */
[----:B------:R-:W-:Y:S02]  /*2d2d0*/  LOP3.LUT R45, R29, R8, R69, 0x96, !PT ;  /* 0x000000081d2d7212 */ /* 0x000fe400078e9645 */
[-C--:B------:R-:W-:Y:S02]  /*2d2e0*/  LOP3.LUT R39, R31, R30.reuse, R63, 0x96, !PT ;  /* 0x0000001e1f277212 */ /* 0x080fe400078e963f */
[----:B------:R-:W-:Y:S02]  /*2d2f0*/  LOP3.LUT R0, R37, R30, RZ, 0x3c, !PT ;  /* 0x0000001e25007212 */ /* 0x000fe400078e3cff */
[----:B------:R-:W-:Y:S02]  /*2d300*/  LOP3.LUT R35, R35, R11, R13, 0x96, !PT ;  /* 0x0000000b23237212 */ /* 0x000fe400078e960d */
[----:B------:R-:W-:-:S02]  /*2d310*/  LOP3.LUT R31, R27, R8, RZ, 0x3c, !PT ;  /* 0x000000081b1f7212 */ /* 0x000fc400078e3cff */
[----:B------:R-:W-:Y:S02]  /*2d320*/  LOP3.LUT R29, R24, R11, RZ, 0x3c, !PT ;  /* 0x0000000b181d7212 */ /* 0x000fe400078e3cff */
[----:B------:R-:W-:Y:S02]  /*2d330*/  LOP3.LUT R13, R5, R15, RZ, 0x3c, !PT ;  /* 0x0000000f050d7212 */ /* 0x000fe400078e3cff */
[----:B------:R-:W-:Y:S02]  /*2d340*/  SHF.L.W.U32.HI R8, R0, 0x1, R7 ;  /* 0x0000000100087819 */ /* 0x000fe40000010e07 */
[----:B------:R-:W-:Y:S02]  /*2d350*/  SHF.L.W.U32.HI R5, R7, 0x1, R0 ;  /* 0x0000000107057819 */ /* 0x000fe40000010e00 */
[----:B------:R-:W-:Y:S02]  /*2d360*/  LOP3.LUT R17, R32, R17, R26, 0x96, !PT ;  /* 0x0000001120117212 */ /* 0x000fe400078e961a */
[----:B------:R-:W-:-:S02]  /*2d370*/  SHF.L.W.U32.HI R27, R29, 0x1, R14 ;  /* 0x000000011d1b7819 */ /* 0x000fc40000010e0e */
[----:B------:R-:W-:Y:S02]  /*2d380*/  SHF.L.W.U32.HI R0, R31, 0x1, R12 ;  /* 0x000000011f007819 */ /* 0x000fe40000010e0c */
[----:B------:R-:W-:Y:S01]  /*2d390*/  LOP3.LUT R32, R33, R15, R36, 0x96, !PT ;  /* 0x0000000f21207212 */ /* 0x000fe200078e9624 */
[----:B------:R-:W-:Y:S01]  /*2d3a0*/  IMAD.MOV.U32 R15, RZ, RZ, R39 ;  /* 0x000000ffff0f7224 */ /* 0x000fe200078e0027 */
[----:B------:R-:W-:Y:S02]  /*2d3b0*/  SHF.L.W.U32.HI R7, R13, 0x1, R38 ;  /* 0x000000010d077819 */ /* 0x000fe40000010e26 */
[----:B------:R-:W-:Y:S01]  /*2d3c0*/  SHF.L.W.U32.HI R11, R38, 0x1, R13 ;  /* 0x00000001260b7819 */ /* 0x000fe20000010e0d */
[----:B------:R-:W-:Y:S01]  /*2d3d0*/  IMAD.MOV.U32 R13, RZ, RZ, R45 ;  /* 0x000000ffff0d7224 */ /* 0x000fe200078e002d */
[----:B------:R-:W-:Y:S01]  /*2d3e0*/  SHF.L.W.U32.HI R29, R14, 0x1, R29 ;  /* 0x000000010e1d7819 */ /* 0x000fe20000010e1d */
[----:B------:R-:W-:Y:S01]  /*2d3f0*/  IMAD.MOV.U32 R14, RZ, RZ, R28 ;  /* 0x000000ffff0e7224 */ /* 0x000fe200078e001c */
[----:B------:R-:W-:Y:S01]  /*2d400*/  SHF.L.W.U32.HI R31, R12, 0x1, R31 ;  /* 0x000000010c1f7819 */ /* 0x000fe20000010e1f */
[----:B------:R-:W-:-:S05]  /*2d410*/  IMAD.MOV.U32 R12, RZ, RZ, R20 ;  /* 0x000000ffff0c7224 */ /* 0x000fca00078e0014 */
[----:B------:R0:W-:Y:S01]  /*2d420*/  STL.128 [R1], R12 ;  /* 0x0000000c01007387 */ /* 0x0001e20000100c00 */
[----:B------:R-:W-:Y:S02]  /*2d430*/  LOP3.LUT R43, R43, R6, R11, 0x96, !PT ;  /* 0x000000062b2b7212 */ /* 0x000fe400078e960b */
[----:B------:R-:W-:Y:S02]  /*2d440*/  SHF.R.U32.HI R11, RZ, 0x10, R28 ;  /* 0x00000010ff0b7819 */ /* 0x000fe4000001161c */
[----:B------:R-:W-:Y:S02]  /*2d450*/  LOP3.LUT R5, R41, R23, R5, 0x96, !PT ;  /* 0x0000001729057212 */ /* 0x000fe400078e9605 */
[----:B------:R-:W-:Y:S01]  /*2d460*/  LOP3.LUT R6, R52, R22, R27, 0x96, !PT ;  /* 0x0000001634067212 */ /* 0x000fe200078e961b */
[----:B0-----:R-:W-:Y:S02]  /*2d470*/  IMAD.MOV.U32 R12, RZ, RZ, R17 ;  /* 0x000000ffff0c7224 */ /* 0x001fe400078e0011 */
[----:B------:R-:W-:-:S02]  /*2d480*/  IMAD.MOV.U32 R13, RZ, RZ, R32 ;  /* 0x000000ffff0d7224 */ /* 0x000fc400078e0020 */
[----:B------:R-:W-:Y:S02]  /*2d490*/  IMAD.MOV.U32 R14, RZ, RZ, R18 ;  /* 0x000000ffff0e7224 */ /* 0x000fe400078e0012 */
[----:B------:R-:W-:Y:S01]  /*2d4a0*/  IMAD.MOV.U32 R15, RZ, RZ, R35 ;  /* 0x000000ffff0f7224 */ /* 0x000fe200078e0023 */
[----:B------:R-:W-:-:S04]  /*2d4b0*/  LOP3.LUT R11, R11, 0xff, RZ, 0xc0, !PT ;  /* 0x000000ff0b0b7812 */ /* 0x000fc800078ec0ff */
[----:B------:R0:W-:Y:S01]  /*2d4c0*/  STL.128 [R1+0x10], R12 ;  /* 0x0000100c01007387 */ /* 0x0001e20000100c00 */
[----:B------:R-:W-:Y:S02]  /*2d4d0*/  LOP3.LUT R22, R45, 0xff, RZ, 0xc0, !PT ;  /* 0x000000ff2d167812 */ /* 0x000fe400078ec0ff */
[----:B------:R-:W-:Y:S02]  /*2d4e0*/  LOP3.LUT R10, R42, R10, R7, 0x96, !PT ;  /* 0x0000000a2a0a7212 */ /* 0x000fe400078e9607 */
[----:B------:R-:W-:Y:S02]  /*2d4f0*/  LOP3.LUT R31, R55, R21, R31, 0x96, !PT ;  /* 0x00000015371f7212 */ /* 0x000fe400078e961f */
[----:B------:R-:W-:Y:S02]  /*2d500*/  LOP3.LUT R7, R53, R16, R29, 0x96, !PT ;  /* 0x0000001035077212 */ /* 0x000fe400078e961d */
[----:B------:R-:W-:Y:S02]  /*2d510*/  LOP3.LUT R0, R54, R19, R0, 0x96, !PT ;  /* 0x0000001336007212 */ /* 0x000fe400078e9600 */
[----:B0-----:R-:W-:-:S02]  /*2d520*/  SHF.R.U32.HI R12, RZ, 0x10, R20 ;  /* 0x00000010ff0c7819 */ /* 0x001fc40000011614 */
[----:B------:R-:W-:Y:S02]  /*2d530*/  SHF.R.U64 R14, R28, 0x18, R39 ;  /* 0x000000181c0e7819 */ /* 0x000fe40000001227 */
[----:B------:R-:W-:Y:S02]  /*2d540*/  LOP3.LUT R23, R12, 0xff, RZ, 0xc0, !PT ;  /* 0x000000ff0c177812 */ /* 0x000fe400078ec0ff */
[----:B------:R-:W-:Y:S02]  /*2d550*/  SHF.R.U32.HI R13, RZ, 0x8, R45 ;  /* 0x00000008ff0d7819 */ /* 0x000fe4000001162d */
[----:B------:R-:W-:Y:S02]  /*2d560*/  SHF.R.U32.HI R12, RZ, 0x10, R18 ;  /* 0x00000010ff0c7819 */ /* 0x000fe40000011612 */
[----:B------:R-:W-:Y:S02]  /*2d570*/  PRMT R21, R14, 0x7604, R11 ;  /* 0x000076040e157816 */ /* 0x000fe4000000000b */
[----:B------:R-:W-:-:S02]  /*2d580*/  SHF.R.U32.HI R16, RZ, 0x8, R39 ;  /* 0x00000008ff107819 */ /* 0x000fc40000011627 */
[----:B------:R-:W-:Y:S02]  /*2d590*/  LOP3.LUT R19, R39, 0xff, RZ, 0xc0, !PT ;  /* 0x000000ff27137812 */ /* 0x000fe400078ec0ff */
[----:B------:R-:W-:Y:S02]  /*2d5a0*/  SHF.R.U64 R14, R20, 0x18, R45 ;  /* 0x00000018140e7819 */ /* 0x000fe4000000122d */
[----:B------:R-:W-:Y:S02]  /*2d5b0*/  PRMT R22, R13, 0x7604, R22 ;  /* 0x000076040d167816 */ /* 0x000fe40000000016 */
[----:B------:R-:W-:Y:S02]  /*2d5c0*/  SHF.R.U32.HI R11, RZ, 0x10, R17 ;  /* 0x00000010ff0b7819 */ /* 0x000fe40000011611 */
[----:B------:R-:W-:Y:S02]  /*2d5d0*/  LOP3.LUT R12, R12, 0xff, RZ, 0xc0, !PT ;  /* 0x000000ff0c0c7812 */ /* 0x000fe400078ec0ff */
[----:B------:R-:W-:-:S02]  /*2d5e0*/  SHF.R.U64 R13, R18, 0x18, R35 ;  /* 0x00000018120d7819 */ /* 0x000fc40000001223 */
[----:B------:R-:W-:Y:S02]  /*2d5f0*/  LOP3.LUT R8, R40, R25, R8, 0x96, !PT ;  /* 0x0000001928087212 */ /* 0x000fe400078e9608 */
[----:B------:R-:W-:Y:S02]  /*2d600*/  PRMT R19, R16, 0x7604, R19 ;  /* 0x0000760410137816 */ /* 0x000fe40000000013 */
[----:B------:R-:W-:Y:S02]  /*2d610*/  PRMT R23, R14, 0x7604, R23 ;  /* 0x000076040e177816 */ /* 0x000fe40000000017 */
[----:B------:R-:W-:Y:S02]  /*2d620*/  LOP3.LUT R11, R11, 0xff, RZ, 0xc0, !PT ;  /* 0x000000ff0b0b7812 */ /* 0x000fe400078ec0ff */
[----:B------:R-:W-:Y:S02]  /*2d630*/  SHF.R.U32.HI R14, RZ, 0x8, R35 ;  /* 0x00000008ff0e7819 */ /* 0x000fe40000011623 */
[----:B------:R-:W-:-:S02]  /*2d640*/  LOP3.LUT R25, R35, 0xff, RZ, 0xc0, !PT ;  /* 0x000000ff23197812 */ /* 0x000fc400078ec0ff */
[----:B------:R-:W-:Y:S02]  /*2d650*/  SHF.R.U64 R16, R17, 0x18, R32 ;  /* 0x0000001811107819 */ /* 0x000fe40000001220 */
[----:B------:R-:W-:Y:S02]  /*2d660*/  PRMT R26, R13, 0x7604, R12 ;  /* 0x000076040d1a7816 */ /* 0x000fe4000000000c */
[----:B------:R-:W-:Y:S02]  /*2d670*/  LOP3.LUT R13, R28, 0xffff, RZ, 0xc0, !PT ;  /* 0x0000ffff1c0d7812 */ /* 0x000fe400078ec0ff */
[----:B------:R-:W-:Y:S02]  /*2d680*/  SHF.R.U32.HI R15, RZ, 0x8, R32 ;  /* 0x00000008ff0f7819 */ /* 0x000fe40000011620 */
[----:B------:R-:W-:Y:S02]  /*2d690*/  LOP3.LUT R24, R32, 0xff, RZ, 0xc0, !PT ;  /* 0x000000ff20187812 */ /* 0x000fe400078ec0ff */
[----:B------:R-:W-:-:S02]  /*2d6a0*/  PRMT R25, R14, 0x7604, R25 ;  /* 0x000076040e197816 */ /* 0x000fc40000000019 */
[----:B------:R-:W-:Y:S02]  /*2d6b0*/  PRMT R27, R16, 0x7604, R11 ;  /* 0x00007604101b7816 */ /* 0x000fe4000000000b */
[----:B------:R-:W-:Y:S02]  /*2d6c0*/  LOP3.LUT R12, R20, 0xffff, RZ, 0xc0, !PT ;  /* 0x0000ffff140c7812 */ /* 0x000fe400078ec0ff */
[----:B------:R-:W-:Y:S02]  /*2d6d0*/  LOP3.LUT R14, R28, 0xff, RZ, 0xc0, !PT ;  /* 0x000000ff1c0e7812 */ /* 0x000fe400078ec0ff */
[----:B------:R-:W-:Y:S02]  /*2d6e0*/  SHF.R.U32.HI R16, RZ, 0x10, R39 ;  /* 0x00000010ff107819 */ /* 0x000fe40000011627 */
[----:B------:R-:W-:Y:S02]  /*2d6f0*/  SHF.R.U32.HI R13, RZ, 0x8, R13 ;  /* 0x00000008ff0d7819 */ /* 0x000fe4000001160d */
[----:B------:R-:W-:-:S02]  /*2d700*/  SHF.R.U32.HI R28, RZ, 0x10, R45 ;  /* 0x00000010ff1c7819 */ /* 0x000fc4000001162d */
[----:B------:R-:W-:Y:S02]  /*2d710*/  PRMT R24, R15, 0x7604, R24 ;  /* 0x000076040f187816 */ /* 0x000fe40000000018 */
[----:B------:R-:W-:Y:S02]  /*2d720*/  SHF.R.U32.HI R12, RZ, 0x8, R12 ;  /* 0x00000008ff0c7819 */ /* 0x000fe4000001160c */
[----:B------:R-:W-:Y:S02]  /*2d730*/  LOP3.LUT R11, R20, 0xff, RZ, 0xc0, !PT ;  /* 0x000000ff140b7812 */ /* 0x000fe400078ec0ff */
[----:B------:R-:W-:Y:S02]  /*2d740*/  SHF.R.U32.HI R29, RZ, 0x18, R39 ;  /* 0x00000018ff1d7819 */ /* 0x000fe40000011627 */
[----:B------:R-:W-:Y:S02]  /*2d750*/  LOP3.LUT R16, R16, 0xff, RZ, 0xc0, !PT ;  /* 0x000000ff10107812 */ /* 0x000fe400078ec0ff */
[----:B------:R-:W-:-:S02]  /*2d760*/  LOP3.LUT R15, R13, 0xffff, RZ, 0xc0, !PT ;  /* 0x0000ffff0d0f7812 */ /* 0x000fc400078ec0ff */
[----:B------:R-:W-:Y:S02]  /*2d770*/  SHF.R.U32.HI R20, RZ, 0x18, R45 ;  /* 0x00000018ff147819 */ /* 0x000fe4000001162d */
[----:B------:R-:W-:Y:S02]  /*2d780*/  LOP3.LUT R13, R28, 0xff, RZ, 0xc0, !PT ;  /* 0x000000ff1c0d7812 */ /* 0x000fe400078ec0ff */
[----:B------:R-:W-:Y:S02]  /*2d790*/  LOP3.LUT R12, R12, 0xffff, RZ, 0xc0, !PT ;  /* 0x0000ffff0c0c7812 */ /* 0x000fe400078ec0ff */
[----:B------:R-:W-:Y:S02]  /*2d7a0*/  PRMT R34, R29, 0x7604, R16 ;  /* 0x000076041d227816 */ /* 0x000fe40000000010 */
[----:B------:R-:W-:Y:S02]  /*2d7b0*/  PRMT R29, R20, 0x7604, R13 ;  /* 0x00007604141d7816 */ /* 0x000fe4000000000d */
[----:B------:R-:W-:-:S02]  /*2d7c0*/  LOP3.LUT R13, R18, 0xffff, RZ, 0xc0, !PT ;  /* 0x0000ffff120d7812 */ /* 0x000fc400078ec0ff */
[----:B------:R-:W-:Y:S02]  /*2d7d0*/  PRMT R28, R12, 0x7604, R11 ;  /* 0x000076040c1c7816 */ /* 0x000fe4000000000b */
[----:B------:R-:W-:Y:S02]  /*2d7e0*/  LOP3.LUT R12, R17, 0xffff, RZ, 0xc0, !PT ;  /* 0x0000ffff110c7812 */ /* 0x000fe400078ec0ff */
[----:B------:R-:W-:Y:S02]  /*2d7f0*/  PRMT R30, R15, 0x7604, R14 ;  /* 0x000076040f1e7816 */ /* 0x000fe4000000000e */
[----:B------:R-:W-:Y:S02]  /*2d800*/  LOP3.LUT R14, R18, 0xff, RZ, 0xc0, !PT ;  /* 0x000000ff120e7812 */ /* 0x000fe400078ec0ff */
[----:B------:R-:W-:Y:S02]  /*2d810*/  SHF.R.U32.HI R13, RZ, 0x8, R13 ;  /* 0x00000008ff0d7819 */ /* 0x000fe4000001160d */
[----:B------:R-:W-:-:S02]  /*2d820*/  SHF.R.U32.HI R18, RZ, 0x10, R32 ;  /* 0x00000010ff127819 */ /* 0x000fc40000011620 */
[----:B------:R-:W-:Y:S02]  /*2d830*/  SHF.R.U32.HI R16, RZ, 0x10, R35 ;  /* 0x00000010ff107819 */ /* 0x000fe40000011623 */
[----:B------:R-:W-:Y:S02]  /*2d840*/  SHF.R.U32.HI R12, RZ, 0x8, R12 ;  /* 0x00000008ff0c7819 */ /* 0x000fe4000001160c */
[----:B------:R-:W-:Y:S02]  /*2d850*/  LOP3.LUT R15, R13, 0xffff, RZ, 0xc0, !PT ;  /* 0x0000ffff0d0f7812 */ /* 0x000fe400078ec0ff */
[----:B------:R-:W-:Y:S02]  /*2d860*/  LOP3.LUT R11, R17, 0xff, RZ, 0xc0, !PT ;  /* 0x000000ff110b7812 */ /* 0x000fe400078ec0ff */
[----:B------:R-:W-:Y:S02]  /*2d870*/  SHF.R.U32.HI R32, RZ, 0x18, R32 ;  /* 0x00000018ff207819 */ /* 0x000fe40000011620 */
[----:B------:R-:W-:-:S02]  /*2d880*/  LOP3.LUT R13, R18, 0xff, RZ, 0xc0, !PT ;  /* 0x000000ff120d7812 */ /* 0x000fc400078ec0ff */
[----:B------:R-:W-:Y:S02]  /*2d890*/  SHF.R.U32.HI R17, RZ, 0x18, R35 ;  /* 0x00000018ff117819 */ /* 0x000fe40000011623 */
[----:B------:R-:W-:Y:S02]  /*2d8a0*/  LOP3.LUT R16, R16, 0xff, RZ, 0xc0, !PT ;  /* 0x000000ff10107812 */ /* 0x000fe400078ec0ff */
[----:B------:R-:W-:Y:S02]  /*2d8b0*/  LOP3.LUT R12, R12, 0xffff, RZ, 0xc0, !PT ;  /* 0x0000ffff0c0c7812 */ /* 0x000fe400078ec0ff */
[----:B------:R-:W-:Y:S02]  /*2d8c0*/  PRMT R33, R32, 0x7604, R13 ;  /* 0x0000760420217816 */ /* 0x000fe4000000000d */
[----:B------:R-:W-:Y:S02]  /*2d8d0*/  PRMT R36, R17, 0x7604, R16 ;  /* 0x0000760411247816 */ /* 0x000fe40000000010 */
[----:B------:R-:W-:-:S02]  /*2d8e0*/  PRMT R35, R15, 0x7604, R14 ;  /* 0x000076040f237816 */ /* 0x000fc4000000000e */
[----:B------:R-:W-:Y:S02]  /*2d8f0*/  PRMT R32, R12, 0x7604, R11 ;  /* 0x000076040c207816 */ /* 0x000fe4000000000b */
[----:B------:R-:W-:Y:S02]  /*2d900*/  SHF.R.U32.HI R17, RZ, 0x8, R43 ;  /* 0x00000008ff117819 */ /* 0x000fe4000001162b */
[----:B------:R-:W-:Y:S02]  /*2d910*/  LOP3.LUT R12, R43, 0xff, RZ, 0xc0, !PT ;  /* 0x000000ff2b0c7812 */ /* 0x000fe400078ec0ff */
[----:B------:R-:W-:Y:S02]  /*2d920*/  SHF.R.U32.HI R15, RZ, 0x8, R31 ;  /* 0x00000008ff0f7819 */ /* 0x000fe4000001161f */
[----:B------:R-:W-:Y:S01]  /*2d930*/  LOP3.LUT R14, R31, 0xff, RZ, 0xc0, !PT ;  /* 0x000000ff1f0e7812 */ /* 0x000fe200078ec0ff */
[----:B------:R-:W-:Y:S02]  /*2d940*/  IMAD.MOV.U32 R40, RZ, RZ, R8 ;  /* 0x000000ffff287224 */ /* 0x000fe400078e0008 */
[----:B------:R-:W-:-:S02]  /*2d950*/  IMAD.MOV.U32 R41, RZ, RZ, R5 ;  /* 0x000000ffff297224 */ /* 0x000fc400078e0005 */
[----:B------:R-:W-:Y:S01]  /*2d960*/  IMAD.MOV.U32 R42, RZ, RZ, R10 ;  /* 0x000000ffff2a7224 */ /* 0x000fe200078e000a */
[----:B------:R-:W-:Y:S02]  /*2d970*/  SHF.R.U32.HI R16, RZ, 0x8, R7 ;  /* 0x00000008ff107819 */ /* 0x000fe40000011607 */
[----:B------:R-:W-:Y:S02]  /*2d980*/  LOP3.LUT R13, R7, 0xff, RZ, 0xc0, !PT ;  /* 0x000000ff070d7812 */ /* 0x000fe400078ec0ff */
[----:B------:R-:W-:Y:S02]  /*2d990*/  PRMT R20, R17, 0x7604, R12 ;  /* 0x0000760411147816 */ /* 0x000fe4000000000c */
[----:B------:R-:W-:Y:S02]  /*2d9a0*/  PRMT R46, R15, 0x7604, R14 ;  /* 0x000076040f2e7816 */ /* 0x000fe4000000000e */
[----:B------:R-:W-:Y:S02]  /*2d9b0*/  SHF.R.U32.HI R18, RZ, 0x8, R5 ;  /* 0x00000008ff127819 */ /* 0x000fe40000011605 */
[----:B------:R-:W-:-:S02]  /*2d9c0*/  LOP3.LUT R11, R5, 0xff, RZ, 0xc0, !PT ;  /* 0x000000ff050b7812 */ /* 0x000fc400078ec0ff */
[----:B------:R-:W-:Y:S02]  /*2d9d0*/  SHF.R.U32.HI R12, RZ, 0x10, R10 ;  /* 0x00000010ff0c7819 */ /* 0x000fe4000001160a */
[--C-:B------:R-:W-:Y:S02]  /*2d9e0*/  SHF.R.U32.HI R17, RZ, 0x10, R5.reuse ;  /* 0x00000010ff117819 */ /* 0x100fe40000011605 */
[--C-:B------:R-:W-:Y:S02]  /*2d9f0*/  SHF.R.U32.HI R15, RZ, 0x18, R5.reuse ;  /* 0x00000018ff0f7819 */ /* 0x100fe40000011605 */
[----:B------:R-:W-:Y:S01]  /*2da00*/  SHF.R.U64 R38, R8, 0x18, R5 ;  /* 0x0000001808267819 */ /* 0x000fe20000001205 */
[----:B------:R0:W-:Y:S01]  /*2da10*/  STL.128 [R1+0x20], R40 ;  /* 0x0000202801007387 */ /* 0x0001e20000100c00 */
[----:B------:R-:W-:-:S04]  /*2da20*/  SHF.R.U32.HI R5, RZ, 0x10, R8 ;  /* 0x00000010ff057819 */ /* 0x000fc80000011608 */
[----:B------:R-:W-:Y:S02]  /*2da30*/  LOP3.LUT R5, R5, 0xff, RZ, 0xc0, !PT ;  /* 0x000000ff05057812 */ /* 0x000fe400078ec0ff */
[----:B------:R-:W-:Y:S02]  /*2da40*/  SHF.R.U32.HI R14, RZ, 0x10, R43 ;  /* 0x00000010ff0e7819 */ /* 0x000fe4000001162b */
[----:B------:R-:W-:Y:S02]  /*2da50*/  PRMT R38, R38, 0x7604, R5 ;  /* 0x0000760426267816 */ /* 0x000fe40000000005 */
[----:B0-----:R-:W-:Y:S02]  /*2da60*/  PRMT R42, R16, 0x7604, R13 ;  /* 0x00007604102a7816 */ /* 0x001fe4000000000d */
[----:B------:R-:W-:Y:S02]  /*2da70*/  LOP3.LUT R13, R12, 0xff, RZ, 0xc0, !PT ;  /* 0x000000ff0c0d7812 */ /* 0x000fe400078ec0ff */
[----:B------:R-:W-:-:S02]  /*2da80*/  LOP3.LUT R12, R17, 0xff, RZ, 0xc0, !PT ;  /* 0x000000ff110c7812 */ /* 0x000fc400078ec0ff */
[----:B------:R-:W-:Y:S02]  /*2da90*/  SHF.R.U64 R16, R10, 0x18, R43 ;  /* 0x000000180a107819 */ /* 0x000fe4000000122b */
[----:B------:R-:W-:Y:S02]  /*2daa0*/  PRMT R40, R15, 0x7604, R12 ;  /* 0x000076040f287816 */ /* 0x000fe4000000000c */
[----:B------:R-:W-:Y:S02]  /*2dab0*/  SHF.R.U32.HI R12, RZ, 0x10, R0 ;  /* 0x00000010ff0c7819 */ /* 0x000fe40000011600 */
[----:B------:R-:W-:Y:S02]  /*2dac0*/  SHF.R.U32.HI R5, RZ, 0x10, R6 ;  /* 0x00000010ff057819 */ /* 0x000fe40000011606 */
[----:B------:R-:W-:Y:S02]  /*2dad0*/  SHF.R.U32.HI R15, RZ, 0x10, R7 ;  /* 0x00000010ff0f7819 */ /* 0x000fe40000011607 */
[----:B------:R-:W-:-:S02]  /*2dae0*/  PRMT R11, R18, 0x7604, R11 ;  /* 0x00007604120b7816 */ /* 0x000fc4000000000b */
[----:B------:R-:W-:Y:S02]  /*2daf0*/  PRMT R37, R16, 0x7604, R13 ;  /* 0x0000760410257816 */ /* 0x000fe4000000000d */
[----:B------:R-:W-:Y:S02]  /*2db00*/  SHF.R.U32.HI R39, RZ, 0x18, R43 ;  /* 0x00000018ff277819 */ /* 0x000fe4000001162b */
[----:B------:R-:W-:Y:S02]  /*2db10*/  SHF.R.U64 R18, R6, 0x18, R7 ;  /* 0x0000001806127819 */ /* 0x000fe40000001207 */
[----:B------:R-:W-:Y:S02]  /*2db20*/  LOP3.LUT R13, R12, 0xff, RZ, 0xc0, !PT ;  /* 0x000000ff0c0d7812 */ /* 0x000fe400078ec0ff */
[----:B------:R-:W-:Y:S02]  /*2db30*/  LOP3.LUT R5, R5, 0xff, RZ, 0xc0, !PT ;  /* 0x000000ff05057812 */ /* 0x000fe400078ec0ff */
[----:B------:R-:W-:-:S02]  /*2db40*/  LOP3.LUT R14, R14, 0xff, RZ, 0xc0, !PT ;  /* 0x000000ff0e0e7812 */ /* 0x000fc400078ec0ff */
[----:B------:R-:W-:Y:S02]  /*2db50*/  SHF.R.U32.HI R43, RZ, 0x18, R7 ;  /* 0x00000018ff2b7819 */ /* 0x000fe40000011607 */
[----:B------:R-:W-:Y:S02]  /*2db60*/  LOP3.LUT R12, R15, 0xff, RZ, 0xc0, !PT ;  /* 0x000000ff0f0c7812 */ /* 0x000fe400078ec0ff */
[----:B------:R-:W-:Y:S02]  /*2db70*/  PRMT R41, R18, 0x7604, R5 ;  /* 0x0000760412297816 */ /* 0x000fe40000000005 */
[----:B------:R-:W-:Y:S02]  /*2db80*/  PRMT R39, R39, 0x7604, R14 ;  /* 0x0000760427277816 */ /* 0x000fe4000000000e */
[----:B------:R-:W-:Y:S02]  /*2db90*/  PRMT R43, R43, 0x7604, R12 ;  /* 0x000076042b2b7816 */ /* 0x000fe4000000000c */
[----:B------:R-:W-:-:S02]  /*2dba0*/  LOP3.LUT R5, R8, 0xff, RZ, 0xc0, !PT ;  /* 0x000000ff08057812 */ /* 0x000fc400078ec0ff */
[----:B------:R-:W-:Y:S02]  /*2dbb0*/  SHF.R.U32.HI R14, RZ, 0x10, R31 ;  /* 0x00000010ff0e7819 */ /* 0x000fe4000001161f */
[----:B------:R-:W-:Y:S02]  /*2dbc0*/  LOP3.LUT R12, R10, 0xff, RZ, 0xc0, !PT ;  /* 0x000000ff0a0c7812 */ /* 0x000fe400078ec0ff */
[----:B------:R-:W-:Y:S02]  /*2dbd0*/  LOP3.LUT R8, R8, 0xffff, RZ, 0xc0, !PT ;  /* 0x0000ffff08087812 */ /* 0x000fe400078ec0ff */
[----:B------:R-:W-:Y:S02]  /*2dbe0*/  LOP3.LUT R10, R10, 0xffff, RZ, 0xc0, !PT ;  /* 0x0000ffff0a0a7812 */ /* 0x000fe400078ec0ff */
[----:B------:R-:W-:Y:S02]  /*2dbf0*/  LOP3.LUT R17, R0, 0xffff, RZ, 0xc0, !PT ;  /* 0x0000ffff00117812 */ /* 0x000fe400078ec0ff */
[----:B------:R-:W-:-:S02]  /*2dc00*/  LOP3.LUT R15, R6, 0xffff, RZ, 0xc0, !PT ;  /* 0x0000ffff060f7812 */ /* 0x000fc400078ec0ff */
[--C-:B------:R-:W-:Y:S02]  /*2dc10*/  SHF.R.U32.HI R47, RZ, 0x18, R31.reuse ;  /* 0x00000018ff2f7819 */ /* 0x100fe4000001161f */
[----:B------:R-:W-:Y:S02]  /*2dc20*/  SHF.R.U64 R16, R0, 0x18, R31 ;  /* 0x0000001800107819 */ /* 0x000fe4000000121f */
[----:B------:R-:W-:Y:S02]  /*2dc30*/  LOP3.LUT R14, R14, 0xff, RZ, 0xc0, !PT ;  /* 0x000000ff0e0e7812 */ /* 0x000fe400078ec0ff */
[----:B------:R-:W-:Y:S02]  /*2dc40*/  SHF.R.U32.HI R8, RZ, 0x8, R8 ;  /* 0x00000008ff087819 */ /* 0x000fe40000011608 */
[----:B------:R-:W-:Y:S02]  /*2dc50*/  SHF.R.U32.HI R10, RZ, 0x8, R10 ;  /* 0x00000008ff0a7819 */ /* 0x000fe4000001160a */
[----:B------:R-:W-:-:S02]  /*2dc60*/  SHF.R.U32.HI R17, RZ, 0x8, R17 ;  /* 0x00000008ff117819 */ /* 0x000fc40000011611 */
[----:B------:R-:W-:Y:S02]  /*2dc70*/  SHF.R.U32.HI R15, RZ, 0x8, R15 ;  /* 0x00000008ff0f7819 */ /* 0x000fe4000001160f */
[----:B------:R-:W-:Y:S02]  /*2dc80*/  PRMT R47, R47, 0x7604, R14 ;  /* 0x000076042f2f7816 */ /* 0x000fe4000000000e */
[----:B------:R-:W-:Y:S02]  /*2dc90*/  PRMT R45, R16, 0x7604, R13 ;  /* 0x00007604102d7816 */ /* 0x000fe4000000000d */
[----:B------:R-:W-:Y:S02]  /*2dca0*/  LOP3.LUT R8, R8, 0xffff, RZ, 0xc0, !PT ;  /* 0x0000ffff08087812 */ /* 0x000fe400078ec0ff */
[----:B------:R-:W-:Y:S02]  /*2dcb0*/  LOP3.LUT R16, R0, 0xff, RZ, 0xc0, !PT ;  /* 0x000000ff00107812 */ /* 0x000fe400078ec0ff */
[----:B------:R-:W-:-:S02]  /*2dcc0*/  LOP3.LUT R14, R6, 0xff, RZ, 0xc0, !PT ;  /* 0x000000ff060e7812 */ /* 0x000fc400078ec0ff */
[----:B------:R-:W-:Y:S02]  /*2dcd0*/  LOP3.LUT R13, R10, 0xffff, RZ, 0xc0, !PT ;  /* 0x0000ffff0a0d7812 */ /* 0x000fe400078ec0ff */
[----:B------:R-:W-:Y:S02]  /*2dce0*/  LOP3.LUT R17, R17, 0xffff, RZ, 0xc0, !PT ;  /* 0x0000ffff11117812 */ /* 0x000fe400078ec0ff */
[----:B------:R-:W-:Y:S02]  /*2dcf0*/  LOP3.LUT R15, R15, 0xffff, RZ, 0xc0, !PT ;  /* 0x0000ffff0f0f7812 */ /* 0x000fe400078ec0ff */
[----:B------:R-:W-:Y:S02]  /*2dd00*/  PRMT R5, R8, 0x7604, R5 ;  /* 0x0000760408057816 */ /* 0x000fe40000000005 */
[----:B------:R-:W-:Y:S02]  /*2dd10*/  PRMT R10, R13, 0x7604, R12 ;  /* 0x000076040d0a7816 */ /* 0x000fe4000000000c */
[----:B------:R-:W-:-:S02]  /*2dd20*/  PRMT R44, R17, 0x7604, R16 ;  /* 0x00007604112c7816 */ /* 0x000fc40000000010 */
[----:B------:R-:W-:Y:S02]  /*2dd30*/  PRMT R8, R15, 0x7604, R14 ;  /* 0x000076040f087816 */ /* 0x000fe4000000000e */
[----:B------:R-:W-:Y:S02]  /*2dd40*/  PRMT R15, R34, 0x1054, R19 ;  /* 0x00001054220f7816 */ /* 0x000fe40000000013 */
[----:B------:R-:W-:Y:S01]  /*2dd50*/  PRMT R12, R23, 0x1054, R28 ;  /* 0x00001054170c7816 */ /* 0x000fe2000000001c */
[----:B------:R-:W-:Y:S01]  /*2dd60*/  IMAD.MOV.U32 R28, RZ, RZ, R6 ;  /* 0x000000ffff1c7224 */ /* 0x000fe200078e0006 */
[----:B------:R-:W-:Y:S01]  /*2dd70*/  PRMT R14, R21, 0x1054, R30 ;  /* 0x00001054150e7816 */ /* 0x000fe2000000001e */
[----:B------:R-:W-:Y:S01]  /*2dd80*/  IMAD.MOV.U32 R30, RZ, RZ, R0 ;  /* 0x000000ffff1e7224 */ /* 0x000fe200078e0000 */
[----:B------:R-:W-:Y:S01]  /*2dd90*/  PRMT R13, R29, 0x1054, R22 ;  /* 0x000010541d0d7816 */ /* 0x000fe20000000016 */
[----:B------:R-:W-:Y:S01]  /*2dda0*/  IMAD.MOV.U32 R29, RZ, RZ, R7 ;  /* 0x000000ffff1d7224 */ /* 0x000fe200078e0007 */
[----:B------:R-:W-:-:S02]  /*2ddb0*/  PRMT R19, R36, 0x1054, R25 ;  /* 0x0000105424137816 */ /* 0x000fc40000000019 */
[----:B------:R-:W-:Y:S02]  /*2ddc0*/  PRMT R18, R26, 0x1054, R35 ;  /* 0x000010541a127816 */ /* 0x000fe40000000023 */
[----:B------:R-:W-:Y:S02]  /*2ddd0*/  PRMT R17, R33, 0x1054, R24 ;  /* 0x0000105421117816 */ /* 0x000fe40000000018 */
[----:B------:R-:W-:Y:S02]  /*2dde0*/  PRMT R16, R27, 0x1054, R32 ;  /* 0x000010541b107816 */ /* 0x000fe40000000020 */
[----:B------:R-:W-:Y:S02]  /*2ddf0*/  PRMT R23, R39, 0x1054, R20 ;  /* 0x0000105427177816 */ /* 0x000fe40000000014 */
[----:B------:R-:W-:Y:S02]  /*2de00*/  PRMT R21, R40, 0x1054, R11 ;  /* 0x0000105428157816 */ /* 0x000fe4000000000b */
[----:B------:R-:W-:-:S02]  /*2de10*/  PRMT R27, R47, 0x1054, R46 ;  /* 0x000010542f1b7816 */ /* 0x000fc4000000002e */
[----:B------:R-:W-:Y:S02]  /*2de20*/  PRMT R25, R43, 0x1054, R42 ;  /* 0x000010542b197816 */ /* 0x000fe4000000002a */
[----:B------:R-:W-:Y:S02]  /*2de30*/  PRMT R22, R37, 0x1054, R10 ;  /* 0x0000105425167816 */ /* 0x000fe4000000000a */
[----:B------:R-:W-:Y:S02]  /*2de40*/  PRMT R20, R38, 0x1054, R5 ;  /* 0x0000105426147816 */ /* 0x000fe40000000005 */
[----:B------:R-:W-:Y:S02]  /*2de50*/  PRMT R26, R45, 0x1054, R44 ;  /* 0x000010542d1a7816 */ /* 0x000fe4000000002c */
[----:B------:R-:W-:Y:S01]  /*2de60*/  PRMT R24, R41, 0x1054, R8 ;  /* 0x0000105429187816 */ /* 0x000fe20000000008 */
[----:B------:R0:W-:Y:S04]  /*2de70*/  STL.128 [R1+0x30], R28 ;  /* 0x0000301c01007387 */ /* 0x0001e80000100c00 */
[----:B------:R0:W-:Y:S04]  /*2de80*/  STL.128 [R1+0x5f0], R12 ;  /* 0x0005f00c01007387 */ /* 0x0001e80000100c00 */
[----:B------:R0:W-:Y:S04]  /*2de90*/  STL.128 [R1+0x600], R16 ;  /* 0x0006001001007387 */ /* 0x0001e80000100c00 */
[----:B------:R0:W-:Y:S04]  /*2dea0*/  STL.128 [R1+0x610], R20 ;  /* 0x0006101401007387 */ /* 0x0001e80000100c00 */
[----:B------:R0:W-:Y:S01]  /*2deb0*/  STL.128 [R1+0x620], R24 ;  /* 0x0006201801007387 */ /* 0x0001e20000100c00 */
[----:B------:R-:W-:-:S02]  /*2dec0*/  IMAD.MOV.U32 R0, RZ, RZ, 0x1 ;  /* 0x00000001ff007424 */ /* 0x000fc400078e00ff */
[----:B------:R-:W-:Y:S01]  /*2ded0*/  IMAD.MOV.U32 R5, RZ, RZ, RZ ;  /* 0x000000ffff057224 */ /* 0x000fe200078e00ff */
[----:B------:R-:W-:Y:S02]  /*2dee0*/  UIADD3 UR16, UR10, 0x2e8, URZ ;  /* 0x000002e80a107890 */ /* 0x000fe4000fffe03f */
[----:B------:R-:W-:Y:S02]  /*2def0*/  UIADD3 UR17, UR10, 0x570, URZ ;  /* 0x000005700a117890 */ /* 0x000fe4000fffe03f */
[----:B------:R-:W-:Y:S02]  /*2df00*/  UIADD3 UR18, UR10, 0x200, URZ ;  /* 0x000002000a127890 */ /* 0x000fe4000fffe03f */
.L_x_100:
[----:B------:R-:W-:Y:S01]  /*2df10*/  IMAD.MOV.U32 R7, RZ, RZ, 0x40 ;  /* 0x00000040ff077424 */ /* 0x000fe200078e00ff */
[----:B------:R-:W-:Y:S01]  /*2df20*/  ISETP.NE.AND P0, PT, R0, 0xd, PT ;  /* 0x0000000d0000780c */ /* 0x000fe20003f05270 */
[----:B------:R-:W-:-:S03]  /*2df30*/  IMAD.MOV.U32 R6, RZ, RZ, RZ ;  /* 0x000000ffff067224 */ /* 0x000fc600078e00ff */
[----:B01----:R-:W-:-:S05]  /*2df40*/  SEL R7, R7, 0x20, !P0 ;  /* 0x0000002007077807 */ /* 0x003fca0004000000 */
.L_x_91:
[----:B------:R-:W-:Y:S02]  /*2df50*/  ISETP.GE.AND P1, PT, R5, 0x100, PT ;  /* 0x000001000500780c */ /* 0x000fe40003f26270 */
[----:B------:R-:W-:-:S04]  /*2df60*/  IADD3 R7, R7, -0x4, RZ ;  /* 0xfffffffc07077810 */ /* 0x000fc80007ffe0ff */
[----:B------:R-:W-:-:S07]  /*2df70*/  ISETP.NE.AND P0, PT, R7, RZ, PT ;  /* 0x000000ff0700720c */ /* 0x000fce0003f05270 */
[----:B-1----:R-:W-:Y:S05]  /*2df80*/  @!P1 BRA `(.L_x_79) ;  /* 0x000000f000009947 */ /* 0x002fea0003800000 */
[----:B------:R-:W-:-:S13]  /*2df90*/  ISETP.GE.AND P1, PT, R5, 0x140, PT ;  /* 0x000001400500780c */ /* 0x000fda0003f26270 */
[----:B------:R-:W-:Y:S05]  /*2dfa0*/  @!P1 BRA `(.L_x_80) ;  /* 0x0000008000009947 */ /* 0x000fea0003800000 */
[----:B------:R-:W-:-:S06]  /*2dfb0*/  IMAD.IADD R11, R1, 0x1, R6 ;  /* 0x00000001010b7824 */ /* 0x000fcc00078e0206 */
[----:B------:R-:W2:Y:S01]  /*2dfc0*/  LDL.U8 R11, [R11+0x5f0] ;  /* 0x0005f0000b0b7983 */ /* 0x000ea20000100000 */
[----:B------:R-:W-:-:S13]  /*2dfd0*/  ISETP.GE.AND P1, PT, R5, 0x180, PT ;  /* 0x000001800500780c */ /* 0x000fda0003f26270 */
[C-C-:B------:R-:W-:Y:S02]  /*2dfe0*/  @P1 IADD3 R10, R1.reuse, -0x180, R5.reuse ;  /* 0xfffffe80010a1810 */ /* 0x140fe40007ffe005 */
[----:B------:R-:W-:-:S03]  /*2dff0*/  @!P1 IADD3 R8, R1, -0x140, R5 ;  /* 0xfffffec001089810 */ /* 0x000fc60007ffe005 */
[----:B--2---:R1:W-:Y:S04]  /*2e000*/  @P1 STL.U8 [R10+0x570], R11 ;  /* 0x0005700b0a001387 */ /* 0x0043e80000100000 */
[----:B------:R1:W-:Y:S01]  /*2e010*/  @!P1 STL.U8 [R8+0x5b0], R11 ;  /* 0x0005b00b08009387 */ /* 0x0003e20000100000 */
[----:B------:R-:W-:Y:S05]  /*2e020*/  BRA `(.L_x_81) ;  /* 0x0000009000007947 */ /* 0x000fea0003800000 */
.L_x_80:
[----:B------:R-:W-:-:S06]  /*2e030*/  IMAD.IADD R8, R1, 0x1, R6 ;  /* 0x0000000101087824 */ /* 0x000fcc00078e0206 */
[----:B------:R-:W2:Y:S01]  /*2e040*/  LDL.U8 R8, [R8+0x5f0] ;  /* 0x0005f00008087983 */ /* 0x000ea20000100000 */
[----:B------:R-:W-:-:S05]  /*2e050*/  IADD3 R11, R4, -0x100, R5 ;  /* 0xffffff00040b7810 */ /* 0x000fca0007ffe005 */
[----:B--2---:R1:W-:Y:S01]  /*2e060*/  STL.U8 [R11], R8 ;  /* 0x000000080b007387 */ /* 0x0043e20000100000 */
[----:B------:R-:W-:Y:S05]  /*2e070*/  BRA `(.L_x_81) ;  /* 0x0000004000007947 */ /* 0x000fea0003800000 */
.L_x_79:
[----:B------:R-:W-:-:S06]  /*2e080*/  IMAD.IADD R8, R1, 0x1, R6 ;  /* 0x0000000101087824 */ /* 0x000fcc00078e0206 */
[----:B------:R-:W2:Y:S01]  /*2e090*/  LDL.U8 R8, [R8+0x5f0] ;  /* 0x0005f00008087983 */ /* 0x000ea20000100000 */
[----:B------:R-:W-:-:S05]  /*2e0a0*/  IMAD.IADD R11, R5, 0x1, R2 ;  /* 0x00000001050b7824 */ /* 0x000fca00078e0202 */
[----:B--2---:R1:W-:Y:S02]  /*2e0b0*/  STL.U8 [R11], R8 ;  /* 0x000000080b007387 */ /* 0x0043e40000100000 */
.L_x_81:
[----:B------:R-:W-:Y:S02]  /*2e0c0*/  ISETP.GE.AND P1, PT, R5, 0xff, PT ;  /* 0x000000ff0500780c */ /* 0x000fe40003f26270 */
[----:B-1----:R-:W-:-:S11]  /*2e0d0*/  IADD3 R8, R6, 0x1, RZ ;  /* 0x0000000106087810 */ /* 0x002fd60007ffe0ff */
[----:B------:R-:W-:Y:S05]  /*2e0e0*/  @!P1 BRA `(.L_x_82) ;  /* 0x000000f000009947 */ /* 0x000fea0003800000 */
        /* <DEDUP_REMOVED lines=10> */
.L_x_83:
[----:B------:R-:W-:-:S06]  /*2e190*/  IMAD.IADD R8, R1, 0x1, R8 ;  /* 0x0000000101087824 */ /* 0x000fcc00078e0208 */
[----:B------:R-:W2:Y:S01]  /*2e1a0*/  LDL.U8 R8, [R8+0x5f0] ;  /* 0x0005f00008087983 */ /* 0x000ea20000100000 */
[----:B------:R-:W-:-:S05]  /*2e1b0*/  IADD3 R11, R4, -0xff, R5 ;  /* 0xffffff01040b7810 */ /* 0x000fca0007ffe005 */
[----:B--2---:R1:W-:Y:S01]  /*2e1c0*/  STL.U8 [R11], R8 ;  /* 0x000000080b007387 */ /* 0x0043e20000100000 */
[----:B------:R-:W-:Y:S05]  /*2e1d0*/  BRA `(.L_x_84) ;  /* 0x0000004000007947 */ /* 0x000fea0003800000 */
.L_x_82:
[----:B------:R-:W-:-:S06]  /*2e1e0*/  IMAD.IADD R8, R1, 0x1, R8 ;  /* 0x0000000101087824 */ /* 0x000fcc00078e0208 */
[----:B------:R-:W2:Y:S01]  /*2e1f0*/  LDL.U8 R8, [R8+0x5f0] ;  /* 0x0005f00008087983 */ /* 0x000ea20000100000 */
[----:B------:R-:W-:-:S05]  /*2e200*/  IADD3 R11, R2, 0x1, R5 ;  /* 0x00000001020b7810 */ /* 0x000fca0007ffe005 */
[----:B--2---:R1:W-:Y:S02]  /*2e210*/  STL.U8 [R11], R8 ;  /* 0x000000080b007387 */ /* 0x0043e40000100000 */
.L_x_84:
        /* <DEDUP_REMOVED lines=13> */
.L_x_86:
[----:B------:R-:W-:-:S06]  /*2e2f0*/  IMAD.IADD R8, R1, 0x1, R8 ;  /* 0x0000000101087824 */ /* 0x000fcc00078e0208 */
[----:B------:R-:W2:Y:S01]  /*2e300*/  LDL.U8 R8, [R8+0x5f0] ;  /* 0x0005f00008087983 */ /* 0x000ea20000100000 */
[----:B------:R-:W-:-:S05]  /*2e310*/  IADD3 R11, R4, -0xfe, R5 ;  /* 0xffffff02040b7810 */ /* 0x000fca0007ffe005 */
[----:B--2---:R1:W-:Y:S01]  /*2e320*/  STL.U8 [R11], R8 ;  /* 0x000000080b007387 */ /* 0x0043e20000100000 */
[----:B------:R-:W-:Y:S05]  /*2e330*/  BRA `(.L_x_87) ;  /* 0x0000004000007947 */ /* 0x000fea0003800000 */
.L_x_85:
[----:B------:R-:W-:-:S06]  /*2e340*/  IMAD.IADD R8, R1, 0x1, R8 ;  /* 0x0000000101087824 */ /* 0x000fcc00078e0208 */
[----:B------:R-:W2:Y:S01]  /*2e350*/  LDL.U8 R8, [R8+0x5f0] ;  /* 0x0005f00008087983 */ /* 0x000ea20000100000 */
[----:B------:R-:W-:-:S05]  /*2e360*/  IADD3 R11, R2, 0x2, R5 ;  /* 0x00000002020b7810 */ /* 0x000fca0007ffe005 */
[----:B--2---:R1:W-:Y:S02]  /*2e370*/  STL.U8 [R11], R8 ;  /* 0x000000080b007387 */ /* 0x0043e40000100000 */
.L_x_87:
        /* <DEDUP_REMOVED lines=13> */
.L_x_89:
[----:B------:R-:W-:-:S06]  /*2e450*/  IMAD.IADD R8, R1, 0x1, R8 ;  /* 0x0000000101087824 */ /* 0x000fcc00078e0208 */
[----:B------:R-:W2:Y:S01]  /*2e460*/  LDL.U8 R8, [R8+0x5f0] ;  /* 0x0005f00008087983 */ /* 0x000ea20000100000 */
[----:B------:R-:W-:-:S05]  /*2e470*/  IADD3 R11, R4, -0xfd, R5 ;  /* 0xffffff03040b7810 */ /* 0x000fca0007ffe005 */
[----:B--2---:R1:W-:Y:S01]  /*2e480*/  STL.U8 [R11], R8 ;  /* 0x000000080b007387 */ /* 0x0043e20000100000 */
[----:B------:R-:W-:Y:S05]  /*2e490*/  BRA `(.L_x_90) ;  /* 0x0000004000007947 */ /* 0x000fea0003800000 */
.L_x_88:
[----:B------:R-:W-:-:S06]  /*2e4a0*/  IMAD.IADD R8, R1, 0x1, R8 ;  /* 0x0000000101087824 */ /* 0x000fcc00078e0208 */
[----:B------:R-:W2:Y:S01]  /*2e4b0*/  LDL.U8 R8, [R8+0x5f0] ;  /* 0x0005f00008087983 */ /* 0x000ea20000100000 */
[----:B------:R-:W-:-:S05]  /*2e4c0*/  IADD3 R11, R2, 0x3, R5 ;  /* 0x00000003020b7810 */ /* 0x000fca0007ffe005 */
[----:B--2---:R1:W-:Y:S02]  /*2e4d0*/  STL.U8 [R11], R8 ;  /* 0x000000080b007387 */ /* 0x0043e40000100000 */
.L_x_90:
[----:B------:R-:W-:Y:S02]  /*2e4e0*/  IADD3 R5, R5, 0x4, RZ ;  /* 0x0000000405057810 */ /* 0x000fe40007ffe0ff */
[----:B------:R-:W-:Y:S01]  /*2e4f0*/  IADD3 R6, R6, 0x4, RZ ;  /* 0x0000000406067810 */ /* 0x000fe20007ffe0ff */
[----:B------:R-:W-:Y:S05]  /*2e500*/  @P0 BRA `(.L_x_91) ;  /* 0xfffffa4000000947 */ /* 0x000fea000383ffff */
[----:B------:R-:W-:-:S13]  /*2e510*/  ISETP.GT.U32.AND P0, PT, R0, 0xc, PT ;  /* 0x0000000c0000780c */ /* 0x000fda0003f04070 */
[----:B------:R-:W-:Y:S05]  /*2e520*/  @P0 BRA `(.L_x_92) ;  /* 0x0000c2a000000947 */ /* 0x000fea0003800000 */
[----:B------:R2:W-:Y:S04]  /*2e530*/  STL.64 [R1+0xe0], RZ ;  /* 0x0000e0ff01007387 */ /* 0x0005e80000100a00 */
[----:B------:R-:W3:Y:S04]  /*2e540*/  LDL.64 R6, [R1+0xe0] ;  /* 0x0000e00001067983 */ /* 0x000ee80000100a00 */
[----:B------:R2:W-:Y:S04]  /*2e550*/  STL.128 [R1+0x40], RZ ;  /* 0x000040ff01007387 */ /* 0x0005e80000100c00 */
[----:B-1----:R-:W4:Y:S04]  /*2e560*/  LDL.64 R10, [R1+0x40] ;  /* 0x00004000010a7983 */ /* 0x002f280000100a00 */
[----:B0-----:R-:W2:Y:S04]  /*2e570*/  LDL R12, [R1+0x5f0] ;  /* 0x0005f000010c7983 */ /* 0x001ea80000100800 */
[----:B------:R-:W2:Y:S04]  /*2e580*/  LDL R14, [R1+0x5f4] ;  /* 0x0005f400010e7983 */ /* 0x000ea80000100800 */
        /* <DEDUP_REMOVED lines=13> */
[----:B------:R-:W2:Y:S01]  /*2e660*/  LDL R8, [R1+0x62c] ;  /* 0x00062c0001087983 */ /* 0x000ea20000100800 */
[----:B------:R-:W-:Y:S01]  /*2e670*/  IMAD.MOV.U32 R52, RZ, RZ, -0x16b07d5 ;  /* 0xfe94f82bff347424 */ /* 0x000fe200078e00ff */
[----:B------:R-:W-:Y:S01]  /*2e680*/  BSSY B0, `(.L_x_93) ;  /* 0x0000038000007945 */ /* 0x000fe20003800000 */
[----:B------:R-:W-:Y:S01]  /*2e690*/  IMAD.MOV.U32 R53, RZ, RZ, 0x3c6ef372 ;  /* 0x3c6ef372ff357424 */ /* 0x000fe200078e00ff */
[----:B------:R0:W-:Y:S01]  /*2e6a0*/  STL.128 [R1+0x50], RZ ;  /* 0x000050ff01007387 */ /* 0x0001e20000100c00 */
[----:B------:R-:W-:-:S02]  /*2e6b0*/  IMAD.MOV.U32 R54, RZ, RZ, 0x5f1d36f1 ;  /* 0x5f1d36f1ff367424 */ /* 0x000fc400078e00ff */
[----:B------:R-:W-:Y:S02]  /*2e6c0*/  IMAD.MOV.U32 R55, RZ, RZ, -0x5ab00ac6 ;  /* 0xa54ff53aff377424 */ /* 0x000fe400078e00ff */
[----:B------:R-:W-:Y:S02]  /*2e6d0*/  IMAD.MOV.U32 R56, RZ, RZ, -0x52197d2f ;  /* 0xade682d1ff387424 */ /* 0x000fe400078e00ff */
[----:B------:R-:W-:Y:S01]  /*2e6e0*/  IMAD.MOV.U32 R57, RZ, RZ, 0x510e527f ;  /* 0x510e527fff397424 */ /* 0x000fe200078e00ff */
[----:B------:R0:W-:Y:S01]  /*2e6f0*/  STL.128 [R1+0x10], R52 ;  /* 0x0000103401007387 */ /* 0x0001e20000100c00 */
[----:B------:R-:W-:Y:S02]  /*2e700*/  IMAD.MOV.U32 R58, RZ, RZ, 0x2b3e6c1f ;  /* 0x2b3e6c1fff3a7424 */ /* 0x000fe400078e00ff */
[----:B------:R-:W-:Y:S02]  /*2e710*/  IMAD.MOV.U32 R59, RZ, RZ, -0x64fa9774 ;  /* 0x9b05688cff3b7424 */ /* 0x000fe400078e00ff */
[----:B------:R-:W-:-:S02]  /*2e720*/  IMAD.MOV.U32 R60, RZ, RZ, -0x4be4295 ;  /* 0xfb41bd6bff3c7424 */ /* 0x000fc400078e00ff */
[----:B------:R-:W-:Y:S01]  /*2e730*/  IMAD.MOV.U32 R61, RZ, RZ, 0x1f83d9ab ;  /* 0x1f83d9abff3d7424 */ /* 0x000fe200078e00ff */
[----:B------:R0:W-:Y:S01]  /*2e740*/  STL.128 [R1+0x20], R56 ;  /* 0x0000203801007387 */ /* 0x0001e20000100c00 */
[----:B------:R-:W-:Y:S02]  /*2e750*/  IMAD.MOV.U32 R62, RZ, RZ, 0x137e2179 ;  /* 0x137e2179ff3e7424 */ /* 0x000fe400078e00ff */
[----:B------:R-:W-:Y:S02]  /*2e760*/  IMAD.MOV.U32 R63, RZ, RZ, 0x5be0cd19 ;  /* 0x5be0cd19ff3f7424 */ /* 0x000fe400078e00ff */
[----:B------:R-:W-:Y:S02]  /*2e770*/  IMAD.MOV.U32 R46, RZ, RZ, -0x7b3558c5 ;  /* 0x84caa73bff2e7424 */ /* 0x000fe400078e00ff */
[----:B------:R-:W-:Y:S01]  /*2e780*/  IMAD.MOV.U32 R47, RZ, RZ, -0x4498517b ;  /* 0xbb67ae85ff2f7424 */ /* 0x000fe200078e00ff */
[----:B------:R0:W-:Y:S01]  /*2e790*/  STL.128 [R1+0x30], R60 ;  /* 0x0000303c01007387 */ /* 0x0001e20000100c00 */
[----:B------:R-:W-:-:S02]  /*2e7a0*/  IMAD.MOV.U32 R48, RZ, RZ, -0xd4236b8 ;  /* 0xf2bdc948ff307424 */ /* 0x000fc400078e00ff */
[----:B------:R-:W-:Y:S01]  /*2e7b0*/  IMAD.MOV.U32 R49, RZ, RZ, 0x6a09e667 ;  /* 0x6a09e667ff317424 */ /* 0x000fe200078e00ff */
[----:B------:R0:W-:Y:S01]  /*2e7c0*/  STL.64 [R1+0x8], R46 ;  /* 0x0000082e01007387 */ /* 0x0001e20000100a00 */
[----:B------:R-:W-:Y:S02]  /*2e7d0*/  IMAD.MOV.U32 R64, RZ, RZ, -0x1 ;  /* 0xffffffffff407424 */ /* 0x000fe400078e00ff */
[----:B------:R-:W-:Y:S01]  /*2e7e0*/  IMAD.MOV.U32 R65, RZ, RZ, -0x1 ;  /* 0xffffffffff417424 */ /* 0x000fe200078e00ff */
[----:B------:R0:W-:Y:S04]  /*2e7f0*/  STL.64 [R1], R48 ;  /* 0x0000003001007387 */ /* 0x0001e80000100a00 */
[----:B------:R0:W-:Y:S01]  /*2e800*/  STL.64 [R1+0x50], R64 ;  /* 0x0000504001007387 */ /* 0x0001e20000100a00 */
[----:B---3--:R-:W-:-:S04]  /*2e810*/  IADD3 R42, P0, R6, 0x40, RZ ;  /* 0x00000040062a7810 */ /* 0x008fc80007f1e0ff */
[----:B------:R-:W-:Y:S01]  /*2e820*/  ISETP.GT.U32.AND P1, PT, R42, 0x7f, PT ;  /* 0x0000007f2a00780c */ /* 0x000fe20003f24070 */
[----:B------:R-:W-:Y:S01]  /*2e830*/  IMAD.X R43, RZ, RZ, R7, P0 ;  /* 0x000000ffff2b7224 */ /* 0x000fe200000e0607 */
[----:B----4-:R-:W-:-:S04]  /*2e840*/  IADD3 R44, P0, R10, R42, RZ ;  /* 0x0000002a0a2c7210 */ /* 0x010fc80007f1e0ff */
[----:B------:R0:W-:Y:S01]  /*2e850*/  STL.64 [R1+0xe0], R42 ;  /* 0x0000e02a01007387 */ /* 0x0001e20000100a00 */
[----:B------:R-:W-:Y:S01]  /*2e860*/  ISETP.GT.U32.AND.EX P1, PT, R43, RZ, PT, P1 ;  /* 0x000000ff2b00720c */ /* 0x000fe20003f24110 */
[----:B------:R-:W-:Y:S02]  /*2e870*/  IMAD.X R45, R11, 0x1, R43, P0 ;  /* 0x000000010b2d7824 */ /* 0x000fe400000e062b */
[----:B--2---:R0:W-:Y:S01]  /*2e880*/  STL [R1+0x60], R12 ;  /* 0x0000600c01007387 */ /* 0x0041e20000100800 */
[----:B------:R-:W-:-:S03]  /*2e890*/  ISETP.GE.U32.AND P0, PT, R44, R10, PT ;  /* 0x0000000a2c00720c */ /* 0x000fc60003f06070 */
[----:B------:R0:W-:Y:S01]  /*2e8a0*/  STL.64 [R1+0x40], R44 ;  /* 0x0000402c01007387 */ /* 0x0001e20000100a00 */
[----:B------:R-:W-:-:S03]  /*2e8b0*/  ISETP.GE.U32.AND.EX P0, PT, R45, R11, PT, P0 ;  /* 0x0000000b2d00720c */ /* 0x000fc60003f06100 */
[----:B------:R0:W-:Y:S04]  /*2e8c0*/  STL [R1+0x64], R14 ;  /* 0x0000640e01007387 */ /* 0x0001e80000100800 */
        /* <DEDUP_REMOVED lines=13> */
[----:B------:R0:W-:Y:S01]  /*2e9a0*/  STL [R1+0x9c], R8 ;  /* 0x00009c0801007387 */ /* 0x0001e20000100800 */
[----:B------:R-:W-:Y:S05]  /*2e9b0*/  @P0 BRA `(.L_x_94) ;  /* 0x0000004000000947 */ /* 0x000fea0003800000 */
[----:B------:R-:W2:Y:S02]  /*2e9c0*/  LDL.64 R10, [R1+0x48] ;  /* 0x00004800010a7983 */ /* 0x000ea40000100a00 */
[----:B--2---:R-:W-:-:S05]  /*2e9d0*/  IADD3 R10, P0, R10, 0x1, RZ ;  /* 0x000000010a0a7810 */ /* 0x004fca0007f1e0ff */
[----:B------:R-:W-:-:S05]  /*2e9e0*/  IMAD.X R11, RZ, RZ, R11, P0 ;  /* 0x000000ffff0b7224 */ /* 0x000fca00000e060b */
[----:B------:R1:W-:Y:S03]  /*2e9f0*/  STL.64 [R1+0x48], R10 ;  /* 0x0000480a01007387 */ /* 0x0003e60000100a00 */
.L_x_94:
[----:B------:R-:W-:Y:S05]  /*2ea00*/  BSYNC B0 ;  /* 0x0000000000007941 */ /* 0x000fea0003800000 */
.L_x_93:
[----:B------:R-:W-:Y:S01]  /*2ea10*/  BSSY B0, `(.L_x_95) ;  /* 0x0000138000007945 */ /* 0x000fe20003800000 */
[----:B------:R-:W-:Y:S05]  /*2ea20*/  @P1 BRA `(.L_x_96) ;  /* 0x0000136000001947 */ /* 0x000fea0003800000 */
[----:B-1----:R-:W-:Y:S01]  /*2ea30*/  IMAD.MOV R10, RZ, RZ, -R6 ;  /* 0x000000ffff0a7224 */ /* 0x002fe200078e0a06 */
[----:B0-----:R-:W-:Y:S01]  /*2ea40*/  IADD3 R8, P2, -R6, 0x3f, RZ ;  /* 0x0000003f06087810 */ /* 0x001fe20007f5e1ff */
        /* <DEDUP_REMOVED lines=8> */
[----:B------:R-:W-:Y:S01]  /*2ead0*/  IMAD.IADD R8, R1, 0x1, R6 ;  /* 0x0000000101087824 */ /* 0x000fe200078e0206 */
[----:B------:R-:W-:Y:S02]  /*2eae0*/  ISETP.NE.U32.AND P1, PT, R10, 0x1, PT ;  /* 0x000000010a00780c */ /* 0x000fe40003f25070 */
[----:B------:R-:W-:Y:S02]  /*2eaf0*/  IADD3 R42, P2, R6, 0x41, RZ ;  /* 0x00000041062a7810 */ /* 0x000fe40007f5e0ff */
[----:B------:R0:W-:Y:S01]  /*2eb00*/  STL.U8 [R8+0xa0], RZ ;  /* 0x0000a0ff08007387 */ /* 0x0001e20000100000 */
[----:B------:R-:W-:Y:S02]  /*2eb10*/  ISETP.NE.AND.EX P1, PT, RZ, RZ, PT, P1 ;  /* 0x000000ffff00720c */ /* 0x000fe40003f25310 */
[----:B------:R-:W-:-:S11]  /*2eb20*/  IMAD.X R43, RZ, RZ, R7, P2 ;  /* 0x000000ffff2b7224 */ /* 0x000fd600010e0607 */
[----:B------:R-:W-:Y:S05]  /*2eb30*/  @!P1 BRA `(.L_x_98) ;  /* 0x0000008000009947 */ /* 0x000fea0003800000 */
[----:B0-----:R-:W-:Y:S01]  /*2eb40*/  ISETP.NE.U32.AND P1, PT, R10, 0x2, PT ;  /* 0x000000020a00780c */ /* 0x001fe20003f25070 */
[----:B------:R0:W-:Y:S01]  /*2eb50*/  STL.U8 [R8+0xa1], RZ ;  /* 0x0000a1ff08007387 */ /* 0x0001e20000100000 */
[----:B------:R-:W-:Y:S02]  /*2eb60*/  IADD3 R42, P2, R6, 0x42, RZ ;  /* 0x00000042062a7810 */ /* 0x000fe40007f5e0ff */
[----:B------:R-:W-:-:S03]  /*2eb70*/  ISETP.NE.AND.EX P1, PT, RZ, RZ, PT, P1 ;  /* 0x000000ffff00720c */ /* 0x000fc60003f25310 */
[----:B------:R-:W-:-:S10]  /*2eb80*/  IMAD.X R43, RZ, RZ, R7, P2 ;  /* 0x000000ffff2b7224 */ /* 0x000fd400010e0607 */
[----:B------:R0:W-:Y:S01]  /*2eb90*/  @P1 STL.U8 [R8+0xa2], RZ ;  /* 0x0000a2ff08001387 */ /* 0x0001e20000100000 */
[----:B------:R-:W-:-:S05]  /*2eba0*/  @P1 IADD3 R42, P3, R6, 0x43, RZ ;  /* 0x00000043062a1810 */ /* 0x000fca0007f7e0ff */
[----:B------:R-:W-:-:S03]  /*2ebb0*/  @P1 IMAD.X R43, RZ, RZ, R7, P3 ;  /* 0x000000ffff2b1224 */ /* 0x000fc600018e0607 */
.L_x_98:
[----:B0-----:R-:W-:Y:S05]  /*2ebc0*/  BSYNC B1 ;  /* 0x0000000000017941 */ /* 0x001fea0003800000 */
.L_x_97:
        /* <DEDUP_REMOVED lines=20> */
[----:B-1----:R-:W-:Y:S01]  /*2ed10*/  IADD3 R6, P1, R42, 0xc, RZ ;  /* 0x0000000c2a067810 */ /* 0x002fe20007f3e0ff */
        /* <DEDUP_REMOVED lines=254> */
[----:B------:R-:W-:Y:S01]  /*2fd00*/  IMAD.X R43, RZ, RZ, R43, P1 ;  /* 0x000000ffff2b7224 */ /* 0x000fe200008e062b */
[----:B------:R1:W-:Y:S04]  /*2fd10*/  STL.U8 [R7+0xd9], RZ ;  /* 0x0000d9ff07007387 */ /* 0x0003e80000100000 */
[----:B------:R-:W-:Y:S01]  /*2fd20*/  ISETP.GT.U32.AND.EX P0, PT, R43, RZ, PT, P0 ;  /* 0x000000ff2b00720c */ /* 0x000fe20003f04100 */
[----:B------:R1:W-:Y:S04]  /*2fd30*/  STL.U8 [R7+0xda], RZ ;  /* 0x0000daff07007387 */ /* 0x0003e80000100000 */
[----:B------:R1:W-:Y:S08]  /*2fd40*/  STL.U8 [R7+0xdb], RZ ;  /* 0x0000dbff07007387 */ /* 0x0003f00000100000 */
[----:B------:R1:W-:Y:S04]  /*2fd50*/  @!P0 STL.U8 [R7+0xdc], RZ ;  /* 0x0000dcff07008387 */ /* 0x0003e80000100000 */
[----:B------:R1:W-:Y:S04]  /*2fd60*/  @!P0 STL.U8 [R7+0xdd], RZ ;  /* 0x0000ddff07008387 */ /* 0x0003e80000100000 */
[----:B------:R1:W-:Y:S04]  /*2fd70*/  @!P0 STL.U8 [R7+0xde], RZ ;  /* 0x0000deff07008387 */ /* 0x0003e80000100000 */
[----:B------:R1:W-:Y:S02]  /*2fd80*/  @!P0 STL.U8 [R7+0xdf], RZ ;  /* 0x0000dfff07008387 */ /* 0x0003e40000100000 */
.L_x_96:
[----:B-1----:R-:W-:Y:S05]  /*2fd90*/  BSYNC B0 ;  /* 0x0000000000007941 */ /* 0x002fea0003800000 */
.L_x_95:
[----:B0-----:R-:W2:Y:S04]  /*2fda0*/  LDL.128 R36, [R1+0x60] ;  /* 0x0000600001247983 */ /* 0x001ea80000100c00 */
[----:B------:R-:W3:Y:S04]  /*2fdb0*/  LDL.128 R28, [R1+0x70] ;  /* 0x00007000011c7983 */ /* 0x000ee80000100c00 */
[----:B------:R-:W4:Y:S04]  /*2fdc0*/  LDL.128 R24, [R1+0x80] ;  /* 0x0000800001187983 */ /* 0x000f280000100c00 */
[----:B------:R-:W3:Y:S04]  /*2fdd0*/  LDL.128 R16, [R1+0x90] ;  /* 0x0000900001107983 */ /* 0x000ee80000100c00 */
[----:B------:R-:W3:Y:S04]  /*2fde0*/  LDL.128 R12, [R1+0xa0] ;  /* 0x0000a000010c7983 */ /* 0x000ee80000100c00 */
[----:B------:R-:W3:Y:S01]  /*2fdf0*/  LDL.128 R20, [R1+0xb0] ;  /* 0x0000b00001147983 */ /* 0x000ee20000100c00 */
[----:B--2---:R-:W-:-:S02]  /*2fe00*/  LOP3.LUT R7, R36, 0xffff, RZ, 0xc0, !PT ;  /* 0x0000ffff24077812 */ /* 0x004fc400078ec0ff */
[----:B------:R-:W-:Y:S02]  /*2fe10*/  PRMT R33, R38, 0x7732, RZ ;  /* 0x0000773226217816 */ /* 0x000fe400000000ff */
        /* <DEDUP_REMOVED lines=15> */
[----:B------:R-:W-:Y:S01]  /*2ff10*/  LOP3.LUT R10, R37, 0xffff, RZ, 0xc0, !PT ;  /* 0x0000ffff250a7812 */ /* 0x000fe200078ec0ff */
[----:B------:R-:W-:Y:S01]  /*2ff20*/  IMAD.WIDE.U32 R60, R60, 0x10000, RZ ;  /* 0x000100003c3c7825 */ /* 0x000fe200078e00ff */
[----:B------:R-:W-:Y:S02]  /*2ff30*/  SHF.L.U64.HI R33, R38, 0x8, RZ ;  /* 0x0000000826217819 */ /* 0x000fe400000102ff */
[----:B------:R-:W-:Y:S01]  /*2ff40*/  PRMT R49, R7, 0x6540, R38 ;  /* 0x0000654007317816 */ /* 0x000fe20000000026 */
[----:B------:R-:W-:Y:S01]  /*2ff50*/  IMAD.WIDE.U32 R44, R8, 0x1000000, RZ ;  /* 0x01000000082c7825 */ /* 0x000fe200078e00ff */
[----:B------:R-:W-:Y:S02]  /*2ff60*/  SHF.L.U64.HI R7, R36, 0x8, RZ ;  /* 0x0000000824077819 */ /* 0x000fe400000102ff */
[----:B------:R-:W-:Y:S02]  /*2ff70*/  PRMT R34, R37, 0x7732, RZ ;  /* 0x0000773225227816 */ /* 0x000fe400000000ff */
[----:B------:R-:W-:-:S02]  /*2ff80*/  LOP3.LUT R32, R39, 0xffff, RZ, 0xc0, !PT ;  /* 0x0000ffff27207812 */ /* 0x000fc400078ec0ff */
[----:B------:R-:W-:Y:S02]  /*2ff90*/  SHF.R.U32.HI R6, RZ, 0x8, R10 ;  /* 0x00000008ff067819 */ /* 0x000fe4000001160a */
[----:B------:R-:W-:Y:S02]  /*2ffa0*/  LOP3.LUT R33, R43, R33, R41, 0xfe, !PT ;  /* 0x000000212b217212 */ /* 0x000fe400078efe29 */
[----:B------:R-:W-:Y:S02]  /*2ffb0*/  PRMT R47, R11, 0x6540, R36 ;  /* 0x000065400b2f7816 */ /* 0x000fe40000000024 */
[----:B------:R-:W-:Y:S02]  /*2ffc0*/  LOP3.LUT R11, R45, R7, R61, 0xfe, !PT ;  /* 0x000000072d0b7212 */ /* 0x000fe400078efe3d */
[----:B------:R-:W-:Y:S02]  /*2ffd0*/  PRMT R35, R39, 0x7732, RZ ;  /* 0x0000773227237816 */ /* 0x000fe400000000ff */
[----:B------:R-:W-:Y:S01]  /*2ffe0*/  SHF.R.U32.HI R7, RZ, 0x8, R32 ;  /* 0x00000008ff077819 */ /* 0x000fe20000011620 */
[----:B------:R-:W2:Y:S01]  /*2fff0*/  LDL.128 R36, [R1+0xc0] ;  /* 0x0000c00001247983 */ /* 0x000ea20000100c00 */
[----:B------:R-:W-:Y:S01]  /*30000*/  PRMT R8, R6, 0x7104, RZ ;  /* 0x0000710406087816 */ /* 0x000fe200000000ff */
[----:B------:R-:W-:Y:S01]  /*30010*/  IMAD.MOV.U32 R6, RZ, RZ, R34 ;  /* 0x000000ffff067224 */ /* 0x000fe200078e0022 */
[----:B------:R-:W-:-:S02]  /*30020*/  LOP3.LUT R33, R33, 0xff, R10, 0xf8, !PT ;  /* 0x000000ff21217812 */ /* 0x000fc400078ef80a */
[----:B------:R-:W-:Y:S01]  /*30030*/  PRMT R10, R7, 0x7104, RZ ;  /* 0x00007104070a7816 */ /* 0x000fe200000000ff */
[----:B------:R-:W-:Y:S01]  /*30040*/  IMAD.MOV.U32 R7, RZ, RZ, R35 ;  /* 0x000000ffff077224 */ /* 0x000fe200078e0023 */
[----:B------:R-:W-:Y:S02]  /*30050*/  LOP3.LUT R11, R11, 0xff, R32, 0xf8, !PT ;  /* 0x000000ff0b0b7812 */ /* 0x000fe400078ef820 */
[----:B------:R-:W-:Y:S02]  /*30060*/  LOP3.LUT R33, R33, R8, RZ, 0xfc, !PT ;  /* 0x0000000821217212 */ /* 0x000fe400078efcff */
[----:B------:R-:W-:Y:S01]  /*30070*/  SHF.R.U32.HI R8, RZ, 0x8, R6 ;  /* 0x00000008ff087819 */ /* 0x000fe20000011606 */
[----:B------:R-:W-:Y:S01]  /*30080*/  IMAD.U32 R6, R6, 0x10000, RZ ;  /* 0x0001000006067824 */ /* 0x000fe200078e00ff */
[----:B------:R-:W-:Y:S02]  /*30090*/  LOP3.LUT R32, R11, R10, RZ, 0xfc, !PT ;  /* 0x0000000a0b207212 */ /* 0x000fe400078efcff */
[----:B------:R-:W-:Y:S01]  /*300a0*/  SHF.R.U32.HI R10, RZ, 0x8, R7 ;  /* 0x00000008ff0a7819 */ /* 0x000fe20000011607 */
[----:B------:R-:W-:Y:S01]  /*300b0*/  IMAD.U32 R7, R7, 0x10000, RZ ;  /* 0x0001000007077824 */ /* 0x000fe200078e00ff */
[----:B------:R-:W-:-:S02]  /*300c0*/  LOP3.LUT R8, R8, 0xffff, RZ, 0xc0, !PT ;  /* 0x0000ffff08087812 */ /* 0x000fc400078ec0ff */
[----:B------:R-:W-:Y:S02]  /*300d0*/  LOP3.LUT R10, R10, 0xffff, RZ, 0xc0, !PT ;  /* 0x0000ffff0a0a7812 */ /* 0x000fe400078ec0ff */
[----:B------:R-:W-:Y:S01]  /*300e0*/  LOP3.LUT R63, R33, 0xff0000, R6, 0xf8, !PT ;  /* 0x00ff0000213f7812 */ /* 0x000fe200078ef806 */
[----:B------:R-:W-:Y:S01]  /*300f0*/  IMAD.SHL.U32 R8, R8, 0x1000000, RZ ;  /* 0x0100000008087824 */ /* 0x000fe200078e00ff */
[----:B------:R-:W-:Y:S01]  /*30100*/  LOP3.LUT R7, R32, 0xff0000, R7, 0xf8, !PT ;  /* 0x00ff000020077812 */ /* 0x000fe200078ef807 */
[----:B------:R-:W-:Y:S01]  /*30110*/  IMAD.SHL.U32 R10, R10, 0x1000000, RZ ;  /* 0x010000000a0a7824 */ /* 0x000fe200078e00ff */
[----:B---3--:R-:W-:Y:S02]  /*30120*/  LOP3.LUT R11, R30, 0xffff, RZ, 0xc0, !PT ;  /* 0x0000ffff1e0b7812 */ /* 0x008fe400078ec0ff */
[----:B------:R-:W-:Y:S02]  /*30130*/  LOP3.LUT R63, R63, R8, RZ, 0xfc, !PT ;  /* 0x000000083f3f7212 */ /* 0x000fe400078efcff */
[----:B------:R-:W-:-:S02]  /*30140*/  LOP3.LUT R8, R28, 0xffff, RZ, 0xc0, !PT ;  /* 0x0000ffff1c087812 */ /* 0x000fc400078ec0ff */
[----:B------:R-:W-:Y:S02]  /*30150*/  LOP3.LUT R62, R7, R10, RZ, 0xfc, !PT ;  /* 0x0000000a073e7212 */ /* 0x000fe400078efcff */
[----:B------:R-:W-:Y:S02]  /*30160*/  SHF.R.U32.HI R6, RZ, 0x8, R8 ;  /* 0x00000008ff067819 */ /* 0x000fe40000011608 */
[----:B------:R-:W-:Y:S02]  /*30170*/  SHF.R.U32.HI R7, RZ, 0x8, R11 ;  /* 0x00000008ff077819 */ /* 0x000fe4000001160b */
[----:B------:R-:W-:Y:S02]  /*30180*/  PRMT R28, R28, 0x7732, RZ ;  /* 0x000077321c1c7816 */ /* 0x000fe400000000ff */
[----:B------:R-:W-:Y:S02]  /*30190*/  PRMT R64, R30, 0x7732, RZ ;  /* 0x000077321e407816 */ /* 0x000fe400000000ff */
[----:B------:R-:W-:-:S02]  /*301a0*/  LOP3.LUT R61, R42, R49, R40, 0xfe, !PT ;  /* 0x000000312a3d7212 */ /* 0x000fc400078efe28 */
[----:B------:R-:W-:Y:S02]  /*301b0*/  LOP3.LUT R41, R6, 0xff, RZ, 0xc0, !PT ;  /* 0x000000ff06297812 */ /* 0x000fe400078ec0ff */
[----:B------:R-:W-:Y:S02]  /*301c0*/  LOP3.LUT R40, R7, 0xff, RZ, 0xc0, !PT ;  /* 0x000000ff07287812 */ /* 0x000fe400078ec0ff */
[----:B------:R-:W-:Y:S02]  /*301d0*/  SHF.R.U32.HI R6, RZ, 0x8, R28 ;  /* 0x00000008ff067819 */ /* 0x000fe4000001161c */
[----:B------:R-:W-:Y:S02]  /*301e0*/  SHF.R.U32.HI R7, RZ, 0x8, R64 ;  /* 0x00000008ff077819 */ /* 0x000fe40000011640 */
[----:B------:R-:W-:Y:S02]  /*301f0*/  LOP3.LUT R28, R28, 0xff, RZ, 0xc0, !PT ;  /* 0x000000ff1c1c7812 */ /* 0x000fe400078ec0ff */
[----:B------:R-:W-:-:S02]  /*30200*/  LOP3.LUT R64, R64, 0xff, RZ, 0xc0, !PT ;  /* 0x000000ff40407812 */ /* 0x000fc400078ec0ff */
[----:B------:R-:W-:Y:S02]  /*30210*/  LOP3.LUT R6, R6, 0xffff, RZ, 0xc0, !PT ;  /* 0x0000ffff06067812 */ /* 0x000fe400078ec0ff */
[----:B------:R-:W-:Y:S01]  /*30220*/  LOP3.LUT R7, R7, 0xffff, RZ, 0xc0, !PT ;  /* 0x0000ffff07077812 */ /* 0x000fe200078ec0ff */
[----:B------:R-:W-:Y:S01]  /*30230*/  IMAD.WIDE.U32 R64, R64, 0x10000, RZ ;  /* 0x0001000040407825 */ /* 0x000fe200078e00ff */
[C---:B------:R-:W-:Y:S02]  /*30240*/  LOP3.LUT R10, R29.reuse, 0xffff, RZ, 0xc0, !PT ;  /* 0x0000ffff1d0a7812 */ /* 0x040fe400078ec0ff */
[----:B------:R-:W-:Y:S01]  /*30250*/  PRMT R42, R29, 0x7732, RZ ;  /* 0x000077321d2a7816 */ /* 0x000fe200000000ff */
[----:B------:R-:W-:Y:S01]  /*30260*/  IMAD.WIDE.U32 R28, R28, 0x10000, RZ ;  /* 0x000100001c1c7825 */ /* 0x000fe200078e00ff */
[C---:B------:R-:W-:Y:S02]  /*30270*/  LOP3.LUT R34, R31.reuse, 0xffff, RZ, 0xc0, !PT ;  /* 0x0000ffff1f227812 */ /* 0x040fe400078ec0ff */
[----:B------:R-:W-:Y:S01]  /*30280*/  PRMT R43, R31, 0x7732, RZ ;  /* 0x000077321f2b7816 */ /* 0x000fe200000000ff */
[----:B------:R-:W-:Y:S01]  /*30290*/  IMAD.WIDE.U32 R30, R6, 0x1000000, RZ ;  /* 0x01000000061e7825 */ /* 0x000fe200078e00ff */
[----:B------:R-:W-:-:S02]  /*302a0*/  PRMT R67, R8, 0x6540, R41 ;  /* 0x0000654008437816 */ /* 0x000fc40000000029 */
[----:B------:R-:W-:Y:S01]  /*302b0*/  SHF.L.U64.HI R41, R41, 0x8, RZ ;  /* 0x0000000829297819 */ /* 0x000fe200000102ff */
[----:B------:R-:W-:Y:S01]  /*302c0*/  IMAD.WIDE.U32 R32, R7, 0x1000000, RZ ;  /* 0x0100000007207825 */ /* 0x000fe200078e00ff */
[----:B------:R-:W-:Y:S02]  /*302d0*/  SHF.L.U64.HI R7, R40, 0x8, RZ ;  /* 0x0000000828077819 */ /* 0x000fe400000102ff */
[----:B------:R-:W-:Y:S02]  /*302e0*/  PRMT R35, R11, 0x6540, R40 ;  /* 0x000065400b237816 */ /* 0x000fe40000000028 */
[----:B------:R-:W-:Y:S02]  /*302f0*/  LOP3.LUT R29, R31, R41, R29, 0xfe, !PT ;  /* 0x000000291f1d7212 */ /* 0x000fe400078efe1d */
[----:B------:R-:W-:Y:S02]  /*30300*/  LOP3.LUT R11, R33, R7, R65, 0xfe, !PT ;  /* 0x00000007210b7212 */ /* 0x000fe400078efe41 */
[----:B------:R-:W-:-:S02]  /*30310*/  SHF.R.U32.HI R6, RZ, 0x8, R10 ;  /* 0x00000008ff067819 */ /* 0x000fc4000001160a */
[----:B------:R-:W-:Y:S02]  /*30320*/  SHF.R.U32.HI R7, RZ, 0x8, R34 ;  /* 0x00000008ff077819 */ /* 0x000fe40000011622 */
[----:B------:R-:W-:Y:S02]  /*30330*/  LOP3.LUT R29, R29, 0xff, R10, 0xf8, !PT ;  /* 0x000000ff1d1d7812 */ /* 0x000fe400078ef80a */
[----:B------:R-:W-:Y:S01]  /*30340*/  PRMT R8, R6, 0x7104, RZ ;  /* 0x0000710406087816 */ /* 0x000fe200000000ff */
[----:B------:R-:W-:Y:S01]  /*30350*/  IMAD.MOV.U32 R6, RZ, RZ, R42 ;  /* 0x000000ffff067224 */ /* 0x000fe200078e002a */
[----:B------:R-:W-:Y:S01]  /*30360*/  PRMT R10, R7, 0x7104, RZ ;  /* 0x00007104070a7816 */ /* 0x000fe200000000ff */
[----:B------:R-:W-:Y:S01]  /*30370*/  IMAD.MOV.U32 R7, RZ, RZ, R43 ;  /* 0x000000ffff077224 */ /* 0x000fe200078e002b */
[----:B------:R-:W-:Y:S01]  /*30380*/  LOP3.LUT R60, R44, R47, R60, 0xfe, !PT ;  /* 0x0000002f2c3c7212 */ /* 0x000fe200078efe3c */
[----:B------:R-:W3:Y:S01]  /*30390*/  LDL.128 R40, [R1+0x20] ;  /* 0x0000200001287983 */ /* 0x000ee20000100c00 */
[----:B------:R-:W-:-:S03]  /*303a0*/  LOP3.LUT R11, R11, 0xff, R34, 0xf8, !PT ;  /* 0x000000ff0b0b7812 */ /* 0x000fc600078ef822 */
[----:B------:R-:W2:Y:S01]  /*303b0*/  LDL.128 R44, [R1+0xd0] ;  /* 0x0000d000012c7983 */ /* 0x000ea20000100c00 */
[----:B------:R-:W-:Y:S02]  /*303c0*/  LOP3.LUT R29, R29, R8, RZ, 0xfc, !PT ;  /* 0x000000081d1d7212 */ /* 0x000fe400078efcff */
[----:B------:R-:W-:Y:S02]  /*303d0*/  LOP3.LUT R34, R11, R10, RZ, 0xfc, !PT ;  /* 0x0000000a0b227212 */ /* 0x000fe400078efcff */
[----:B------:R-:W-:Y:S01]  /*303e0*/  SHF.R.U32.HI R8, RZ, 0x8, R6 ;  /* 0x00000008ff087819 */ /* 0x000fe20000011606 */
[----:B------:R-:W-:Y:S01]  /*303f0*/  IMAD.U32 R6, R6, 0x10000, RZ ;  /* 0x0001000006067824 */ /* 0x000fe200078e00ff */
[----:B------:R-:W-:Y:S01]  /*30400*/  SHF.R.U32.HI R10, RZ, 0x8, R7 ;  /* 0x00000008ff0a7819 */ /* 0x000fe20000011607 */
[----:B------:R-:W-:Y:S01]  /*30410*/  IMAD.U32 R7, R7, 0x10000, RZ ;  /* 0x0001000007077824 */ /* 0x000fe200078e00ff */
[----:B------:R-:W-:Y:S02]  /*30420*/  LOP3.LUT R8, R8, 0xffff, RZ, 0xc0, !PT ;  /* 0x0000ffff08087812 */ /* 0x000fe400078ec0ff */
[----:B------:R-:W-:-:S02]  /*30430*/  LOP3.LUT R10, R10, 0xffff, RZ, 0xc0, !PT ;  /* 0x0000ffff0a0a7812 */ /* 0x000fc400078ec0ff */
[----:B------:R-:W-:Y:S01]  /*30440*/  LOP3.LUT R65, R29, 0xff0000, R6, 0xf8, !PT ;  /* 0x00ff00001d417812 */ /* 0x000fe200078ef806 */
[----:B------:R-:W-:Y:S01]  /*30450*/  IMAD.SHL.U32 R8, R8, 0x1000000, RZ ;  /* 0x0100000008087824 */ /* 0x000fe200078e00ff */
[----:B------:R-:W-:Y:S01]  /*30460*/  LOP3.LUT R7, R34, 0xff0000, R7, 0xf8, !PT ;  /* 0x00ff000022077812 */ /* 0x000fe200078ef807 */
[----:B------:R-:W-:Y:S01]  /*30470*/  IMAD.SHL.U32 R10, R10, 0x1000000, RZ ;  /* 0x010000000a0a7824 */ /* 0x000fe200078e00ff */
[----:B----4-:R-:W-:Y:S02]  /*30480*/  LOP3.LUT R52, R26, 0xffff, RZ, 0xc0, !PT ;  /* 0x0000ffff1a347812 */ /* 0x010fe400078ec0ff */
[----:B------:R-:W-:Y:S02]  /*30490*/  LOP3.LUT R64, R32, R35, R64, 0xfe, !PT ;  /* 0x0000002320407212 */ /* 0x000fe400078efe40 */
[----:B------:R-:W-:Y:S02]  /*304a0*/  LOP3.LUT R65, R65, R8, RZ, 0xfc, !PT ;  /* 0x0000000841417212 */ /* 0x000fe400078efcff */
[----:B------:R-:W-:-:S02]  /*304b0*/  LOP3.LUT R66, R7, R10, RZ, 0xfc, !PT ;  /* 0x0000000a07427212 */ /* 0x000fc400078efcff */
[----:B------:R-:W-:Y:S02]  /*304c0*/  LOP3.LUT R35, R24, 0xffff, RZ, 0xc0, !PT ;  /* 0x0000ffff18237812 */ /* 0x000fe400078ec0ff */
[----:B------:R-:W-:Y:S02]  /*304d0*/  SHF.R.U32.HI R8, RZ, 0x8, R52 ;  /* 0x00000008ff087819 */ /* 0x000fe40000011634 */
[----:B------:R-:W-:Y:S02]  /*304e0*/  PRMT R10, R26, 0x7732, RZ ;  /* 0x000077321a0a7816 */ /* 0x000fe400000000ff */
[----:B------:R-:W-:Y:S02]  /*304f0*/  SHF.R.U32.HI R6, RZ, 0x8, R35 ;  /* 0x00000008ff067819 */ /* 0x000fe40000011623 */
[----:B------:R-:W-:Y:S02]  /*30500*/  LOP3.LUT R11, R8, 0xff, RZ, 0xc0, !PT ;  /* 0x000000ff080b7812 */ /* 0x000fe400078ec0ff */
[----:B------:R-:W-:-:S02]  /*30510*/  PRMT R7, R24, 0x7732, RZ ;  /* 0x0000773218077816 */ /* 0x000fc400000000ff */
[----:B------:R-:W-:Y:S02]  /*30520*/  SHF.R.U32.HI R8, RZ, 0x8, R10 ;  /* 0x00000008ff087819 */ /* 0x000fe4000001160a */
[----:B------:R-:W-:Y:S02]  /*30530*/  LOP3.LUT R32, R6, 0xff, RZ, 0xc0, !PT ;  /* 0x000000ff06207812 */ /* 0x000fe400078ec0ff */
[----:B------:R-:W-:Y:S02]  /*30540*/  SHF.R.U32.HI R6, RZ, 0x8, R7 ;  /* 0x00000008ff067819 */ /* 0x000fe40000011607 */
[----:B------:R-:W-:Y:S02]  /*30550*/  LOP3.LUT R10, R10, 0xff, RZ, 0xc0, !PT ;  /* 0x000000ff0a0a7812 */ /* 0x000fe400078ec0ff */
[----:B------:R-:W-:Y:S02]  /*30560*/  LOP3.LUT R8, R8, 0xffff, RZ, 0xc0, !PT ;  /* 0x0000ffff08087812 */ /* 0x000fe400078ec0ff */
[----:B------:R-:W-:-:S02]  /*30570*/  LOP3.LUT R67, R30, R67, R28, 0xfe, !PT ;  /* 0x000000431e437212 */ /* 0x000fc400078efe1c */
[----:B------:R-:W3:Y:S01]  /*30580*/  LDL.128 R28, [R1] ;  /* 0x00000000011c7983 */ /* 0x000ee20000100c00 */
[----:B------:R-:W-:Y:S01]  /*30590*/  LOP3.LUT R7, R7, 0xff, RZ, 0xc0, !PT ;  /* 0x000000ff07077812 */ /* 0x000fe200078ec0ff */
[----:B------:R-:W-:Y:S01]  /*305a0*/  IMAD.WIDE.U32 R48, R10, 0x10000, RZ ;  /* 0x000100000a307825 */ /* 0x000fe200078e00ff */
[----:B------:R-:W-:Y:S02]  /*305b0*/  LOP3.LUT R33, R6, 0xffff, RZ, 0xc0, !PT ;  /* 0x0000ffff06217812 */ /* 0x000fe400078ec0ff */
[----:B------:R-:W-:Y:S01]  /*305c0*/  PRMT R69, R35, 0x6540, R32 ;  /* 0x0000654023457816 */ /* 0x000fe20000000020 */
[----:B------:R-:W-:Y:S01]  /*305d0*/  IMAD.WIDE.U32 R56, R8, 0x1000000, RZ ;  /* 0x0100000008387825 */ /* 0x000fe200078e00ff */
[----:B------:R-:W-:Y:S02]  /*305e0*/  SHF.L.U64.HI R35, R11, 0x8, RZ ;  /* 0x000000080b237819 */ /* 0x000fe400000102ff */
[----:B------:R-:W-:Y:S01]  /*305f0*/  LOP3.LUT R53, R27, 0xffff, RZ, 0xc0, !PT ;  /* 0x0000ffff1b357812 */ /* 0x000fe200078ec0ff */
[----:B------:R-:W-:Y:S01]  /*30600*/  IMAD.WIDE.U32 R6, R7, 0x10000, RZ ;  /* 0x0001000007067825 */ /* 0x000fe200078e00ff */
[----:B------:R-:W-:-:S02]  /*30610*/  SHF.L.U64.HI R55, R32, 0x8, RZ ;  /* 0x0000000820377819 */ /* 0x000fc400000102ff */
[----:B------:R-:W-:Y:S01]  /*30620*/  LOP3.LUT R34, R25, 0xffff, RZ, 0xc0, !PT ;  /* 0x0000ffff19227812 */ /* 0x000fe200078ec0ff */
[----:B------:R-:W-:Y:S01]  /*30630*/  IMAD.WIDE.U32 R32, R33, 0x1000000, RZ ;  /* 0x0100000021207825 */ /* 0x000fe200078e00ff */
[----:B------:R-:W-:Y:S02]  /*30640*/  PRMT R54, R25, 0x7732, RZ ;  /* 0x0000773219367816 */ /* 0x000fe400000000ff */
[----:B------:R-:W-:Y:S02]  /*30650*/  PRMT R58, R27, 0x7732, RZ ;  /* 0x000077321b3a7816 */ /* 0x000fe400000000ff */
[----:B------:R-:W-:Y:S01]  /*30660*/  LOP3.LUT R10, R57, R35, R49, 0xfe, !PT ;  /* 0x00000023390a7212 */ /* 0x000fe200078efe31 */
[----:B------:R-:W4:Y:S01]  /*30670*/  LDL.128 R24, [R1+0x40] ;  /* 0x0000400001187983 */ /* 0x000f220000100c00 */
[----:B------:R-:W-:Y:S02]  /*30680*/  SHF.R.U32.HI R8, RZ, 0x8, R53 ;  /* 0x00000008ff087819 */ /* 0x000fe40000011635 */
[----:B------:R-:W-:-:S02]  /*30690*/  PRMT R59, R52, 0x6540, R11 ;  /* 0x00006540343b7816 */ /* 0x000fc4000000000b */
[----:B------:R-:W-:Y:S02]  /*306a0*/  LOP3.LUT R11, R33, R55, R7, 0xfe, !PT ;  /* 0x00000037210b7212 */ /* 0x000fe400078efe07 */
[----:B------:R-:W-:Y:S02]  /*306b0*/  LOP3.LUT R49, R10, 0xff, R53, 0xf8, !PT ;  /* 0x000000ff0a317812 */ /* 0x000fe400078ef835 */
[----:B------:R-:W-:Y:S02]  /*306c0*/  SHF.R.U32.HI R7, RZ, 0x8, R34 ;  /* 0x00000008ff077819 */ /* 0x000fe40000011622 */
[----:B------:R-:W-:Y:S01]  /*306d0*/  PRMT R10, R8, 0x7104, RZ ;  /* 0x00007104080a7816 */ /* 0x000fe200000000ff */
[----:B------:R-:W-:Y:S01]  /*306e0*/  IMAD.MOV.U32 R8, RZ, RZ, R54 ;  /* 0x000000ffff087224 */ /* 0x000fe200078e0036 */
[----:B------:R-:W-:Y:S01]  /*306f0*/  LOP3.LUT R34, R11, 0xff, R34, 0xf8, !PT ;  /* 0x000000ff0b227812 */ /* 0x000fe200078ef822 */
[----:B------:R-:W3:Y:S01]  /*30700*/  LDL.128 R52, [R1+0x30] ;  /* 0x0000300001347983 */ /* 0x000ee20000100c00 */
[----:B------:R-:W-:-:S02]  /*30710*/  PRMT R7, R7, 0x7104, RZ ;  /* 0x0000710407077816 */ /* 0x000fc400000000ff */
[----:B------:R-:W-:Y:S01]  /*30720*/  LOP3.LUT R49, R49, R10, RZ, 0xfc, !PT ;  /* 0x0000000a31317212 */ /* 0x000fe200078efcff */
[----:B------:R-:W-:Y:S01]  /*30730*/  IMAD.MOV.U32 R10, RZ, RZ, R58 ;  /* 0x000000ffff0a7224 */ /* 0x000fe200078e003a */
[----:B------:R-:W-:Y:S02]  /*30740*/  LOP3.LUT R69, R32, R69, R6, 0xfe, !PT ;  /* 0x0000004520457212 */ /* 0x000fe400078efe06 */
[----:B------:R-:W-:Y:S02]  /*30750*/  SHF.R.U32.HI R6, RZ, 0x8, R8 ;  /* 0x00000008ff067819 */ /* 0x000fe40000011608 */
[----:B------:R-:W-:Y:S02]  /*30760*/  LOP3.LUT R57, R34, R7, RZ, 0xfc, !PT ;  /* 0x0000000722397212 */ /* 0x000fe400078efcff */
[----:B------:R-:W3:Y:S01]  /*30770*/  LDL.128 R32, [R1+0x10] ;  /* 0x0000100001207983 */ /* 0x000ee20000100c00 */
[----:B------:R-:W-:Y:S01]  /*30780*/  SHF.R.U32.HI R7, RZ, 0x8, R10 ;  /* 0x00000008ff077819 */ /* 0x000fe2000001160a */
[----:B------:R-:W-:Y:S01]  /*30790*/  IMAD.U32 R8, R8, 0x10000, RZ ;  /* 0x0001000008087824 */ /* 0x000fe200078e00ff */
[----:B------:R-:W-:-:S02]  /*307a0*/  LOP3.LUT R6, R6, 0xffff, RZ, 0xc0, !PT ;  /* 0x0000ffff06067812 */ /* 0x000fc400078ec0ff */
[----:B------:R-:W-:Y:S02]  /*307b0*/  LOP3.LUT R11, R7, 0xffff, RZ, 0xc0, !PT ;  /* 0x0000ffff070b7812 */ /* 0x000fe400078ec0ff */
[----:B------:R-:W-:Y:S01]  /*307c0*/  LOP3.LUT R8, R57, 0xff0000, R8, 0xf8, !PT ;  /* 0x00ff000039087812 */ /* 0x000fe200078ef808 */
[----:B------:R-:W-:Y:S01]  /*307d0*/  IMAD.SHL.U32 R7, R6, 0x1000000, RZ ;  /* 0x0100000006077824 */ /* 0x000fe200078e00ff */
[----:B------:R-:W-:Y:S02]  /*307e0*/  LOP3.LUT R6, R56, R59, R48, 0xfe, !PT ;  /* 0x0000003b38067212 */ /* 0x000fe400078efe30 */
[----:B------:R-:W3:Y:S01]  /*307f0*/  LDL.128 R56, [R1+0x50] ;  /* 0x0000500001387983 */ /* 0x000ee20000100c00 */
[----:B------:R-:W-:Y:S02]  /*30800*/  IMAD.U32 R10, R10, 0x10000, RZ ;  /* 0x000100000a0a7824 */ /* 0x000fe400078e00ff */
[----:B------:R-:W-:-:S03]  /*30810*/  IMAD.SHL.U32 R11, R11, 0x1000000, RZ ;  /* 0x010000000b0b7824 */ /* 0x000fc600078e00ff */
[----:B------:R-:W-:Y:S02]  /*30820*/  LOP3.LUT R10, R49, 0xff0000, R10, 0xf8, !PT ;  /* 0x00ff0000310a7812 */ /* 0x000fe400078ef80a */
[----:B------:R-:W-:Y:S02]  /*30830*/  LOP3.LUT R71, R8, R7, RZ, 0xfc, !PT ;  /* 0x0000000708477212 */ /* 0x000fe400078efcff */
[----:B------:R-:W-:Y:S02]  /*30840*/  LOP3.LUT R7, R10, R11, RZ, 0xfc, !PT ;  /* 0x0000000b0a077212 */ /* 0x000fe400078efcff */
[C---:B------:R-:W-:Y:S02]  /*30850*/  LOP3.LUT R10, R16.reuse, 0xffff, RZ, 0xc0, !PT ;  /* 0x0000ffff100a7812 */ /* 0x040fe400078ec0ff */
[----:B------:R-:W-:Y:S02]  /*30860*/  PRMT R48, R16, 0x7732, RZ ;  /* 0x0000773210307816 */ /* 0x000fe400000000ff */
[----:B------:R-:W-:-:S02]  /*30870*/  SHF.R.U32.HI R8, RZ, 0x8, R10 ;  /* 0x00000008ff087819 */ /* 0x000fc4000001160a */
[C---:B------:R-:W-:Y:S02]  /*30880*/  LOP3.LUT R16, R18.reuse, 0xffff, RZ, 0xc0, !PT ;  /* 0x0000ffff12107812 */ /* 0x040fe400078ec0ff */
[----:B------:R-:W-:Y:S02]  /*30890*/  PRMT R18, R18, 0x7732, RZ ;  /* 0x0000773212127816 */ /* 0x000fe400000000ff */
[----:B------:R-:W-:Y:S02]  /*308a0*/  LOP3.LUT R85, R8, 0xff, RZ, 0xc0, !PT ;  /* 0x000000ff08557812 */ /* 0x000fe400078ec0ff */
[----:B------:R-:W-:Y:S01]  /*308b0*/  SHF.R.U32.HI R8, RZ, 0x8, R48 ;  /* 0x00000008ff087819 */ /* 0x000fe20000011630 */
[----:B------:R-:W-:Y:S01]  /*308c0*/  IMAD.MOV.U32 R72, RZ, RZ, R18 ;  /* 0x000000ffff487224 */ /* 0x000fe200078e0012 */
[----:B------:R-:W-:Y:S02]  /*308d0*/  LOP3.LUT R74, R48, 0xff, RZ, 0xc0, !PT ;  /* 0x000000ff304a7812 */ /* 0x000fe400078ec0ff */
[----:B------:R-:W-:-:S02]  /*308e0*/  LOP3.LUT R8, R8, 0xffff, RZ, 0xc0, !PT ;  /* 0x0000ffff08087812 */ /* 0x000fc400078ec0ff */
[----:B------:R-:W-:Y:S01]  /*308f0*/  SHF.R.U32.HI R18, RZ, 0x8, R16 ;  /* 0x00000008ff127819 */ /* 0x000fe20000011610 */
[----:B------:R-:W-:Y:S01]  /*30900*/  IMAD.WIDE.U32 R74, R74, 0x10000, RZ ;  /* 0x000100004a4a7825 */ /* 0x000fe200078e00ff */
[----:B------:R-:W-:Y:S02]  /*30910*/  SHF.R.U32.HI R48, RZ, 0x8, R72 ;  /* 0x00000008ff307819 */ /* 0x000fe40000011648 */
[----:B------:R-:W-:Y:S01]  /*30920*/  LOP3.LUT R11, R17, 0xffff, RZ, 0xc0, !PT ;  /* 0x0000ffff110b7812 */ /* 0x000fe200078ec0ff */
[----:B------:R-:W-:Y:S01]  /*30930*/  IMAD.WIDE.U32 R78, R8, 0x1000000, RZ ;  /* 0x01000000084e7825 */ /* 0x000fe200078e00ff */
[----:B------:R-:W-:Y:S02]  /*30940*/  SHF.L.U64.HI R87, R85, 0x8, RZ ;  /* 0x0000000855577819 */ /* 0x000fe400000102ff */
[----:B------:R-:W-:Y:S02]  /*30950*/  LOP3.LUT R81, R18, 0xff, RZ, 0xc0, !PT ;  /* 0x000000ff12517812 */ /* 0x000fe400078ec0ff */
[----:B------:R-:W-:-:S02]  /*30960*/  LOP3.LUT R72, R72, 0xff, RZ, 0xc0, !PT ;  /* 0x000000ff48487812 */ /* 0x000fc400078ec0ff */
[----:B------:R-:W-:Y:S02]  /*30970*/  LOP3.LUT R48, R48, 0xffff, RZ, 0xc0, !PT ;  /* 0x0000ffff30307812 */ /* 0x000fe400078ec0ff */
[----:B------:R-:W-:Y:S02]  /*30980*/  LOP3.LUT R18, R79, R87, R75, 0xfe, !PT ;  /* 0x000000574f127212 */ /* 0x000fe400078efe4b */
[--C-:B------:R-:W-:Y:S01]  /*30990*/  SHF.R.U32.HI R8, RZ, 0x8, R11.reuse ;  /* 0x00000008ff087819 */ /* 0x100fe2000001160b */
[----:B------:R-:W-:Y:S01]  /*309a0*/  IMAD.WIDE.U32 R72, R72, 0x10000, RZ ;  /* 0x0001000048487825 */ /* 0x000fe200078e00ff */
[----:B------:R-:W-:Y:S02]  /*309b0*/  PRMT R49, R17, 0x7732, RZ ;  /* 0x0000773211317816 */ /* 0x000fe400000000ff */
[----:B------:R-:W-:Y:S01]  /*309c0*/  LOP3.LUT R11, R18, 0xff, R11, 0xf8, !PT ;  /* 0x000000ff120b7812 */ /* 0x000fe200078ef80b */
[----:B------:R-:W-:Y:S01]  /*309d0*/  IMAD.WIDE.U32 R76, R48, 0x1000000, RZ ;  /* 0x01000000304c7825 */ /* 0x000fe200078e00ff */
[----:B------:R-:W-:-:S02]  /*309e0*/  PRMT R8, R8, 0x7104, RZ ;  /* 0x0000710408087816 */ /* 0x000fc400000000ff */
[----:B------:R-:W-:Y:S02]  /*309f0*/  LOP3.LUT R17, R19, 0xffff, RZ, 0xc0, !PT ;  /* 0x0000ffff13117812 */ /* 0x000fe400078ec0ff */
[----:B------:R-:W-:Y:S02]  /*30a00*/  SHF.L.U64.HI R83, R81, 0x8, RZ ;  /* 0x0000000851537819 */ /* 0x000fe400000102ff */
[----:B------:R-:W-:Y:S02]  /*30a10*/  PRMT R85, R10, 0x6540, R85 ;  /* 0x000065400a557816 */ /* 0x000fe40000000055 */
[----:B------:R-:W-:Y:S02]  /*30a20*/  PRMT R81, R16, 0x6540, R81 ;  /* 0x0000654010517816 */ /* 0x000fe40000000051 */
[----:B------:R-:W-:Y:S02]  /*30a30*/  LOP3.LUT R18, R11, R8, RZ, 0xfc, !PT ;  /* 0x000000080b127212 */ /* 0x000fe400078efcff */
[----:B------:R-:W-:-:S02]  /*30a40*/  LOP3.LUT R16, R77, R83, R73, 0xfe, !PT ;  /* 0x000000534d107212 */ /* 0x000fc400078efe49 */
[----:B------:R-:W-:Y:S02]  /*30a50*/  SHF.R.U32.HI R10, RZ, 0x8, R17 ;  /* 0x00000008ff0a7819 */ /* 0x000fe40000011611 */
[----:B------:R-:W-:Y:S01]  /*30a60*/  SHF.R.U32.HI R8, RZ, 0x8, R49 ;  /* 0x00000008ff087819 */ /* 0x000fe20000011631 */
[----:B------:R-:W-:Y:S01]  /*30a70*/  IMAD.U32 R49, R49, 0x10000, RZ ;  /* 0x0001000031317824 */ /* 0x000fe200078e00ff */
[----:B------:R-:W-:Y:S02]  /*30a80*/  LOP3.LUT R17, R16, 0xff, R17, 0xf8, !PT ;  /* 0x000000ff10117812 */ /* 0x000fe400078ef811 */
[----:B------:R-:W-:Y:S02]  /*30a90*/  PRMT R10, R10, 0x7104, RZ ;  /* 0x000071040a0a7816 */ /* 0x000fe400000000ff */
[----:B------:R-:W-:Y:S02]  /*30aa0*/  LOP3.LUT R8, R8, 0xffff, RZ, 0xc0, !PT ;  /* 0x0000ffff08087812 */ /* 0x000fe400078ec0ff */
[----:B------:R-:W-:-:S02]  /*30ab0*/  PRMT R19, R19, 0x7732, RZ ;  /* 0x0000773213137816 */ /* 0x000fc400000000ff */
[----:B------:R-:W-:Y:S01]  /*30ac0*/  LOP3.LUT R16, R17, R10, RZ, 0xfc, !PT ;  /* 0x0000000a11107212 */ /* 0x000fe200078efcff */
[----:B------:R-:W-:Y:S01]  /*30ad0*/  IMAD.SHL.U32 R17, R8, 0x1000000, RZ ;  /* 0x0100000008117824 */ /* 0x000fe200078e00ff */
[----:B------:R-:W-:Y:S01]  /*30ae0*/  SHF.R.U32.HI R10, RZ, 0x8, R19 ;  /* 0x00000008ff0a7819 */ /* 0x000fe20000011613 */
[----:B------:R-:W-:Y:S01]  /*30af0*/  IMAD.U32 R19, R19, 0x10000, RZ ;  /* 0x0001000013137824 */ /* 0x000fe200078e00ff */
[----:B------:R-:W-:Y:S02]  /*30b00*/  LOP3.LUT R18, R18, 0xff0000, R49, 0xf8, !PT ;  /* 0x00ff000012127812 */ /* 0x000fe400078ef831 */
[----:B------:R-:W-:Y:S02]  /*30b10*/  LOP3.LUT R70, R14, 0xffff, RZ, 0xc0, !PT ;  /* 0x0000ffff0e467812 */ /* 0x000fe400078ec0ff */
[----:B------:R-:W-:Y:S02]  /*30b20*/  LOP3.LUT R17, R18, R17, RZ, 0xfc, !PT ;  /* 0x0000001112117212 */ /* 0x000fe400078efcff */
[----:B------:R-:W-:-:S02]  /*30b30*/  LOP3.LUT R19, R16, 0xff0000, R19, 0xf8, !PT ;  /* 0x00ff000010137812 */ /* 0x000fc400078ef813 */
[C---:B------:R-:W-:Y:S02]  /*30b40*/  PRMT R18, R12.reuse, 0x7732, RZ ;  /* 0x000077320c127816 */ /* 0x040fe400000000ff */
[----:B------:R-:W-:Y:S02]  /*30b50*/  LOP3.LUT R16, R12, 0xffff, RZ, 0xc0, !PT ;  /* 0x0000ffff0c107812 */ /* 0x000fe400078ec0ff */
[----:B------:R-:W-:Y:S02]  /*30b60*/  PRMT R14, R14, 0x7732, RZ ;  /* 0x000077320e0e7816 */ /* 0x000fe400000000ff */
[----:B------:R-:W-:Y:S02]  /*30b70*/  LOP3.LUT R11, R78, R85, R74, 0xfe, !PT ;  /* 0x000000554e0b7212 */ /* 0x000fe400078efe4a */
[C---:B------:R-:W-:Y:S02]  /*30b80*/  LOP3.LUT R68, R13.reuse, 0xffff, RZ, 0xc0, !PT ;  /* 0x0000ffff0d447812 */ /* 0x040fe400078ec0ff */
[----:B------:R-:W-:Y:S01]  /*30b90*/  PRMT R74, R13, 0x7732, RZ ;  /* 0x000077320d4a7816 */ /* 0x000fe200000000ff */
[----:B------:R-:W-:Y:S01]  /*30ba0*/  IMAD.MOV.U32 R13, RZ, RZ, R18 ;  /* 0x000000ffff0d7224 */ /* 0x000fe200078e0012 */
[----:B------:R-:W-:Y:S01]  /*30bb0*/  SHF.R.U32.HI R12, RZ, 0x8, R16 ;  /* 0x00000008ff0c7819 */ /* 0x000fe20000011610 */
[----:B------:R-:W-:Y:S01]  /*30bc0*/  IMAD.MOV.U32 R18, RZ, RZ, R14 ;  /* 0x000000ffff127224 */ /* 0x000fe200078e000e */
[----:B------:R-:W-:-:S02]  /*30bd0*/  LOP3.LUT R10, R10, 0xffff, RZ, 0xc0, !PT ;  /* 0x0000ffff0a0a7812 */ /* 0x000fc400078ec0ff */
[----:B------:R-:W-:Y:S02]  /*30be0*/  LOP3.LUT R8, R76, R81, R72, 0xfe, !PT ;  /* 0x000000514c087212 */ /* 0x000fe400078efe48 */
[----:B------:R-:W-:Y:S02]  /*30bf0*/  SHF.R.U32.HI R14, RZ, 0x8, R70 ;  /* 0x00000008ff0e7819 */ /* 0x000fe40000011646 */
[----:B------:R-:W-:Y:S02]  /*30c00*/  LOP3.LUT R77, R12, 0xff, RZ, 0xc0, !PT ;  /* 0x000000ff0c4d7812 */ /* 0x000fe400078ec0ff */
[C---:B------:R-:W-:Y:S02]  /*30c10*/  LOP3.LUT R72, R15.reuse, 0xffff, RZ, 0xc0, !PT ;  /* 0x0000ffff0f487812 */ /* 0x040fe400078ec0ff */
[----:B------:R-:W-:Y:S02]  /*30c20*/  PRMT R76, R15, 0x7732, RZ ;  /* 0x000077320f4c7816 */ /* 0x000fe400000000ff */
[----:B------:R-:W-:-:S02]  /*30c30*/  SHF.R.U32.HI R12, RZ, 0x8, R13 ;  /* 0x00000008ff0c7819 */ /* 0x000fc4000001160d */
[----:B------:R-:W-:Y:S01]  /*30c40*/  SHF.R.U32.HI R15, RZ, 0x8, R18 ;  /* 0x00000008ff0f7819 */ /* 0x000fe20000011612 */
[----:B------:R-:W-:Y:S01]  /*30c50*/  IMAD.SHL.U32 R10, R10, 0x1000000, RZ ;  /* 0x010000000a0a7824 */ /* 0x000fe200078e00ff */
        /* <DEDUP_REMOVED lines=12> */
[----:B------:R-:W-:Y:S02]  /*30d20*/  LOP3.LUT R49, R49, R79, R13, 0xfe, !PT ;  /* 0x0000004f31317212 */ /* 0x000fe400078efe0d */
[----:B------:R-:W-:Y:S02]  /*30d30*/  PRMT R73, R70, 0x6540, R73 ;  /* 0x0000654046497816 */ /* 0x000fe40000000049 */
[----:B------:R-:W-:Y:S02]  /*30d40*/  LOP3.LUT R19, R19, R75, R15, 0xfe, !PT ;  /* 0x0000004b13137212 */ /* 0x000fe400078efe0f */
[----:B------:R-:W-:Y:S02]  /*30d50*/  SHF.R.U32.HI R15, RZ, 0x8, R72 ;  /* 0x00000008ff0f7819 */ /* 0x000fe40000011648 */
[--C-:B------:R-:W-:Y:S02]  /*30d60*/  SHF.R.U32.HI R13, RZ, 0x8, R68.reuse ;  /* 0x00000008ff0d7819 */ /* 0x100fe40000011644 */
[----:B------:R-:W-:-:S02]  /*30d70*/  LOP3.LUT R70, R49, 0xff, R68, 0xf8, !PT ;  /* 0x000000ff31467812 */ /* 0x000fc400078ef844 */
[----:B------:R-:W-:Y:S01]  /*30d80*/  LOP3.LUT R68, R19, 0xff, R72, 0xf8, !PT ;  /* 0x000000ff13447812 */ /* 0x000fe200078ef848 */
[----:B------:R-:W-:Y:S01]  /*30d90*/  IMAD.MOV.U32 R19, RZ, RZ, R76 ;  /* 0x000000ffff137224 */ /* 0x000fe200078e004c */
[----:B------:R-:W-:Y:S01]  /*30da0*/  PRMT R77, R16, 0x6540, R77 ;  /* 0x00006540104d7816 */ /* 0x000fe2000000004d */
[----:B------:R-:W-:Y:S01]  /*30db0*/  IMAD.MOV.U32 R16, RZ, RZ, R74 ;  /* 0x000000ffff107224 */ /* 0x000fe200078e004a */
[----:B------:R-:W-:Y:S02]  /*30dc0*/  PRMT R15, R15, 0x7104, RZ ;  /* 0x000071040f0f7816 */ /* 0x000fe400000000ff */
[----:B------:R-:W-:Y:S02]  /*30dd0*/  PRMT R13, R13, 0x7104, RZ ;  /* 0x000071040d0d7816 */ /* 0x000fe400000000ff */
        /* <DEDUP_REMOVED lines=13> */
[----:B------:R-:W-:Y:S02]  /*30eb0*/  LOP3.LUT R15, R18, R73, R14, 0xfe, !PT ;  /* 0x00000049120f7212 */ /* 0x000fe400078efe0e */
[----:B------:R-:W-:Y:S02]  /*30ec0*/  LOP3.LUT R14, R19, R16, RZ, 0xfc, !PT ;  /* 0x00000010130e7212 */ /* 0x000fe400078efcff */
[----:B------:R-:W-:Y:S02]  /*30ed0*/  LOP3.LUT R13, R70, R13, RZ, 0xfc, !PT ;  /* 0x0000000d460d7212 */ /* 0x000fe400078efcff */
[----:B------:R-:W-:Y:S02]  /*30ee0*/  SHF.R.U32.HI R16, RZ, 0x8, R68 ;  /* 0x00000008ff107819 */ /* 0x000fe40000011644 */
[----:B------:R-:W-:Y:S02]  /*30ef0*/  PRMT R18, R20, 0x7732, RZ ;  /* 0x0000773214127816 */ /* 0x000fe400000000ff */
[----:B------:R-:W-:-:S02]  /*30f00*/  LOP3.LUT R70, R21, 0xffff, RZ, 0xc0, !PT ;  /* 0x0000ffff15467812 */ /* 0x000fc400078ec0ff */
[----:B------:R-:W-:Y:S02]  /*30f10*/  PRMT R74, R21, 0x7732, RZ ;  /* 0x00007732154a7816 */ /* 0x000fe400000000ff */
[C---:B------:R-:W-:Y:S02]  /*30f20*/  PRMT R21, R22.reuse, 0x7732, RZ ;  /* 0x0000773216157816 */ /* 0x040fe400000000ff */
        /* <DEDUP_REMOVED lines=11> */
[----:B------:R-:W-:-:S02]  /*30fe0*/  LOP3.LUT R12, R48, R77, R12, 0xfe, !PT ;  /* 0x0000004d300c7212 */ /* 0x000fc400078efe0c */
[C---:B------:R-:W-:Y:S01]  /*30ff0*/  LOP3.LUT R73, R23.reuse, 0xffff, RZ, 0xc0, !PT ;  /* 0x0000ffff17497812 */ /* 0x040fe200078ec0ff */
[----:B------:R-:W-:Y:S01]  /*31000*/  IMAD.WIDE.U32 R48, R16, 0x1000000, RZ ;  /* 0x0100000010307825 */ /* 0x000fe200078e00ff */
[----:B------:R-:W-:Y:S02]  /*31010*/  PRMT R76, R23, 0x7732, RZ ;  /* 0x00007732174c7816 */ /* 0x000fe400000000ff */
[----:B------:R-:W-:Y:S01]  /*31020*/  SHF.L.U64.HI R81, R79, 0x8, RZ ;  /* 0x000000084f517819 */ /* 0x000fe200000102ff */
        /* <DEDUP_REMOVED lines=34> */
[C---:B------:R-:W-:Y:S02]  /*31250*/  LOP3.LUT R70, R37.reuse, 0xffff, RZ, 0xc0, !PT ;  /* 0x0000ffff25467812 */ /* 0x040fe400078ec0ff */
[----:B------:R-:W-:-:S02]  /*31260*/  PRMT R74, R37, 0x7732, RZ ;  /* 0x00007732254a7816 */ /* 0x000fc400000000ff */
[C---:B------:R-:W-:Y:S02]  /*31270*/  PRMT R37, R38.reuse, 0x7732, RZ ;  /* 0x0000773226257816 */ /* 0x040fe400000000ff */
[----:B------:R-:W-:Y:S02]  /*31280*/  LOP3.LUT R72, R38, 0xffff, RZ, 0xc0, !PT ;  /* 0x0000ffff26487812 */ /* 0x000fe400078ec0ff */
[----:B------:R-:W-:Y:S02]  /*31290*/  LOP3.LUT R77, R21, 0xff, RZ, 0xc0, !PT ;  /* 0x000000ff154d7812 */ /* 0x000fe400078ec0ff */
[----:B------:R-:W-:Y:S02]  /*312a0*/  SHF.R.U32.HI R21, RZ, 0x8, R22 ;  /* 0x00000008ff157819 */ /* 0x000fe40000011616 */
[----:B------:R-:W-:Y:S02]  /*312b0*/  SHF.R.U32.HI R36, RZ, 0x8, R37 ;  /* 0x00000008ff247819 */ /* 0x000fe40000011625 */
[----:B------:R-:W-:-:S02]  /*312c0*/  SHF.R.U32.HI R23, RZ, 0x8, R72 ;  /* 0x00000008ff177819 */ /* 0x000fc40000011648 */
        /* <DEDUP_REMOVED lines=11> */
[----:B------:R-:W-:-:S04]  /*31380*/  IMAD.WIDE.U32 R36, R37, 0x10000, RZ ;  /* 0x0001000025247825 */ /* 0x000fc800078e00ff */
[----:B------:R-:W-:Y:S01]  /*31390*/  IMAD.WIDE.U32 R38, R38, 0x1000000, RZ ;  /* 0x0100000026267825 */ /* 0x000fe200078e00ff */
[----:B------:R-:W-:Y:S02]  /*313a0*/  PRMT R77, R68, 0x6540, R77 ;  /* 0x00006540444d7816 */ /* 0x000fe4000000004d */
[----:B------:R-:W-:Y:S02]  /*313b0*/  LOP3.LUT R49, R49, R79, R23, 0xfe, !PT ;  /* 0x0000004f31317212 */ /* 0x000fe400078efe17 */
[----:B------:R-:W-:Y:S02]  /*313c0*/  LOP3.LUT R68, R39, R21, R37, 0xfe, !PT ;  /* 0x0000001527447212 */ /* 0x000fe400078efe25 */
[--C-:B------:R-:W-:Y:S02]  /*313d0*/  SHF.R.U32.HI R23, RZ, 0x8, R73.reuse ;  /* 0x00000008ff177819 */ /* 0x100fe40000011649 */
        /* <DEDUP_REMOVED lines=12> */
[----:B------:R-:W-:Y:S02]  /*314a0*/  LOP3.LUT R49, R23, 0xffff, RZ, 0xc0, !PT ;  /* 0x0000ffff17317812 */ /* 0x000fe400078ec0ff */
[----:B------:R-:W-:Y:S01]  /*314b0*/  LOP3.LUT R21, R21, 0xffff, RZ, 0xc0, !PT ;  /* 0x0000ffff15157812 */ /* 0x000fe200078ec0ff */
[----:B------:R-:W-:Y:S01]  /*314c0*/  IMAD.U32 R37, R37, 0x10000, RZ ;  /* 0x0001000025257824 */ /* 0x000fe200078e00ff */
[----:B------:R-:W-:Y:S01]  /*314d0*/  LOP3.LUT R68, R68, 0xff0000, R39, 0xf8, !PT ;  /* 0x00ff000044447812 */ /* 0x000fe200078ef827 */
[----:B------:R-:W-:Y:S02]  /*314e0*/  IMAD.SHL.U32 R49, R49, 0x1000000, RZ ;  /* 0x0100000031317824 */ /* 0x000fe400078e00ff */
[----:B------:R-:W-:Y:S01]  /*314f0*/  IMAD.SHL.U32 R23, R21, 0x1000000, RZ ;  /* 0x0100000015177824 */ /* 0x000fe200078e00ff */
[----:B------:R-:W-:-:S02]  /*31500*/  LOP3.LUT R21, R48, R77, R22, 0xfe, !PT ;  /* 0x0000004d30157212 */ /* 0x000fc400078efe16 */
[----:B------:R-:W-:Y:S02]  /*31510*/  PRMT R75, R72, 0x6540, R75 ;  /* 0x00006540484b7816 */ /* 0x000fe4000000004b */
[----:B------:R-:W-:Y:S02]  /*31520*/  LOP3.LUT R48, R44, 0xffff, RZ, 0xc0, !PT ;  /* 0x0000ffff2c307812 */ /* 0x000fe400078ec0ff */
[----:B------:R-:W-:Y:S02]  /*31530*/  LOP3.LUT R22, R68, R49, RZ, 0xfc, !PT ;  /* 0x0000003144167212 */ /* 0x000fe400078efcff */
[C---:B------:R-:W-:Y:S02]  /*31540*/  LOP3.LUT R68, R45.reuse, 0xffff, RZ, 0xc0, !PT ;  /* 0x0000ffff2d447812 */ /* 0x040fe400078ec0ff */
[----:B------:R-:W-:Y:S02]  /*31550*/  PRMT R74, R45, 0x7732, RZ ;  /* 0x000077322d4a7816 */ /* 0x000fe400000000ff */
[----:B------:R-:W-:-:S02]  /*31560*/  LOP3.LUT R70, R70, 0xff0000, R37, 0xf8, !PT ;  /* 0x00ff000046467812 */ /* 0x000fc400078ef825 */
[----:B------:R-:W-:Y:S02]  /*31570*/  LOP3.LUT R45, R46, 0xffff, RZ, 0xc0, !PT ;  /* 0x0000ffff2e2d7812 */ /* 0x000fe400078ec0ff */
[----:B------:R-:W-:Y:S02]  /*31580*/  LOP3.LUT R36, R38, R75, R36, 0xfe, !PT ;  /* 0x0000004b26247212 */ /* 0x000fe400078efe24 */
[----:B------:R-:W-:Y:S02]  /*31590*/  SHF.R.U32.HI R37, RZ, 0x8, R48 ;  /* 0x00000008ff257819 */ /* 0x000fe40000011630 */
[----:B------:R-:W-:Y:S02]  /*315a0*/  PRMT R38, R44, 0x7732, RZ ;  /* 0x000077322c267816 */ /* 0x000fe400000000ff */
[----:B------:R-:W-:Y:S02]  /*315b0*/  SHF.R.U32.HI R39, RZ, 0x8, R45 ;  /* 0x00000008ff277819 */ /* 0x000fe4000001162d */
[----:B------:R-:W-:-:S02]  /*315c0*/  PRMT R44, R46, 0x7732, RZ ;  /* 0x000077322e2c7816 */ /* 0x000fc400000000ff */
[----:B------:R-:W-:Y:S02]  /*315d0*/  LOP3.LUT R77, R37, 0xff, RZ, 0xc0, !PT ;  /* 0x000000ff254d7812 */ /* 0x000fe400078ec0ff */
[----:B------:R-:W-:Y:S02]  /*315e0*/  SHF.R.U32.HI R37, RZ, 0x8, R38 ;  /* 0x00000008ff257819 */ /* 0x000fe40000011626 */
[----:B------:R-:W-:Y:S02]  /*315f0*/  LOP3.LUT R72, R39, 0xff, RZ, 0xc0, !PT ;  /* 0x000000ff27487812 */ /* 0x000fe400078ec0ff */
[----:B------:R-:W-:Y:S02]  /*31600*/  SHF.R.U32.HI R39, RZ, 0x8, R44 ;  /* 0x00000008ff277819 */ /* 0x000fe4000001162c */
[----:B------:R-:W-:Y:S02]  /*31610*/  LOP3.LUT R38, R38, 0xff, RZ, 0xc0, !PT ;  /* 0x000000ff26267812 */ /* 0x000fe400078ec0ff */
[----:B------:R-:W-:-:S02]  /*31620*/  LOP3.LUT R37, R37, 0xffff, RZ, 0xc0, !PT ;  /* 0x0000ffff25257812 */ /* 0x000fc400078ec0ff */
[----:B------:R-:W-:Y:S02]  /*31630*/  PRMT R75, R48, 0x6540, R77 ;  /* 0x00006540304b7816 */ /* 0x000fe4000000004d */
[----:B------:R-:W-:Y:S02]  /*31640*/  LOP3.LUT R23, R70, R23, RZ, 0xfc, !PT ;  /* 0x0000001746177212 */ /* 0x000fe400078efcff */
[----:B------:R-:W-:Y:S02]  /*31650*/  LOP3.LUT R44, R44, 0xff, RZ, 0xc0, !PT ;  /* 0x000000ff2c2c7812 */ /* 0x000fe400078ec0ff */
[----:B------:R-:W-:Y:S01]  /*31660*/  LOP3.LUT R48, R39, 0xffff, RZ, 0xc0, !PT ;  /* 0x0000ffff27307812 */ /* 0x000fe200078ec0ff */
[----:B------:R-:W-:Y:S01]  /*31670*/  IMAD.WIDE.U32 R38, R38, 0x10000, RZ ;  /* 0x0001000026267825 */ /* 0x000fe200078e00ff */
[C---:B------:R-:W-:Y:S02]  /*31680*/  LOP3.LUT R70, R47.reuse, 0xffff, RZ, 0xc0, !PT ;  /* 0x0000ffff2f467812 */ /* 0x040fe400078ec0ff */
[----:B------:R-:W-:Y:S01]  /*31690*/  PRMT R76, R47, 0x7732, RZ ;  /* 0x000077322f4c7816 */ /* 0x000fe200000000ff */
[----:B------:R-:W-:Y:S01]  /*316a0*/  IMAD.WIDE.U32 R46, R37, 0x1000000, RZ ;  /* 0x01000000252e7825 */ /* 0x000fe200078e00ff */
[----:B------:R-:W-:-:S02]  /*316b0*/  SHF.L.U64.HI R77, R77, 0x8, RZ ;  /* 0x000000084d4d7819 */ /* 0x000fc400000102ff */
[----:B------:R-:W-:Y:S01]  /*316c0*/  PRMT R37, R45, 0x6540, R72 ;  /* 0x000065402d257816 */ /* 0x000fe20000000048 */
[----:B------:R-:W-:Y:S01]  /*316d0*/  IMAD.WIDE.U32 R44, R44, 0x10000, RZ ;  /* 0x000100002c2c7825 */ /* 0x000fe200078e00ff */
[----:B------:R-:W-:-:S03]  /*316e0*/  SHF.L.U64.HI R73, R72, 0x8, RZ ;  /* 0x0000000848497819 */ /* 0x000fc600000102ff */
[----:B------:R-:W-:Y:S01]  /*316f0*/  IMAD.WIDE.U32 R48, R48, 0x1000000, RZ ;  /* 0x0100000030307825 */ /* 0x000fe200078e00ff */
[----:B------:R-:W-:Y:S02]  /*31700*/  LOP3.LUT R38, R46, R75, R38, 0xfe, !PT ;  /* 0x0000004b2e267212 */ /* 0x000fe400078efe26 */
[----:B------:R-:W-:Y:S02]  /*31710*/  LOP3.LUT R75, R47, R77, R39, 0xfe, !PT ;  /* 0x0000004d2f4b7212 */ /* 0x000fe400078efe27 */
[----:B------:R-:W-:Y:S02]  /*31720*/  SHF.R.U32.HI R39, RZ, 0x8, R68 ;  /* 0x00000008ff277819 */ /* 0x000fe40000011644 */
[----:B------:R-:W-:Y:S02]  /*31730*/  LOP3.LUT R37, R48, R37, R44, 0xfe, !PT ;  /* 0x0000002530257212 */ /* 0x000fe400078efe2c */
[----:B------:R-:W-:Y:S02]  /*31740*/  LOP3.LUT R47, R49, R73, R45, 0xfe, !PT ;  /* 0x00000049312f7212 */ /* 0x000fe400078efe2d */
[----:B------:R-:W-:-:S02]  /*31750*/  SHF.R.U32.HI R44, RZ, 0x8, R70 ;  /* 0x00000008ff2c7819 */ /* 0x000fc40000011646 */
[----:B------:R-:W-:Y:S02]  /*31760*/  LOP3.LUT R68, R75, 0xff, R68, 0xf8, !PT ;  /* 0x000000ff4b447812 */ /* 0x000fe400078ef844 */
[----:B------:R-:W-:Y:S01]  /*31770*/  PRMT R45, R39, 0x7104, RZ ;  /* 0x00007104272d7816 */ /* 0x000fe200000000ff */
[----:B------:R-:W-:Y:S01]  /*31780*/  IMAD.MOV.U32 R39, RZ, RZ, R74 ;  /* 0x000000ffff277224 */ /* 0x000fe200078e004a */
[----:B---3--:R-:W-:Y:S02]  /*31790*/  IADD3 R77, P0, P1, R67, R42, R30 ;  /* 0x0000002a434d7210 */ /* 0x008fe4000791e01e */
[----:B------:R-:W-:Y:S02]  /*317a0*/  LOP3.LUT R47, R47, 0xff, R70, 0xf8, !PT ;  /* 0x000000ff2f2f7812 */ /* 0x000fe400078ef846 */
[----:B------:R-:W-:Y:S01]  /*317b0*/  PRMT R46, R44, 0x7104, RZ ;  /* 0x000071042c2e7816 */ /* 0x000fe200000000ff */
[----:B------:R-:W-:Y:S01]  /*317c0*/  IMAD.MOV.U32 R44, RZ, RZ, R76 ;  /* 0x000000ffff2c7224 */ /* 0x000fe200078e004c */
[----:B------:R-:W-:Y:S01]  /*317d0*/  LOP3.LUT R70, R68, R45, RZ, 0xfc, !PT ;  /* 0x0000002d44467212 */ /* 0x000fe200078efcff */
[----:B------:R-:W-:Y:S01]  /*317e0*/  IMAD.U32 R45, R39, 0x10000, RZ ;  /* 0x00010000272d7824 */ /* 0x000fe200078e00ff */
[----:B------:R-:W-:-:S02]  /*317f0*/  IADD3.X R49, R65, R43, R31, P0, P1 ;  /* 0x0000002b41317210 */ /* 0x000fc400007e241f */
[----:B------:R-:W-:Y:S02]  /*31800*/  IADD3 R83, P0, P1, R61, R40, R28 ;  /* 0x000000283d537210 */ /* 0x000fe4000791e01c */
[----:B------:R-:W-:Y:S01]  /*31810*/  LOP3.LUT R47, R47, R46, RZ, 0xfc, !PT ;  /* 0x0000002e2f2f7212 */ /* 0x000fe200078efcff */
[----:B------:R-:W-:Y:S01]  /*31820*/  IMAD.U32 R46, R44, 0x10000, RZ ;  /* 0x000100002c2e7824 */ /* 0x000fe200078e00ff */
[----:B------:R-:W-:Y:S02]  /*31830*/  SHF.R.U32.HI R39, RZ, 0x8, R39 ;  /* 0x00000008ff277819 */ /* 0x000fe40000011627 */
[----:B----4-:R-:W-:Y:S02]  /*31840*/  LOP3.LUT R48, R27, 0x9b05688c, R49, 0x96, !PT ;  /* 0x9b05688c1b307812 */ /* 0x010fe400078e9631 */
[----:B------:R-:W-:Y:S02]  /*31850*/  IADD3.X R89, R63, R41, R29, P0, P1 ;  /* 0x000000293f597210 */ /* 0x000fe400007e241d */
[----:B------:R-:W-:-:S02]  /*31860*/  LOP3.LUT R39, R39, 0xffff, RZ, 0xc0, !PT ;  /* 0x0000ffff27277812 */ /* 0x000fc400078ec0ff */
[----:B------:R-:W-:Y:S02]  /*31870*/  LOP3.LUT R68, R47, 0xff0000, R46, 0xf8, !PT ;  /* 0x00ff00002f447812 */ /* 0x000fe400078ef82e */
[----:B------:R-:W-:Y:S02]  /*31880*/  LOP3.LUT R46, R26, 0x2b3e6c1f, R77, 0x96, !PT ;  /* 0x2b3e6c1f1a2e7812 */ /* 0x000fe400078e964d */
[----:B------:R-:W-:Y:S02]  /*31890*/  IADD3 R74, P2, R48, -0x7b3558c5, RZ ;  /* 0x84caa73b304a7810 */ /* 0x000fe40007f5e0ff */
[----:B------:R-:W-:Y:S01]  /*318a0*/  LOP3.LUT R47, R25, 0x510e527f, R89, 0x96, !PT ;  /* 0x510e527f192f7812 */ /* 0x000fe200078e9659 */
[----:B------:R-:W-:Y:S01]  /*318b0*/  IMAD.SHL.U32 R39, R39, 0x1000000, RZ ;  /* 0x0100000027277824 */ /* 0x000fe200078e00ff */
[----:B------:R-:W-:Y:S02]  /*318c0*/  SHF.R.U32.HI R26, RZ, 0x8, R44 ;  /* 0x00000008ff1a7819 */ /* 0x000fe4000001162c */
[----:B------:R-:W-:-:S02]  /*318d0*/  LOP3.LUT R70, R70, 0xff0000, R45, 0xf8, !PT ;  /* 0x00ff000046467812 */ /* 0x000fc400078ef82d */
[----:B------:R-:W-:Y:S02]  /*318e0*/  IADD3.X R76, R46, -0x4498517b, RZ, P2, !PT ;  /* 0xbb67ae852e4c7810 */ /* 0x000fe400017fe4ff */
[----:B------:R-:W-:Y:S02]  /*318f0*/  LOP3.LUT R99, R24, 0xade682d1, R83, 0x96, !PT ;  /* 0xade682d118637812 */ /* 0x000fe400078e9653 */
[----:B------:R-:W-:Y:S02]  /*31900*/  IADD3 R79, P0, R47, -0xc4336f8, RZ ;  /* 0xf3bcc9082f4f7810 */ /* 0x000fe40007f1e0ff */
[----:B------:R-:W-:Y:S02]  /*31910*/  LOP3.LUT R27, R26, 0xffff, RZ, 0xc0, !PT ;  /* 0x0000ffff1a1b7812 */ /* 0x000fe400078ec0ff */
[----:B------:R-:W-:Y:S02]  /*31920*/  LOP3.LUT R26, R70, R39, RZ, 0xfc, !PT ;  /* 0x00000027461a7212 */ /* 0x000fe400078efcff */
[----:B------:R-:W-:-:S02]  /*31930*/  LOP3.LUT R39, R42, R74, RZ, 0x3c, !PT ;  /* 0x0000004a2a277212 */ /* 0x000fc400078e3cff */
[----:B------:R-:W-:Y:S02]  /*31940*/  LOP3.LUT R44, R43, R76, RZ, 0x3c, !PT ;  /* 0x0000004c2b2c7212 */ /* 0x000fe400078e3cff */
[----:B------:R-:W-:Y:S01]  /*31950*/  IADD3.X R72, R99, 0x6a09e667, RZ, P0, !PT ;  /* 0x6a09e66763487810 */ /* 0x000fe200007fe4ff */
[----:B------:R-:W-:Y:S01]  /*31960*/  IMAD.SHL.U32 R27, R27, 0x1000000, RZ ;  /* 0x010000001b1b7824 */ /* 0x000fe200078e00ff */
[----:B------:R-:W-:Y:S02]  /*31970*/  IADD3 R105, P0, P1, R69, R52, R32 ;  /* 0x0000003445697210 */ /* 0x000fe4000791e020 */
[----:B------:R-:W-:Y:S02]  /*31980*/  SHF.L.W.U32.HI R45, R39, 0x8, R44 ;  /* 0x00000008272d7819 */ /* 0x000fe40000010e2c */
[----:B------:R-:W-:Y:S02]  /*31990*/  IADD3.X R107, R71, R53, R33, P0, P1 ;  /* 0x00000035476b7210 */ /* 0x000fe400007e2421 */
[----:B------:R-:W-:-:S02]  /*319a0*/  IADD3 R101, P2, P3, R11, R54, R34 ;  /* 0x000000360b657210 */ /* 0x000fc40007b5e022 */
[----:B------:R-:W-:Y:S02]  /*319b0*/  LOP3.LUT R24, R68, R27, RZ, 0xfc, !PT ;  /* 0x0000001b44187212 */ /* 0x000fe400078efcff */
[----:B------:R-:W-:Y:S02]  /*319c0*/  SHF.L.W.U32.HI R39, R44, 0x8, R39 ;  /* 0x000000082c277819 */ /* 0x000fe40000010e27 */
[----:B------:R-:W-:Y:S02]  /*319d0*/  IADD3 R77, P4, P5, R64, R77, R45 ;  /* 0x0000004d404d7210 */ /* 0x000fe40007d9e02d */
[----:B------:R-:W-:Y:S02]  /*319e0*/  LOP3.LUT R81, R40, R79, RZ, 0x3c, !PT ;  /* 0x0000004f28517212 */ /* 0x000fe400078e3cff */
[----:B------:R-:W-:Y:S02]  /*319f0*/  LOP3.LUT R68, R41, R72, RZ, 0x3c, !PT ;  /* 0x0000004829447212 */ /* 0x000fe400078e3cff */
[----:B------:R-:W-:-:S02]  /*31a00*/  LOP3.LUT R97, R57, 0x1f83d9ab, R107, 0x96, !PT ;  /* 0x1f83d9ab39617812 */ /* 0x000fc400078e966b */
[----:B------:R-:W-:Y:S02]  /*31a10*/  IADD3.X R103, R17, R55, R35, P2, P3 ;  /* 0x0000003711677210 */ /* 0x000fe400017e6423 */
[----:B------:R-:W-:Y:S02]  /*31a20*/  IADD3.X R49, R66, R49, R39, P4, P5 ;  /* 0x0000003142317210 */ /* 0x000fe400027ea427 */
[----:B------:R-:W-:Y:S02]  /*31a30*/  SHF.L.W.U32.HI R73, R68, 0x8, R81 ;  /* 0x0000000844497819 */ /* 0x000fe40000010e51 */
[----:B------:R-:W-:Y:S02]  /*31a40*/  SHF.L.W.U32.HI R81, R81, 0x8, R68 ;  /* 0x0000000851517819 */ /* 0x000fe40000010e44 */
[----:B------:R-:W-:Y:S02]  /*31a50*/  LOP3.LUT R95, R56, 0xfb41bd6b, R105, 0x96, !PT ;  /* 0xfb41bd6b385f7812 */ /* 0x000fe400078e9669 */
[----:B------:R-:W-:-:S02]  /*31a60*/  IADD3 R91, P2, R97, -0x16b07d5, RZ ;  /* 0xfe94f82b615b7810 */ /* 0x000fc40007f5e0ff */
[----:B------:R-:W-:Y:S02]  /*31a70*/  LOP3.LUT R75, R59, 0x5be0cd19, R103, 0x96, !PT ;  /* 0x5be0cd193b4b7812 */ /* 0x000fe400078e9667 */
[----:B------:R-:W-:Y:S02]  /*31a80*/  LOP3.LUT R25, R48, R77, RZ, 0x3c, !PT ;  /* 0x0000004d30197212 */ /* 0x000fe400078e3cff */
[----:B------:R-:W-:Y:S02]  /*31a90*/  LOP3.LUT R44, R46, R49, RZ, 0x3c, !PT ;  /* 0x000000312e2c7212 */ /* 0x000fe400078e3cff */
[----:B------:R-:W-:Y:S02]  /*31aa0*/  IADD3 R56, P0, P1, R60, R83, R81 ;  /* 0x000000533c387210 */ /* 0x000fe4000791e051 */
[----:B------:R-:W-:Y:S02]  /*31ab0*/  IADD3.X R93, R95, 0x3c6ef372, RZ, P2, !PT ;  /* 0x3c6ef3725f5d7810 */ /* 0x000fe400017fe4ff */
[----:B------:R-:W-:-:S02]  /*31ac0*/  LOP3.LUT R85, R58, 0x137e2179, R101, 0x96, !PT ;  /* 0x137e21793a557812 */ /* 0x000fc400078e9665 */
[----:B------:R-:W-:Y:S02]  /*31ad0*/  IADD3 R87, P3, R75, 0x5f1d36f1, RZ ;  /* 0x5f1d36f14b577810 */ /* 0x000fe40007f7e0ff */
[----:B------:R-:W-:Y:S02]  /*31ae0*/  SHF.L.W.U32.HI R27, R44, 0x10, R25 ;  /* 0x000000102c1b7819 */ /* 0x000fe40000010e19 */
[----:B------:R-:W-:Y:S02]  /*31af0*/  SHF.L.W.U32.HI R25, R25, 0x10, R44 ;  /* 0x0000001019197819 */ /* 0x000fe40000010e2c */
[----:B------:R-:W-:Y:S02]  /*31b00*/  LOP3.LUT R80, R52, R91, RZ, 0x3c, !PT ;  /* 0x0000005b34507212 */ /* 0x000fe400078e3cff */
[----:B------:R-:W-:Y:S02]  /*31b10*/  IADD3.X R48, R62, R89, R73, P0, P1 ;  /* 0x000000593e307210 */ /* 0x000fe400007e2449 */
[----:B------:R-:W-:-:S02]  /*31b20*/  LOP3.LUT R83, R53, R93, RZ, 0x3c, !PT ;  /* 0x0000005d35537212 */ /* 0x000fc400078e3cff */
[----:B------:R-:W-:Y:S02]  /*31b30*/  IADD3.X R89, R85, -0x5ab00ac6, RZ, P3, !PT ;  /* 0xa54ff53a55597810 */ /* 0x000fe40001ffe4ff */
[----:B------:R-:W-:Y:S02]  /*31b40*/  SHF.L.W.U32.HI R57, R80, 0x8, R83 ;  /* 0x0000000850397819 */ /* 0x000fe40000010e53 */
[----:B------:R-:W-:Y:S02]  /*31b50*/  IADD3 R74, P0, R25, R74, RZ ;  /* 0x0000004a194a7210 */ /* 0x000fe40007f1e0ff */
[----:B------:R-:W-:Y:S02]  /*31b60*/  LOP3.LUT R59, R54, R87, RZ, 0x3c, !PT ;  /* 0x00000057363b7212 */ /* 0x000fe400078e3cff */
[----:B------:R-:W-:Y:S01]  /*31b70*/  LOP3.LUT R46, R55, R89, RZ, 0x3c, !PT ;  /* 0x00000059372e7212 */ /* 0x000fe200078e3cff */
[----:B------:R-:W-:Y:S01]  /*31b80*/  IMAD.X R76, R27, 0x1, R76, P0 ;  /* 0x000000011b4c7824 */ /* 0x000fe200000e064c */
[----:B------:R-:W-:-:S02]  /*31b90*/  SHF.L.W.U32.HI R80, R83, 0x8, R80 ;  /* 0x0000000853507819 */ /* 0x000fc40000010e50 */
[----:B------:R-:W-:Y:S02]  /*31ba0*/  IADD3 R68, P1, P2, R6, R105, R57 ;  /* 0x0000006906447210 */ /* 0x000fe40007a3e039 */
[----:B------:R-:W-:Y:S02]  /*31bb0*/  SHF.L.W.U32.HI R83, R59, 0x8, R46 ;  /* 0x000000083b537819 */ /* 0x000fe40000010e2e */
[----:B------:R-:W-:Y:S02]  /*31bc0*/  IADD3.X R88, R7, R107, R80, P1, P2 ;  /* 0x0000006b07587210 */ /* 0x000fe40000fe4450 */
[----:B------:R-:W-:Y:S02]  /*31bd0*/  IADD3 R82, P3, P4, R8, R101, R83 ;  /* 0x0000006508527210 */ /* 0x000fe40007c7e053 */
[----:B------:R-:W-:Y:S02]  /*31be0*/  LOP3.LUT R45, R45, R74, RZ, 0x3c, !PT ;  /* 0x0000004a2d2d7212 */ /* 0x000fe400078e3cff */
[----:B------:R-:W-:-:S02]  /*31bf0*/  LOP3.LUT R58, R39, R76, RZ, 0x3c, !PT ;  /* 0x0000004c273a7212 */ /* 0x000fc400078e3cff */
[----:B------:R-:W-:Y:S02]  /*31c00*/  SHF.L.W.U32.HI R59, R46, 0x8, R59 ;  /* 0x000000082e3b7819 */ /* 0x000fe40000010e3b */
[----:B------:R-:W-:Y:S02]  /*31c10*/  LOP3.LUT R46, R97, R68, RZ, 0x3c, !PT ;  /* 0x00000044612e7212 */ /* 0x000fe400078e3cff */
[----:B------:R-:W-:Y:S02]  /*31c20*/  LOP3.LUT R39, R95, R88, RZ, 0x3c, !PT ;  /* 0x000000585f277212 */ /* 0x000fe400078e3cff */
[----:B------:R-:W-:Y:S02]  /*31c30*/  LOP3.LUT R70, R75, R82, RZ, 0x3c, !PT ;  /* 0x000000524b467212 */ /* 0x000fe400078e3cff */
[----:B------:R-:W-:Y:S02]  /*31c40*/  SHF.L.W.U32.HI R75, R58, 0x1, R45 ;  /* 0x000000013a4b7819 */ /* 0x000fe40000010e2d */
[----:B------:R-:W-:-:S02]  /*31c50*/  IADD3.X R78, R10, R103, R59, P3, P4 ;  /* 0x000000670a4e7210 */ /* 0x000fc40001fe843b */
[----:B------:R-:W-:Y:S02]  /*31c60*/  SHF.L.W.U32.HI R58, R45, 0x1, R58 ;  /* 0x000000012d3a7819 */ /* 0x000fe40000010e3a */
[----:B------:R-:W-:Y:S02]  /*31c70*/  LOP3.LUT R44, R47, R56, RZ, 0x3c, !PT ;  /* 0x000000382f2c7212 */ /* 0x000fe400078e3cff */
[----:B------:R-:W-:Y:S02]  /*31c80*/  LOP3.LUT R99, R99, R48, RZ, 0x3c, !PT ;  /* 0x0000003063637212 */ /* 0x000fe400078e3cff */
[----:B------:R-:W-:Y:S02]  /*31c90*/  SHF.L.W.U32.HI R45, R39, 0x10, R46 ;  /* 0x00000010272d7819 */ /* 0x000fe40000010e2e */
[----:B------:R-:W-:Y:S02]  /*31ca0*/  SHF.L.W.U32.HI R39, R46, 0x10, R39 ;  /* 0x000000102e277819 */ /* 0x000fe40000010e27 */
[----:B------:R-:W-:-:S02]  /*31cb0*/  LOP3.LUT R85, R85, R78, RZ, 0x3c, !PT ;  /* 0x0000004e55557212 */ /* 0x000fc400078e3cff */
[----:B------:R-:W-:Y:S02]  /*31cc0*/  SHF.L.W.U32.HI R47, R99, 0x10, R44 ;  /* 0x00000010632f7819 */ /* 0x000fe40000010e2c */
[----:B------:R-:W-:Y:S02]  /*31cd0*/  SHF.L.W.U32.HI R44, R44, 0x10, R99 ;  /* 0x000000102c2c7819 */ /* 0x000fe40000010e63 */
[----:B------:R-:W-:Y:S02]  /*31ce0*/  IADD3 R91, P1, R39, R91, RZ ;  /* 0x0000005b275b7210 */ /* 0x000fe40007f3e0ff */
        /* <DEDUP_REMOVED lines=34> */
[----:B------:R-:W-:Y:S02]  /*31f10*/  LOP3.LUT R81, R27, R88, RZ, 0x3c, !PT ;  /* 0x000000581b517212 */ /* 0x000fe400078e3cff */
[----:B------:R-:W-:Y:S01]  /*31f20*/  IADD3 R74, P3, R49, R74, RZ ;  /* 0x0000004a314a7210 */ /* 0x000fe20007f7e0ff */
[----:B------:R-:W-:Y:S01]  /*31f30*/  IMAD.X R49, R68, 0x1, R87, P1 ;  /* 0x0000000144317824 */ /* 0x000fe200008e0657 */
[----:B------:R-:W-:Y:S01]  /*31f40*/  IADD3 R81, P2, R81, R94, RZ ;  /* 0x0000005e51517210 */ /* 0x000fe20007f5e0ff */
[----:B------:R-:W-:Y:S01]  /*31f50*/  IMAD.X R84, R84, 0x1, R93, P0 ;  /* 0x0000000154547824 */ /* 0x000fe200000e065d */
[----:B------:R-:W-:-:S02]  /*31f60*/  LOP3.LUT R59, R25, R56, RZ, 0x3c, !PT ;  /* 0x00000038193b7212 */ /* 0x000fc400078e3cff */
[----:B------:R-:W-:Y:S02]  /*31f70*/  LOP3.LUT R87, R39, R82, RZ, 0x3c, !PT ;  /* 0x0000005227577212 */ /* 0x000fe400078e3cff */
[----:B------:R-:W-:Y:S01]  /*31f80*/  LOP3.LUT R85, R85, R48, RZ, 0x3c, !PT ;  /* 0x0000003055557212 */ /* 0x000fe200078e3cff */
[----:B------:R-:W-:Y:S01]  /*31f90*/  IMAD.X R59, R59, 0x1, R96, P2 ;  /* 0x000000013b3b7824 */ /* 0x000fe200010e0660 */
        /* <DEDUP_REMOVED lines=20> */
[----:B------:R-:W-:Y:S02]  /*320e0*/  LOP3.LUT R93, R79, R70, R77, 0x96, !PT ;  /* 0x000000464f5d7212 */ /* 0x000fe400078e964d */
[----:B------:R-:W-:Y:S02]  /*320f0*/  IADD3.X R90, R19, R90, R68, P2, P3 ;  /* 0x0000005a135a7210 */ /* 0x000fe400017e6444 */
[----:B------:R-:W-:-:S02]  /*32100*/  IADD3 R70, P0, P1, R36, R56, R89 ;  /* 0x0000003824467210 */ /* 0x000fc4000791e059 */
[----:B------:R-:W-:Y:S02]  /*32110*/  LOP3.LUT R46, R75, R46, R73, 0x96, !PT ;  /* 0x0000002e4b2e7212 */ /* 0x000fe400078e9649 */
[----:B------:R-:W-:Y:S02]  /*32120*/  LOP3.LUT R92, R90, R44, R57, 0x96, !PT ;  /* 0x0000002c5a5c7212 */ /* 0x000fe400078e9639 */
[----:B------:R-:W-:Y:S02]  /*32130*/  IADD3 R80, P2, P3, R37, R82, R86 ;  /* 0x0000005225507210 */ /* 0x000fe40007b5e056 */
[----:B------:R-:W-:Y:S02]  /*32140*/  LOP3.LUT R44, R70, R27, R88, 0x96, !PT ;  /* 0x0000001b462c7212 */ /* 0x000fe400078e9658 */
[----:B------:R-:W-:Y:S02]  /*32150*/  IADD3.X R88, R22, R88, R83, P0, P1 ;  /* 0x0000005816587210 */ /* 0x000fe400007e2453 */
[----:B------:R-:W-:-:S02]  /*32160*/  SHF.L.W.U32.HI R27, R93, 0x10, R46 ;  /* 0x000000105d1b7819 */ /* 0x000fc40000010e2e */
[----:B------:R-:W-:Y:S02]  /*32170*/  LOP3.LUT R47, R80, R45, R78, 0x96, !PT ;  /* 0x0000002d502f7212 */ /* 0x000fe400078e964e */
        /* <DEDUP_REMOVED lines=16> */
[----:B------:R-:W-:Y:S01]  /*32280*/  SHF.L.W.U32.HI R57, R57, 0x1, R94 ;  /* 0x0000000139397819 */ /* 0x000fe20000010e5e */
[----:B------:R-:W-:Y:S01]  /*32290*/  IMAD.X R92, R45, 0x1, R76, P2 ;  /* 0x000000012d5c7824 */ /* 0x000fe200010e064c */
[----:B------:R-:W-:-:S02]  /*322a0*/  IADD3 R94, P0, R47, R48, RZ ;  /* 0x000000302f5e7210 */ /* 0x000fc40007f1e0ff */
[----:B------:R-:W-:Y:S02]  /*322b0*/  LOP3.LUT R86, R86, R91, RZ, 0x3c, !PT ;  /* 0x0000005b56567212 */ /* 0x000fe400078e3cff */
[----:B------:R-:W-:Y:S01]  /*322c0*/  LOP3.LUT R87, R87, R92, RZ, 0x3c, !PT ;  /* 0x0000005c57577212 */ /* 0x000fe200078e3cff */
[----:B------:R-:W-:Y:S01]  /*322d0*/  IMAD.X R95, R56, 0x1, R49, P0 ;  /* 0x00000001385f7824 */ /* 0x000fe200000e0631 */
[----:B------:R-:W-:Y:S02]  /*322e0*/  IADD3 R84, P1, R44, R81, RZ ;  /* 0x000000512c547210 */ /* 0x000fe40007f3e0ff */
[----:B------:R-:W-:Y:S02]  /*322f0*/  LOP3.LUT R85, R85, R94, RZ, 0x3c, !PT ;  /* 0x0000005e55557212 */ /* 0x000fe400078e3cff */
[----:B------:R-:W-:Y:S02]  /*32300*/  LOP3.LUT R68, R68, R95, RZ, 0x3c, !PT ;  /* 0x0000005f44447212 */ /* 0x000fe400078e3cff */
[----:B------:R-:W-:Y:S01]  /*32310*/  SHF.L.W.U32.HI R76, R87, 0x1, R86 ;  /* 0x00000001574c7819 */ /* 0x000fe20000010e56 */
[----:B------:R-:W-:Y:S01]  /*32320*/  IMAD.X R93, R46, 0x1, R59, P1 ;  /* 0x000000012e5d7824 */ /* 0x000fe200008e063b */
[----:B------:R-:W-:-:S02]  /*32330*/  LOP3.LUT R48, R89, R84, RZ, 0x3c, !PT ;  /* 0x0000005459307212 */ /* 0x000fc400078e3cff */
[----:B------:R-:W-:Y:S02]  /*32340*/  SHF.L.W.U32.HI R89, R86, 0x1, R87 ;  /* 0x0000000156597819 */ /* 0x000fe40000010e57 */
[----:B------:R-:W-:Y:S02]  /*32350*/  SHF.L.W.U32.HI R81, R68, 0x1, R85 ;  /* 0x0000000144517819 */ /* 0x000fe40000010e55 */
[----:B------:R-:W-:Y:S02]  /*32360*/  IADD3 R74, P2, P3, R38, R76, R79 ;  /* 0x0000004c264a7210 */ /* 0x000fe40007b5e04f */
[----:B------:R-:W-:Y:S02]  /*32370*/  LOP3.LUT R49, R83, R93, RZ, 0x3c, !PT ;  /* 0x0000005d53317212 */ /* 0x000fe400078e3cff */
[----:B------:R-:W-:Y:S02]  /*32380*/  IADD3 R59, P4, P5, R69, R73, R58 ;  /* 0x00000049453b7210 */ /* 0x000fe40007d9e03a */
[----:B------:R-:W-:-:S02]  /*32390*/  SHF.L.W.U32.HI R83, R85, 0x1, R68 ;  /* 0x0000000155537819 */ /* 0x000fc40000010e44 */
[----:B------:R-:W-:Y:S02]  /*323a0*/  IADD3 R58, P1, P0, R15, R81, R70 ;  /* 0x000000510f3a7210 */ /* 0x000fe4000783e046 */
[----:B------:R-:W-:Y:S02]  /*323b0*/  IADD3.X R79, R26, R89, R75, P2, P3 ;  /* 0x000000591a4f7210 */ /* 0x000fe400017e644b */
[----:B------:R-:W-:Y:S02]  /*323c0*/  SHF.L.W.U32.HI R85, R49, 0x1, R48 ;  /* 0x0000000131557819 */ /* 0x000fe40000010e30 */
[----:B------:R-:W-:Y:S02]  /*323d0*/  SHF.L.W.U32.HI R87, R48, 0x1, R49 ;  /* 0x0000000130577819 */ /* 0x000fe40000010e31 */
[----:B------:R-:W-:Y:S02]  /*323e0*/  IADD3.X R90, R71, R57, R90, P4, P5 ;  /* 0x00000039475a7210 */ /* 0x000fe400027ea45a */
[----:B------:R-:W-:-:S02]  /*323f0*/  IADD3.X R88, R14, R83, R88, P1, P0 ;  /* 0x000000530e587210 */ /* 0x000fc40000fe0458 */
[----:B------:R-:W-:Y:S02]  /*32400*/  LOP3.LUT R49, R56, R79, RZ, 0x3c, !PT ;  /* 0x0000004f38317212 */ /* 0x000fe400078e3cff */
[----:B------:R-:W-:Y:S02]  /*32410*/  IADD3 R80, P2, P3, R36, R85, R80 ;  /* 0x0000005524507210 */ /* 0x000fe40007b5e050 */
[----:B------:R-:W-:Y:S02]  /*32420*/  LOP3.LUT R82, R46, R90, RZ, 0x3c, !PT ;  /* 0x0000005a2e527212 */ /* 0x000fe400078e3cff */
[----:B------:R-:W-:Y:S02]  /*32430*/  LOP3.LUT R75, R45, R88, RZ, 0x3c, !PT ;  /* 0x000000582d4b7212 */ /* 0x000fe400078e3cff */
[----:B------:R-:W-:Y:S02]  /*32440*/  IADD3 R49, P0, R49, R84, RZ ;  /* 0x0000005431317210 */ /* 0x000fe40007f1e0ff */
[----:B------:R-:W-:-:S02]  /*32450*/  LOP3.LUT R48, R47, R74, RZ, 0x3c, !PT ;  /* 0x0000004a2f307212 */ /* 0x000fc400078e3cff */
[----:B------:R-:W-:Y:S02]  /*32460*/  IADD3.X R78, R22, R87, R78, P2, P3 ;  /* 0x00000057164e7210 */ /* 0x000fe400017e644e */
[----:B------:R-:W-:Y:S01]  /*32470*/  IADD3 R82, P1, R82, R91, RZ ;  /* 0x0000005b52527210 */ /* 0x000fe20007f3e0ff */
        /* <DEDUP_REMOVED lines=9> */
[----:B------:R-:W-:Y:S02]  /*32510*/  IADD3 R68, P3, R68, R94, RZ ;  /* 0x0000005e44447210 */ /* 0x000fe40007f7e0ff */
[----:B------:R-:W-:Y:S02]  /*32520*/  LOP3.LUT R70, R27, R80, RZ, 0x3c, !PT ;  /* 0x000000501b467212 */ /* 0x000fe400078e3cff */
[----:B------:R-:W-:Y:S02]  /*32530*/  LOP3.LUT R89, R73, R82, RZ, 0x3c, !PT ;  /* 0x0000005249597212 */ /* 0x000fe400078e3cff */
[----:B------:R-:W-:Y:S02]  /*32540*/  LOP3.LUT R76, R57, R86, RZ, 0x3c, !PT ;  /* 0x00000056394c7212 */ /* 0x000fe400078e3cff */
[----:B------:R-:W-:Y:S02]  /*32550*/  SHF.L.W.U32.HI R73, R84, 0x8, R75 ;  /* 0x0000000854497819 */ /* 0x000fe40000010e4b */
[----:B------:R-:W-:Y:S01]  /*32560*/  SHF.L.W.U32.HI R75, R75, 0x8, R84 ;  /* 0x000000084b4b7819 */ /* 0x000fe20000010e54 */
[----:B------:R-:W-:Y:S01]  /*32570*/  IMAD.X R70, R70, 0x1, R95, P3 ;  /* 0x0000000146467824 */ /* 0x000fe200018e065f */
[----:B------:R-:W-:-:S02]  /*32580*/  LOP3.LUT R57, R81, R72, RZ, 0x3c, !PT ;  /* 0x0000004851397212 */ /* 0x000fc400078e3cff */
[----:B------:R-:W-:Y:S02]  /*32590*/  LOP3.LUT R84, R83, R77, RZ, 0x3c, !PT ;  /* 0x0000004d53547212 */ /* 0x000fe400078e3cff */
[----:B------:R-:W-:Y:S02]  /*325a0*/  SHF.L.W.U32.HI R83, R76, 0x8, R89 ;  /* 0x000000084c537819 */ /* 0x000fe40000010e59 */
[----:B------:R-:W-:Y:S02]  /*325b0*/  SHF.L.W.U32.HI R89, R89, 0x8, R76 ;  /* 0x0000000859597819 */ /* 0x000fe40000010e4c */
[----:B------:R-:W-:Y:S02]  /*325c0*/  LOP3.LUT R91, R85, R68, RZ, 0x3c, !PT ;  /* 0x00000044555b7212 */ /* 0x000fe400078e3cff */
        /* <DEDUP_REMOVED lines=36> */
[----:B------:R-:W-:Y:S02]  /*32810*/  SHF.L.W.U32.HI R79, R80, 0x1, R89 ;  /* 0x00000001504f7819 */ /* 0x000fe40000010e59 */
[----:B------:R-:W-:Y:S02]  /*32820*/  SHF.L.W.U32.HI R83, R89, 0x1, R80 ;  /* 0x0000000159537819 */ /* 0x000fe40000010e50 */
        /* <DEDUP_REMOVED lines=16> */
[----:B------:R-:W-:Y:S02]  /*32930*/  IADD3.X R90, R63, R80, R90, P4, P5 ;  /* 0x000000503f5a7210 */ /* 0x000fe400027ea45a */
[----:B------:R-:W-:-:S02]  /*32940*/  IADD3.X R68, R62, R83, R56, P2, P3 ;  /* 0x000000533e447210 */ /* 0x000fc400017e6438 */
[----:B------:R-:W-:Y:S02]  /*32950*/  SHF.L.W.U32.HI R77, R77, 0x1, R48 ;  /* 0x000000014d4d7819 */ /* 0x000fe40000010e30 */
        /* <DEDUP_REMOVED lines=14> */
[----:B------:R-:W-:Y:S01]  /*32a40*/  IADD3 R73, P2, R73, R96, RZ ;  /* 0x0000006049497210 */ /* 0x000fe20007f5e0ff */
[----:B------:R-:W-:Y:S01]  /*32a50*/  IMAD.X R57, R57, 0x1, R85, P1 ;  /* 0x0000000139397824 */ /* 0x000fe200008e0655 */
[----:B------:R-:W-:Y:S02]  /*32a60*/  LOP3.LUT R49, R25, R48, RZ, 0x3c, !PT ;  /* 0x0000003019317212 */ /* 0x000fe400078e3cff */
[----:B------:R-:W-:Y:S02]  /*32a70*/  LOP3.LUT R93, R79, R74, RZ, 0x3c, !PT ;  /* 0x0000004a4f5d7212 */ /* 0x000fe400078e3cff */
[----:B------:R-:W-:Y:S01]  /*32a80*/  LOP3.LUT R76, R83, R86, RZ, 0x3c, !PT ;  /* 0x00000056534c7212 */ /* 0x000fe200078e3cff */
[----:B------:R-:W-:Y:S01]  /*32a90*/  IMAD.X R49, R49, 0x1, R98, P2 ;  /* 0x0000000131317824 */ /* 0x000fe200010e0662 */
[----:B------:R-:W-:-:S02]  /*32aa0*/  LOP3.LUT R85, R27, R70, RZ, 0x3c, !PT ;  /* 0x000000461b557212 */ /* 0x000fc400078e3cff */
[----:B------:R-:W-:Y:S02]  /*32ab0*/  LOP3.LUT R78, R72, R56, RZ, 0x3c, !PT ;  /* 0x00000038484e7212 */ /* 0x000fe400078e3cff */
[----:B------:R-:W-:Y:S02]  /*32ac0*/  LOP3.LUT R79, R80, R57, RZ, 0x3c, !PT ;  /* 0x00000039504f7212 */ /* 0x000fe400078e3cff */
[----:B------:R-:W-:Y:S02]  /*32ad0*/  SHF.L.W.U32.HI R91, R76, 0x8, R93 ;  /* 0x000000084c5b7819 */ /* 0x000fe40000010e5d */
[----:B------:R-:W-:Y:S01]  /*32ae0*/  SHF.L.W.U32.HI R93, R93, 0x8, R76 ;  /* 0x000000085d5d7819 */ /* 0x000fe20000010e4c */
[----:B------:R-:W-:Y:S01]  /*32af0*/  IMAD.X R82, R85, 0x1, R82, P3 ;  /* 0x0000000155527824 */ /* 0x000fe200018e0652 */
[----:B------:R-:W-:Y:S02]  /*32b00*/  LOP3.LUT R85, R81, R73, RZ, 0x3c, !PT ;  /* 0x0000004951557212 */ /* 0x000fe400078e3cff */
[----:B------:R-:W-:-:S02]  /*32b10*/  LOP3.LUT R72, R92, R49, RZ, 0x3c, !PT ;  /* 0x000000315c487212 */ /* 0x000fc400078e3cff */
[----:B------:R-:W-:Y:S02]  /*32b20*/  SHF.L.W.U32.HI R76, R79, 0x8, R78 ;  /* 0x000000084f4c7819 */ /* 0x000fe40000010e4e */
[----:B------:R-:W-:Y:S02]  /*32b30*/  SHF.L.W.U32.HI R80, R78, 0x8, R79 ;  /* 0x000000084e507819 */ /* 0x000fe40000010e4f */
[----:B------:R-:W-:Y:S02]  /*32b40*/  IADD3 R78, P0, P1, R21, R84, R93 ;  /* 0x00000054154e7210 */ /* 0x000fe4000791e05d */
[----:B------:R-:W-:Y:S02]  /*32b50*/  LOP3.LUT R75, R75, R58, RZ, 0x3c, !PT ;  /* 0x0000003a4b4b7212 */ /* 0x000fe400078e3cff */
[----:B------:R-:W-:Y:S02]  /*32b60*/  LOP3.LUT R92, R77, R82, RZ, 0x3c, !PT ;  /* 0x000000524d5c7212 */ /* 0x000fe400078e3cff */
[----:B------:R-:W-:-:S02]  /*32b70*/  SHF.L.W.U32.HI R81, R72, 0x8, R85 ;  /* 0x0000000848517819 */ /* 0x000fc40000010e55 */
[----:B------:R-:W-:Y:S02]  /*32b80*/  SHF.L.W.U32.HI R85, R85, 0x8, R72 ;  /* 0x0000000855557819 */ /* 0x000fe40000010e48 */
[----:B------:R-:W-:Y:S02]  /*32b90*/  LOP3.LUT R94, R78, R47, R68, 0x96, !PT ;  /* 0x0000002f4e5e7212 */ /* 0x000fe400078e9644 */
[----:B------:R-:W-:Y:S02]  /*32ba0*/  IADD3.X R68, R23, R68, R91, P0, P1 ;  /* 0x0000004417447210 */ /* 0x000fe400007e245b */
[----:B------:R-:W-:Y:S02]  /*32bb0*/  IADD3 R72, P2, P3, R67, R87, R80 ;  /* 0x0000005743487210 */ /* 0x000fe40007b5e050 */
[----:B------:R-:W-:Y:S02]  /*32bc0*/  SHF.L.W.U32.HI R95, R75, 0x8, R92 ;  /* 0x000000084b5f7819 */ /* 0x000fe40000010e5c */
[----:B------:R-:W-:-:S02]  /*32bd0*/  IADD3 R77, P0, P1, R8, R48, R85 ;  /* 0x00000030084d7210 */ /* 0x000fc4000791e055 */
[----:B------:R-:W-:Y:S02]  /*32be0*/  LOP3.LUT R97, R68, R45, R84, 0x96, !PT ;  /* 0x0000002d44617212 */ /* 0x000fe400078e9654 */
[----:B------:R-:W-:Y:S02]  /*32bf0*/  SHF.L.W.U32.HI R83, R92, 0x8, R75 ;  /* 0x000000085c537819 */ /* 0x000fe40000010e4b */
[----:B------:R-:W-:Y:S02]  /*32c00*/  IADD3.X R79, R65, R90, R76, P2, P3 ;  /* 0x0000005a414f7210 */ /* 0x000fe400017e644c */
[----:B------:R-:W-:Y:S02]  /*32c10*/  IADD3 R75, P2, P3, R64, R70, R95 ;  /* 0x00000046404b7210 */ /* 0x000fe40007b5e05f */
[----:B------:R-:W-:Y:S02]  /*32c20*/  LOP3.LUT R45, R77, R39, R88, 0x96, !PT ;  /* 0x000000274d2d7212 */ /* 0x000fe400078e9658 */
[----:B------:R-:W-:-:S02]  /*32c30*/  IADD3.X R84, R10, R88, R81, P0, P1 ;  /* 0x000000580a547210 */ /* 0x000fc400007e2451 */
[----:B------:R-:W-:Y:S02]  /*32c40*/  SHF.L.W.U32.HI R39, R94, 0x10, R97 ;  /* 0x000000105e277819 */ /* 0x000fe40000010e61 */
[----:B------:R-:W-:Y:S02]  /*32c50*/  LOP3.LUT R47, R75, R44, R89, 0x96, !PT ;  /* 0x0000002c4b2f7212 */ /* 0x000fe400078e9659 */
[----:B------:R-:W-:Y:S02]  /*32c60*/  IADD3.X R92, R66, R89, R83, P2, P3 ;  /* 0x00000059425c7210 */ /* 0x000fe400017e6453 */
[----:B------:R-:W-:Y:S02]  /*32c70*/  LOP3.LUT R44, R84, R25, R48, 0x96, !PT ;  /* 0x00000019542c7212 */ /* 0x000fe400078e9630 */
[----:B------:R-:W-:Y:S02]  /*32c80*/  SHF.L.W.U32.HI R25, R97, 0x10, R94 ;  /* 0x0000001061197819 */ /* 0x000fe40000010e5e */
[----:B------:R-:W-:-:S02]  /*32c90*/  IADD3 R74, P0, R39, R74, RZ ;  /* 0x0000004a274a7210 */ /* 0x000fc40007f1e0ff */
[----:B------:R-:W-:Y:S02]  /*32ca0*/  LOP3.LUT R59, R72, R59, R90, 0x96, !PT ;  /* 0x0000003b483b7212 */ /* 0x000fe400078e965a */
[----:B------:R-:W-:Y:S02]  /*32cb0*/  LOP3.LUT R48, R92, R27, R70, 0x96, !PT ;  /* 0x0000001b5c307212 */ /* 0x000fe400078e9646 */
[----:B------:R-:W-:Y:S01]  /*32cc0*/  LOP3.LUT R90, R79, R46, R87, 0x96, !PT ;  /* 0x0000002e4f5a7212 */ /* 0x000fe200078e9657 */
[----:B------:R-:W-:Y:S01]  /*32cd0*/  IMAD.X R70, R25, 0x1, R86, P0 ;  /* 0x0000000119467824 */ /* 0x000fe200000e0656 */
[----:B------:R-:W-:Y:S02]  /*32ce0*/  SHF.L.W.U32.HI R46, R44, 0x10, R45 ;  /* 0x000000102c2e7819 */ /* 0x000fe40000010e2d */
[----:B------:R-:W-:Y:S02]  /*32cf0*/  SHF.L.W.U32.HI R44, R45, 0x10, R44 ;  /* 0x000000102d2c7819 */ /* 0x000fe40000010e2c */
[----:B------:R-:W-:-:S02]  /*32d00*/  SHF.L.W.U32.HI R45, R48, 0x10, R47 ;  /* 0x00000010302d7819 */ /* 0x000fc40000010e2f */
[----:B------:R-:W-:Y:S02]  /*32d10*/  SHF.L.W.U32.HI R27, R47, 0x10, R48 ;  /* 0x000000102f1b7819 */ /* 0x000fe40000010e30 */
[----:B------:R-:W-:Y:S02]  /*32d20*/  SHF.L.W.U32.HI R47, R59, 0x10, R90 ;  /* 0x000000103b2f7819 */ /* 0x000fe40000010e5a */
[----:B------:R-:W-:Y:S02]  /*32d30*/  LOP3.LUT R86, R91, R70, RZ, 0x3c, !PT ;  /* 0x000000465b567212 */ /* 0x000fe400078e3cff */
[----:B------:R-:W-:Y:S02]  /*32d40*/  LOP3.LUT R93, R93, R74, RZ, 0x3c, !PT ;  /* 0x0000004a5d5d7212 */ /* 0x000fe400078e3cff */
[----:B------:R-:W-:Y:S02]  /*32d50*/  SHF.L.W.U32.HI R48, R90, 0x10, R59 ;  /* 0x000000105a307819 */ /* 0x000fe40000010e3b */
[----:B------:R-:W-:-:S02]  /*32d60*/  IADD3 R91, P0, R47, R56, RZ ;  /* 0x000000382f5b7210 */ /* 0x000fc40007f1e0ff */
[----:B------:R-:W-:Y:S02]  /*32d70*/  IADD3 R88, P2, R27, R58, RZ ;  /* 0x0000003a1b587210 */ /* 0x000fe40007f5e0ff */
[----:B------:R-:W-:Y:S02]  /*32d80*/  SHF.L.W.U32.HI R59, R86, 0x1, R93 ;  /* 0x00000001563b7819 */ /* 0x000fe40000010e5d */
[----:B------:R-:W-:Y:S01]  /*32d90*/  SHF.L.W.U32.HI R58, R93, 0x1, R86 ;  /* 0x000000015d3a7819 */ /* 0x000fe20000010e56 */
[----:B------:R-:W-:Y:S01]  /*32da0*/  IMAD.X R93, R48, 0x1, R57, P0 ;  /* 0x00000001305d7824 */ /* 0x000fe200000e0639 */
[----:B------:R-:W-:Y:S01]  /*32db0*/  IADD3 R94, P1, R44, R73, RZ ;  /* 0x000000492c5e7210 */ /* 0x000fe20007f3e0ff */
[----:B------:R-:W-:Y:S01]  /*32dc0*/  IMAD.X R90, R45, 0x1, R82, P2 ;  /* 0x000000012d5a7824 */ /* 0x000fe200010e0652 */
        /* <DEDUP_REMOVED lines=15> */
[----:B------:R-:W-:Y:S02]  /*32ec0*/  IADD3.X R84, R7, R85, R84, P1, P0 ;  /* 0x0000005507547210 */ /* 0x000fe40000fe0454 */
[----:B------:R-:W-:Y:S02]  /*32ed0*/  IADD3.X R77, R19, R86, R68, P2, P3 ;  /* 0x00000056134d7210 */ /* 0x000fe400017e6444 */
[----:B------:R-:W-:Y:S02]  /*32ee0*/  SHF.L.W.U32.HI R87, R87, 0x1, R56 ;  /* 0x0000000157577819 */ /* 0x000fe40000010e38 */
        /* <DEDUP_REMOVED lines=45> */
[----:B------:R-:W-:Y:S02]  /*331c0*/  LOP3.LUT R46, R77, R45, R84, 0x96, !PT ;  /* 0x0000002d4d2e7212 */ /* 0x000fe400078e9654 */
[----:B------:R-:W-:Y:S02]  /*331d0*/  IADD3.X R87, R65, R84, R82, P0, P1 ;  /* 0x0000005441577210 */ /* 0x000fe400007e2452 */
[----:B------:R-:W-:Y:S02]  /*331e0*/  LOP3.LUT R45, R78, R25, R92, 0x96, !PT ;  /* 0x000000194e2d7212 */ /* 0x000fe400078e965c */
[----:B------:R-:W-:-:S02]  /*331f0*/  SHF.L.W.U32.HI R25, R90, 0x10, R83 ;  /* 0x000000105a197819 */ /* 0x000fc40000010e53 */
[----:B------:R-:W-:Y:S02]  /*33200*/  LOP3.LUT R27, R87, R27, R76, 0x96, !PT ;  /* 0x0000001b571b7212 */ /* 0x000fe400078e964c */
[----:B------:R-:W-:Y:S02]  /*33210*/  SHF.L.W.U32.HI R44, R83, 0x10, R90 ;  /* 0x00000010532c7819 */ /* 0x000fe40000010e5a */
[----:B------:R-:W-:Y:S02]  /*33220*/  IADD3 R76, P0, R25, R80, RZ ;  /* 0x00000050194c7210 */ /* 0x000fe40007f1e0ff */
[----:B------:R-:W-:-:S03]  /*33230*/  IADD3.X R92, R22, R92, R85, P2, P3 ;  /* 0x0000005c165c7210 */ /* 0x000fc600017e6455 */
[----:B------:R-:W-:Y:S01]  /*33240*/  IMAD.X R80, R44, 0x1, R81, P0 ;  /* 0x000000012c507824 */ /* 0x000fe200000e0651 */
        /* <DEDUP_REMOVED lines=12> */
[----:B------:R-:W-:Y:S02]  /*33310*/  SHF.L.W.U32.HI R56, R94, 0x10, R93 ;  /* 0x000000105e387819 */ /* 0x000fe40000010e5d */
        /* <DEDUP_REMOVED lines=51> */
[----:B------:R-:W-:-:S02]  /*33650*/  SHF.L.W.U32.HI R83, R82, 0x8, R77 ;  /* 0x0000000852537819 */ /* 0x000fc40000010e4d */
[----:B------:R-:W-:Y:S02]  /*33660*/  SHF.L.W.U32.HI R85, R77, 0x8, R82 ;  /* 0x000000084d557819 */ /* 0x000fe40000010e52 */
[----:B------:R-:W-:Y:S02]  /*33670*/  IADD3 R82, P0, P1, R38, R72, R93 ;  /* 0x0000004826527210 */ /* 0x000fe4000791e05d */
[----:B------:R-:W-:Y:S02]  /*33680*/  LOP3.LUT R88, R89, R80, RZ, 0x3c, !PT ;  /* 0x0000005059587212 */ /* 0x000fe400078e3cff */
[----:B------:R-:W-:Y:S02]  /*33690*/  IADD3 R77, P2, P3, R11, R73, R74 ;  /* 0x000000490b4d7210 */ /* 0x000fe40007b5e04a */
[----:B------:R-:W-:Y:S02]  /*336a0*/  LOP3.LUT R94, R82, R47, R57, 0x96, !PT ;  /* 0x0000002f525e7212 */ /* 0x000fe400078e9639 */
[----:B------:R-:W-:-:S02]  /*336b0*/  IADD3.X R57, R26, R57, R91, P0, P1 ;  /* 0x000000391a397210 */ /* 0x000fc400007e245b */
[----:B------:R-:W-:Y:S02]  /*336c0*/  SHF.L.W.U32.HI R89, R81, 0x8, R88 ;  /* 0x0000000851597819 */ /* 0x000fe40000010e58 */
[----:B------:R-:W-:Y:S02]  /*336d0*/  LOP3.LUT R90, R77, R56, R79, 0x96, !PT ;  /* 0x000000384d5a7212 */ /* 0x000fe400078e964f */
[----:B------:R-:W-:Y:S02]  /*336e0*/  IADD3.X R79, R17, R79, R68, P2, P3 ;  /* 0x0000004f114f7210 */ /* 0x000fe400017e6444 */
[----:B------:R-:W-:Y:S02]  /*336f0*/  LOP3.LUT R45, R57, R45, R72, 0x96, !PT ;  /* 0x0000002d392d7212 */ /* 0x000fe400078e9648 */
[----:B------:R-:W-:Y:S02]  /*33700*/  IADD3 R72, P2, P3, R69, R70, R89 ;  /* 0x0000004645487210 */ /* 0x000fe40007b5e059 */
[----:B------:R-:W-:-:S02]  /*33710*/  SHF.L.W.U32.HI R84, R88, 0x8, R81 ;  /* 0x0000000858547819 */ /* 0x000fc40000010e51 */
[----:B------:R-:W-:Y:S02]  /*33720*/  IADD3 R81, P0, P1, R60, R59, R85 ;  /* 0x0000003b3c517210 */ /* 0x000fe4000791e055 */
[----:B------:R-:W-:Y:S02]  /*33730*/  LOP3.LUT R47, R72, R39, R92, 0x96, !PT ;  /* 0x00000027482f7212 */ /* 0x000fe400078e965c */
[----:B------:R-:W-:Y:S02]  /*33740*/  IADD3.X R92, R71, R92, R84, P2, P3 ;  /* 0x0000005c475c7210 */ /* 0x000fe400017e6454 */
[----:B------:R-:W-:Y:S02]  /*33750*/  IADD3.X R88, R62, R87, R83, P0, P1 ;  /* 0x000000573e587210 */ /* 0x000fe400007e2453 */
[----:B------:R-:W-:Y:S02]  /*33760*/  SHF.L.W.U32.HI R39, R94, 0x10, R45 ;  /* 0x000000105e277819 */ /* 0x000fe40000010e2d */
[----:B------:R-:W-:-:S02]  /*33770*/  LOP3.LUT R56, R92, R27, R70, 0x96, !PT ;  /* 0x0000001b5c387212 */ /* 0x000fc400078e9646 */
[----:B------:R-:W-:Y:S02]  /*33780*/  LOP3.LUT R95, R79, R46, R73, 0x96, !PT ;  /* 0x0000002e4f5f7212 */ /* 0x000fe400078e9649 */
        /* <DEDUP_REMOVED lines=10> */
[----:B------:R-:W-:Y:S02]  /*33830*/  LOP3.LUT R56, R93, R78, RZ, 0x3c, !PT ;  /* 0x0000004e5d387212 */ /* 0x000fe400078e3cff */
[----:B------:R-:W-:-:S02]  /*33840*/  SHF.L.W.U32.HI R73, R95, 0x10, R90 ;  /* 0x000000105f497819 */ /* 0x000fc40000010e5a */
        /* <DEDUP_REMOVED lines=13> */
[----:B------:R-:W-:-:S02]  /*33920*/  LOP3.LUT R49, R83, R94, RZ, 0x3c, !PT ;  /* 0x0000005e53317212 */ /* 0x000fc400078e3cff */
[----:B------:R-:W-:Y:S02]  /*33930*/  SHF.L.W.U32.HI R56, R56, 0x1, R91 ;  /* 0x0000000138387819 */ /* 0x000fe40000010e5b */
[----:B------:R-:W-:Y:S02]  /*33940*/  SHF.L.W.U32.HI R83, R68, 0x1, R85 ;  /* 0x0000000144537819 */ /* 0x000fe40000010e55 */
[----:B------:R-:W-:Y:S02]  /*33950*/  SHF.L.W.U32.HI R91, R84, 0x1, R89 ;  /* 0x00000001545b7819 */ /* 0x000fe40000010e59 */
[----:B------:R-:W-:Y:S02]  /*33960*/  SHF.L.W.U32.HI R85, R85, 0x1, R68 ;  /* 0x0000000155557819 */ /* 0x000fe40000010e44 */
[----:B------:R-:W-:Y:S02]  /*33970*/  IADD3 R68, P1, P0, R36, R83, R81 ;  /* 0x0000005324447210 */ /* 0x000fe4000783e051 */
[----:B------:R-:W-:-:S02]  /*33980*/  SHF.L.W.U32.HI R74, R89, 0x1, R84 ;  /* 0x00000001594a7819 */ /* 0x000fc40000010e54 */
        /* <DEDUP_REMOVED lines=53> */
[----:B------:R-:W-:-:S02]  /*33ce0*/  LOP3.LUT R45, R82, R25, R92, 0x96, !PT ;  /* 0x00000019522d7212 */ /* 0x000fc400078e965c */
[----:B------:R-:W-:Y:S02]  /*33cf0*/  SHF.L.W.U32.HI R25, R73, 0x10, R44 ;  /* 0x0000001049197819 */ /* 0x000fe40000010e2c */
        /* <DEDUP_REMOVED lines=33> */
[----:B------:R-:W-:-:S02]  /*33f10*/  IADD3 R85, P4, P5, R6, R81, R85 ;  /* 0x0000005106557210 */ /* 0x000fc40007d9e055 */
[----:B------:R-:W-:Y:S02]  /*33f20*/  SHF.L.W.U32.HI R86, R89, 0x1, R86 ;  /* 0x0000000159567819 */ /* 0x000fe40000010e56 */
[----:B------:R-:W-:Y:S02]  /*33f30*/  SHF.L.W.U32.HI R89, R72, 0x1, R59 ;  /* 0x0000000148597819 */ /* 0x000fe40000010e3b */
[----:B------:R-:W-:Y:S02]  /*33f40*/  IADD3 R70, P1, P0, R69, R76, R84 ;  /* 0x0000004c45467210 */ /* 0x000fe4000783e054 */
[----:B------:R-:W-:Y:S02]  /*33f50*/  IADD3.X R72, R65, R79, R56, P2, P3 ;  /* 0x0000004f41487210 */ /* 0x000fe400017e6438 */
[----:B------:R-:W-:Y:S02]  /*33f60*/  IADD3.X R75, R7, R58, R75, P4, P5 ;  /* 0x0000003a074b7210 */ /* 0x000fe400027ea44b */
        /* <DEDUP_REMOVED lines=13> */
[----:B------:R-:W-:-:S02]  /*34040*/  LOP3.LUT R57, R25, R70, RZ, 0x3c, !PT ;  /* 0x0000004619397212 */ /* 0x000fc400078e3cff */
[----:B------:R-:W-:Y:S01]  /*34050*/  IADD3 R68, P3, R49, R68, RZ ;  /* 0x0000004431447210 */ /* 0x000fe20007f7e0ff */
[----:B------:R-:W-:Y:S01]  /*34060*/  IMAD.X R49, R82, 0x1, R91, P1 ;  /* 0x0000000152317824 */ /* 0x000fe200008e065b */
[----:B------:R-:W-:Y:S01]  /*34070*/  LOP3.LUT R91, R27, R59, RZ, 0x3c, !PT ;  /* 0x0000003b1b5b7212 */ /* 0x000fe200078e3cff */
[----:B------:R-:W-:Y:S01]  /*34080*/  IMAD.X R57, R57, 0x1, R94, P2 ;  /* 0x0000000139397824 */ /* 0x000fe200010e065e */
[----:B------:R-:W-:Y:S02]  /*34090*/  LOP3.LUT R77, R77, R78, RZ, 0x3c, !PT ;  /* 0x0000004e4d4d7212 */ /* 0x000fe400078e3cff */
        /* <DEDUP_REMOVED lines=13> */
[----:B------:R-:W-:Y:S02]  /*34170*/  IADD3 R86, P0, P1, R11, R74, R93 ;  /* 0x0000004a0b567210 */ /* 0x000fe4000791e05d */
[----:B------:R-:W-:Y:S02]  /*34180*/  LOP3.LUT R89, R89, R80, RZ, 0x3c, !PT ;  /* 0x0000005059597212 */ /* 0x000fe400078e3cff */
[----:B------:R-:W-:Y:S02]  /*34190*/  IADD3 R79, P2, P3, R16, R85, R81 ;  /* 0x00000055104f7210 */ /* 0x000fe40007b5e051 */
[----:B------:R-:W-:-:S02]  /*341a0*/  LOP3.LUT R94, R86, R47, R72, 0x96, !PT ;  /* 0x0000002f565e7212 */ /* 0x000fc400078e9648 */
[----:B------:R-:W-:Y:S02]  /*341b0*/  SHF.L.W.U32.HI R82, R89, 0x8, R58 ;  /* 0x0000000859527819 */ /* 0x000fe40000010e3a */
[----:B------:R-:W-:Y:S02]  /*341c0*/  IADD3.X R72, R17, R72, R91, P0, P1 ;  /* 0x0000004811487210 */ /* 0x000fe400007e245b */
[----:B------:R-:W-:Y:S02]  /*341d0*/  SHF.L.W.U32.HI R89, R58, 0x8, R89 ;  /* 0x000000083a597819 */ /* 0x000fe40000010e59 */
[----:B------:R-:W-:Y:S02]  /*341e0*/  LOP3.LUT R90, R79, R48, R75, 0x96, !PT ;  /* 0x000000304f5a7212 */ /* 0x000fe400078e964b */
[----:B------:R-:W-:Y:S02]  /*341f0*/  IADD3.X R75, R18, R75, R77, P2, P3 ;  /* 0x0000004b124b7210 */ /* 0x000fe400017e644d */
[----:B------:R-:W-:-:S02]  /*34200*/  LOP3.LUT R95, R72, R45, R74, 0x96, !PT ;  /* 0x0000002d485f7212 */ /* 0x000fc400078e964a */
[----:B------:R-:W-:Y:S02]  /*34210*/  IADD3 R58, P0, P1, R61, R70, R83 ;  /* 0x000000463d3a7210 */ /* 0x000fe4000791e053 */
[----:B------:R-:W-:Y:S02]  /*34220*/  IADD3 R74, P2, P3, R12, R59, R89 ;  /* 0x0000003b0c4a7210 */ /* 0x000fe40007b5e059 */
[----:B------:R-:W-:Y:S02]  /*34230*/  IADD3.X R88, R63, R87, R76, P0, P1 ;  /* 0x000000573f587210 */ /* 0x000fe400007e244c */
[----:B------:R-:W-:Y:S02]  /*34240*/  LOP3.LUT R47, R74, R39, R92, 0x96, !PT ;  /* 0x000000274a2f7212 */ /* 0x000fe400078e965c */
[----:B------:R-:W-:Y:S02]  /*34250*/  SHF.L.W.U32.HI R39, R94, 0x10, R95 ;  /* 0x000000105e277819 */ /* 0x000fe40000010e5f */
[----:B------:R-:W-:-:S02]  /*34260*/  IADD3.X R92, R13, R92, R82, P2, P3 ;  /* 0x0000005c0d5c7210 */ /* 0x000fc400017e6452 */
[----:B------:R-:W-:Y:S02]  /*34270*/  LOP3.LUT R45, R88, R25, R70, 0x96, !PT ;  /* 0x00000019582d7212 */ /* 0x000fe400078e9646 */
        /* <DEDUP_REMOVED lines=11> */
[----:B------:R-:W-:Y:S02]  /*34330*/  LOP3.LUT R84, R91, R70, RZ, 0x3c, !PT ;  /* 0x000000465b547212 */ /* 0x000fe400078e3cff */
[----:B------:R-:W-:-:S02]  /*34340*/  SHF.L.W.U32.HI R48, R85, 0x10, R90 ;  /* 0x0000001055307819 */ /* 0x000fc40000010e5a */
[----:B------:R-:W-:Y:S02]  /*34350*/  IADD3 R90, P2, R27, R68, RZ ;  /* 0x000000441b5a7210 */ /* 0x000fe40007f5e0ff */
[----:B------:R-:W-:Y:S02]  /*34360*/  IADD3 R91, P0, R47, R56, RZ ;  /* 0x000000382f5b7210 */ /* 0x000fe40007f1e0ff */
[----:B------:R-:W-:Y:S02]  /*34370*/  LOP3.LUT R93, R93, R78, RZ, 0x3c, !PT ;  /* 0x0000004e5d5d7212 */ /* 0x000fe400078e3cff */
[----:B------:R-:W-:Y:S01]  /*34380*/  IADD3 R94, P1, R44, R73, RZ ;  /* 0x000000492c5e7210 */ /* 0x000fe20007f3e0ff */
[----:B------:R-:W-:Y:S02]  /*34390*/  IMAD.X R80, R45, 0x1, R80, P2 ;  /* 0x000000012d507824 */ /* 0x000fe400010e0650 */
        /* <DEDUP_REMOVED lines=14> */
[----:B------:R-:W-:-:S02]  /*34480*/  IADD3 R86, P2, P3, R15, R76, R86 ;  /* 0x0000004c0f567210 */ /* 0x000fc40007b5e056 */
[----:B------:R-:W-:Y:S02]  /*34490*/  IADD3 R58, P1, P0, R67, R73, R58 ;  /* 0x00000049433a7210 */ /* 0x000fe4000783e03a */
[----:B------:R-:W-:Y:S02]  /*344a0*/  SHF.L.W.U32.HI R83, R56, 0x1, R87 ;  /* 0x0000000138537819 */ /* 0x000fe40000010e57 */
[----:B------:R-:W-:Y:S02]  /*344b0*/  IADD3 R79, P4, P5, R6, R59, R79 ;  /* 0x0000003b064f7210 */ /* 0x000fe40007d9e04f */
[----:B------:R-:W-:Y:S02]  /*344c0*/  SHF.L.W.U32.HI R87, R87, 0x1, R56 ;  /* 0x0000000157577819 */ /* 0x000fe40000010e38 */
[----:B------:R-:W-:Y:S02]  /*344d0*/  IADD3.X R85, R14, R89, R72, P2, P3 ;  /* 0x000000590e557210 */ /* 0x000fe400017e6448 */
[----:B------:R-:W-:-:S02]  /*344e0*/  IADD3.X R88, R65, R81, R88, P1, P0 ;  /* 0x0000005141587210 */ /* 0x000fc40000fe0458 */
        /* <DEDUP_REMOVED lines=29> */
[----:B------:R-:W-:Y:S02]  /*346c0*/  LOP3.LUT R59, R87, R76, RZ, 0x3c, !PT ;  /* 0x0000004c573b7212 */ /* 0x000fe400078e3cff */
[----:B------:R-:W-:Y:S02]  /*346d0*/  SHF.L.W.U32.HI R82, R80, 0x8, R73 ;  /* 0x0000000850527819 */ /* 0x000fe40000010e49 */
[----:B------:R-:W-:Y:S02]  /*346e0*/  SHF.L.W.U32.HI R87, R73, 0x8, R80 ;  /* 0x0000000849577819 */ /* 0x000fe40000010e50 */
[----:B------:R-:W-:Y:S02]  /*346f0*/  IADD3 R73, P0, P1, R61, R86, R72 ;  /* 0x000000563d497210 */ /* 0x000fe4000791e048 */
[----:B------:R-:W-:Y:S02]  /*34700*/  LOP3.LUT R90, R83, R74, RZ, 0x3c, !PT ;  /* 0x0000004a535a7212 */ /* 0x000fe400078e3cff */
[----:B------:R-:W-:-:S02]  /*34710*/  IADD3 R83, P2, P3, R8, R79, R91 ;  /* 0x0000004f08537210 */ /* 0x000fc40007b5e05b */
[----:B------:R-:W-:Y:S02]  /*34720*/  LOP3.LUT R93, R73, R48, R85, 0x96, !PT ;  /* 0x00000030495d7212 */ /* 0x000fe400078e9655 */
[----:B------:R-:W-:Y:S02]  /*34730*/  SHF.L.W.U32.HI R81, R59, 0x8, R90 ;  /* 0x000000083b517819 */ /* 0x000fe40000010e5a */
[----:B------:R-:W-:Y:S02]  /*34740*/  IADD3.X R48, R63, R85, R68, P0, P1 ;  /* 0x000000553f307210 */ /* 0x000fe400007e2444 */
[----:B------:R-:W-:Y:S02]  /*34750*/  SHF.L.W.U32.HI R90, R90, 0x8, R59 ;  /* 0x000000085a5a7819 */ /* 0x000fe40000010e3b */
[----:B------:R-:W-:Y:S02]  /*34760*/  LOP3.LUT R85, R83, R46, R75, 0x96, !PT ;  /* 0x0000002e53557212 */ /* 0x000fe400078e964b */
[----:B------:R-:W-:-:S02]  /*34770*/  IADD3.X R75, R10, R75, R89, P2, P3 ;  /* 0x0000004b0a4b7210 */ /* 0x000fc400017e6459 */
[----:B------:R-:W-:Y:S02]  /*34780*/  IADD3 R80, P0, P1, R69, R58, R87 ;  /* 0x0000003a45507210 */ /* 0x000fe4000791e057 */
[----:B------:R-:W-:Y:S02]  /*34790*/  IADD3 R59, P2, P3, R37, R56, R90 ;  /* 0x00000038253b7210 */ /* 0x000fe40007b5e05a */
[----:B------:R-:W-:Y:S02]  /*347a0*/  LOP3.LUT R44, R75, R44, R79, 0x96, !PT ;  /* 0x0000002c4b2c7212 */ /* 0x000fe400078e964f */
[----:B------:R-:W-:Y:S02]  /*347b0*/  LOP3.LUT R94, R48, R47, R86, 0x96, !PT ;  /* 0x0000002f305e7212 */ /* 0x000fe400078e9656 */
[----:B------:R-:W-:Y:S02]  /*347c0*/  LOP3.LUT R46, R80, R45, R88, 0x96, !PT ;  /* 0x0000002d502e7212 */ /* 0x000fe400078e9658 */
[----:B------:R-:W-:-:S02]  /*347d0*/  IADD3.X R86, R71, R88, R82, P0, P1 ;  /* 0x0000005847567210 */ /* 0x000fc400007e2452 */
[----:B------:R-:W-:Y:S02]  /*347e0*/  LOP3.LUT R45, R59, R25, R92, 0x96, !PT ;  /* 0x000000193b2d7212 */ /* 0x000fe400078e965c */
[----:B------:R-:W-:Y:S02]  /*347f0*/  SHF.L.W.U32.HI R25, R85, 0x10, R44 ;  /* 0x0000001055197819 */ /* 0x000fe40000010e2c */
[----:B------:R-:W-:Y:S02]  /*34800*/  IADD3.X R92, R24, R92, R81, P2, P3 ;  /* 0x0000005c185c7210 */ /* 0x000fe400017e6451 */
[----:B------:R-:W-:Y:S02]  /*34810*/  LOP3.LUT R27, R86, R27, R58, 0x96, !PT ;  /* 0x0000001b561b7212 */ /* 0x000fe400078e963a */
[----:B------:R-:W-:Y:S02]  /*34820*/  SHF.L.W.U32.HI R44, R44, 0x10, R85 ;  /* 0x000000102c2c7819 */ /* 0x000fe40000010e55 */
[----:B------:R-:W-:-:S02]  /*34830*/  IADD3 R58, P0, R25, R84, RZ ;  /* 0x00000054193a7210 */ /* 0x000fc40007f1e0ff */
        /* <DEDUP_REMOVED lines=9> */
[----:B------:R-:W-:Y:S02]  /*348d0*/  IADD3 R91, P2, R45, R74, RZ ;  /* 0x0000004a2d5b7210 */ /* 0x000fe40007f5e0ff */
[----:B------:R-:W-:Y:S02]  /*348e0*/  SHF.L.W.U32.HI R56, R94, 0x10, R93 ;  /* 0x000000105e387819 */ /* 0x000fe40000010e5d */
[----:B------:R-:W-:Y:S02]  /*348f0*/  IADD3 R93, P1, R27, R78, RZ ;  /* 0x0000004e1b5d7210 */ /* 0x000fe40007f3e0ff */
[----:B------:R-:W-:Y:S02]  /*34900*/  IADD3 R94, P0, R46, R57, RZ ;  /* 0x000000392e5e7210 */ /* 0x000fe40007f1e0ff */
[----:B------:R-:W-:-:S02]  /*34910*/  SHF.L.W.U32.HI R77, R88, 0x1, R79 ;  /* 0x00000001584d7819 */ /* 0x000fc40000010e4f */
[----:B------:R-:W-:Y:S01]  /*34920*/  SHF.L.W.U32.HI R79, R79, 0x1, R88 ;  /* 0x000000014f4f7819 */ /* 0x000fe20000010e58 */
[----:B------:R-:W-:Y:S01]  /*34930*/  IMAD.X R88, R47, 0x1, R76, P2 ;  /* 0x000000012f587824 */ /* 0x000fe200010e064c */
[----:B------:R-:W-:Y:S01]  /*34940*/  LOP3.LUT R78, R90, R91, RZ, 0x3c, !PT ;  /* 0x0000005b5a4e7212 */ /* 0x000fe200078e3cff */
[----:B------:R-:W-:Y:S02]  /*34950*/  IMAD.X R95, R39, 0x1, R70, P1 ;  /* 0x00000001275f7824 */ /* 0x000fe400008e0646 */
        /* <DEDUP_REMOVED lines=12> */
[----:B------:R-:W-:Y:S02]  /*34a20*/  IADD3.X R72, R26, R79, R48, P2, P3 ;  /* 0x0000004f1a487210 */ /* 0x000fe400017e6430 */
[----:B------:R-:W-:Y:S02]  /*34a30*/  SHF.L.W.U32.HI R74, R74, 0x1, R49 ;  /* 0x000000014a4a7819 */ /* 0x000fe40000010e31 */
[----:B------:R-:W-:Y:S02]  /*34a40*/  IADD3 R83, P4, P5, R20, R89, R83 ;  /* 0x0000005914537210 */ /* 0x000fe40007d9e053 */
[----:B------:R-:W-:-:S02]  /*34a50*/  IADD3 R59, P2, P3, R64, R81, R59 ;  /* 0x00000051403b7210 */ /* 0x000fc40007b5e03b */
[----:B------:R-:W-:Y:S02]  /*34a60*/  IADD3 R70, P1, P0, R11, R76, R80 ;  /* 0x0000004c0b467210 */ /* 0x000fe4000783e050 */
[----:B------:R-:W-:Y:S02]  /*34a70*/  IADD3.X R75, R19, R74, R75, P4, P5 ;  /* 0x0000004a134b7210 */ /* 0x000fe400027ea44b */
        /* <DEDUP_REMOVED lines=8> */
[----:B------:R-:W-:Y:S01]  /*34b00*/  IADD3 R68, P1, R68, R91, RZ ;  /* 0x0000005b44447210 */ /* 0x000fe20007f3e0ff */
        /* <DEDUP_REMOVED lines=22> */
[----:B------:R-:W-:Y:S02]  /*34c70*/  IADD3 R88, P0, P1, R60, R73, R91 ;  /* 0x000000493c587210 */ /* 0x000fe4000791e05b */
[----:B------:R-:W-:-:S02]  /*34c80*/  LOP3.LUT R87, R87, R84, RZ, 0x3c, !PT ;  /* 0x0000005457577212 */ /* 0x000fc400078e3cff */
        /* <DEDUP_REMOVED lines=10> */
[----:B------:R-:W-:Y:S02]  /*34d30*/  IADD3.X R90, R13, R85, R76, P0, P1 ;  /* 0x000000550d5a7210 */ /* 0x000fe400007e244c */
[----:B------:R-:W-:-:S02]  /*34d40*/  LOP3.LUT R47, R73, R39, R92, 0x96, !PT ;  /* 0x00000027492f7212 */ /* 0x000fc400078e965c */
[----:B------:R-:W-:Y:S02]  /*34d50*/  IADD3.X R92, R22, R92, R77, P2, P3 ;  /* 0x0000005c165c7210 */ /* 0x000fe400017e644d */
[----:B------:R-:W-:Y:S02]  /*34d60*/  LOP3.LUT R44, R78, R44, R85, 0x96, !PT ;  /* 0x0000002c4e2c7212 */ /* 0x000fe400078e9655 */
[----:B------:R-:W-:Y:S02]  /*34d70*/  LOP3.LUT R45, R90, R25, R70, 0x96, !PT ;  /* 0x000000195a2d7212 */ /* 0x000fe400078e9646 */
[----:B------:R-:W-:Y:S02]  /*34d80*/  SHF.L.W.U32.HI R39, R95, 0x10, R56 ;  /* 0x000000105f277819 */ /* 0x000fe40000010e38 */
[----:B------:R-:W-:Y:S02]  /*34d90*/  SHF.L.W.U32.HI R25, R56, 0x10, R95 ;  /* 0x0000001038197819 */ /* 0x000fe40000010e5f */
[----:B------:R-:W-:-:S02]  /*34da0*/  LOP3.LUT R56, R92, R27, R59, 0x96, !PT ;  /* 0x0000001b5c387212 */ /* 0x000fc400078e963b */
[----:B------:R-:W-:Y:S02]  /*34db0*/  LOP3.LUT R94, R75, R46, R83, 0x96, !PT ;  /* 0x0000002e4b5e7212 */ /* 0x000fe400078e9653 */
[----:B------:R-:W-:Y:S02]  /*34dc0*/  SHF.L.W.U32.HI R46, R45, 0x10, R44 ;  /* 0x000000102d2e7819 */ /* 0x000fe40000010e2c */
[----:B------:R-:W-:Y:S02]  /*34dd0*/  IADD3 R82, P0, R39, R82, RZ ;  /* 0x0000005227527210 */ /* 0x000fe40007f1e0ff */
        /* <DEDUP_REMOVED lines=14> */
[----:B------:R-:W-:Y:S02]  /*34ec0*/  LOP3.LUT R80, R80, R91, RZ, 0x3c, !PT ;  /* 0x0000005b50507212 */ /* 0x000fe400078e3cff */
[----:B------:R-:W-:Y:S02]  /*34ed0*/  LOP3.LUT R83, R74, R93, RZ, 0x3c, !PT ;  /* 0x0000005d4a537212 */ /* 0x000fe400078e3cff */
[----:B------:R-:W-:Y:S01]  /*34ee0*/  SHF.L.W.U32.HI R56, R56, 0x1, R89 ;  /* 0x0000000138387819 */ /* 0x000fe20000010e59 */
        /* <DEDUP_REMOVED lines=40> */
[----:B------:R-:W-:Y:S02]  /*35170*/  LOP3.LUT R77, R77, R82, RZ, 0x3c, !PT ;  /* 0x000000524d4d7212 */ /* 0x000fe400078e3cff */
[----:B------:R-:W-:Y:S02]  /*35180*/  LOP3.LUT R72, R83, R70, RZ, 0x3c, !PT ;  /* 0x0000004653487212 */ /* 0x000fe400078e3cff */
        /* <DEDUP_REMOVED lines=12> */
[----:B------:R-:W-:Y:S02]  /*35250*/  LOP3.LUT R59, R73, R46, R75, 0x96, !PT ;  /* 0x0000002e493b7212 */ /* 0x000fe400078e964b */
[----:B------:R-:W-:Y:S02]  /*35260*/  IADD3.X R75, R18, R75, R91, P2, P3 ;  /* 0x0000004b124b7210 */ /* 0x000fe400017e645b */
[----:B------:R-:W-:-:S02]  /*35270*/  IADD3.X R56, R23, R84, R58, P0, P1 ;  /* 0x0000005417387210 */ /* 0x000fc400007e243a */
[----:B------:R-:W-:Y:S02]  /*35280*/  IADD3 R84, P0, P1, R20, R78, R85 ;  /* 0x0000004e14547210 */ /* 0x000fe4000791e055 */
[----:B------:R-:W-:Y:S02]  /*35290*/  IADD3 R77, P2, P3, R64, R48, R87 ;  /* 0x00000030404d7210 */ /* 0x000fe40007b5e057 */
[----:B------:R-:W-:Y:S02]  /*352a0*/  LOP3.LUT R44, R75, R44, R79, 0x96, !PT ;  /* 0x0000002c4b2c7212 */ /* 0x000fe400078e964f */
[----:B------:R-:W-:Y:S02]  /*352b0*/  LOP3.LUT R46, R84, R45, R90, 0x96, !PT ;  /* 0x0000002d542e7212 */ /* 0x000fe400078e965a */
[----:B------:R-:W-:Y:S02]  /*352c0*/  LOP3.LUT R45, R77, R25, R92, 0x96, !PT ;  /* 0x000000194d2d7212 */ /* 0x000fe400078e965c */
[----:B------:R-:W-:-:S02]  /*352d0*/  SHF.L.W.U32.HI R25, R59, 0x10, R44 ;  /* 0x000000103b197819 */ /* 0x000fc40000010e2c */
[----:B------:R-:W-:Y:S02]  /*352e0*/  IADD3.X R89, R19, R90, R86, P0, P1 ;  /* 0x0000005a13597210 */ /* 0x000fe400007e2456 */
[----:B------:R-:W-:Y:S02]  /*352f0*/  SHF.L.W.U32.HI R44, R44, 0x10, R59 ;  /* 0x000000102c2c7819 */ /* 0x000fe40000010e3b */
[----:B------:R-:W-:Y:S02]  /*35300*/  IADD3 R80, P0, R25, R80, RZ ;  /* 0x0000005019507210 */ /* 0x000fe40007f1e0ff */
[----:B------:R-:W-:Y:S02]  /*35310*/  IADD3.X R92, R66, R92, R83, P2, P3 ;  /* 0x0000005c425c7210 */ /* 0x000fe400017e6453 */
[----:B------:R-:W-:Y:S01]  /*35320*/  LOP3.LUT R27, R89, R27, R78, 0x96, !PT ;  /* 0x0000001b591b7212 */ /* 0x000fe200078e964e */
[----:B------:R-:W-:Y:S01]  /*35330*/  IMAD.X R78, R44, 0x1, R81, P0 ;  /* 0x000000012c4e7824 */ /* 0x000fe200000e0651 */
[----:B------:R-:W-:-:S02]  /*35340*/  LOP3.LUT R48, R92, R39, R48, 0x96, !PT ;  /* 0x000000275c307212 */ /* 0x000fc400078e9630 */
        /* <DEDUP_REMOVED lines=25> */
[----:B------:R-:W-:Y:S02]  /*354e0*/  IADD3 R72, P2, P3, R69, R79, R72 ;  /* 0x0000004f45487210 */ /* 0x000fe40007b5e048 */
[----:B------:R-:W-:Y:S02]  /*354f0*/  SHF.L.W.U32.HI R83, R49, 0x1, R68 ;  /* 0x0000000131537819 */ /* 0x000fe40000010e44 */
[----:B------:R-:W-:Y:S02]  /*35500*/  SHF.L.W.U32.HI R87, R86, 0x1, R85 ;  /* 0x0000000156577819 */ /* 0x000fe40000010e55 */
[----:B------:R-:W-:Y:S02]  /*35510*/  SHF.L.W.U32.HI R91, R85, 0x1, R86 ;  /* 0x00000001555b7819 */ /* 0x000fe40000010e56 */
[----:B------:R-:W-:Y:S02]  /*35520*/  SHF.L.W.U32.HI R85, R68, 0x1, R49 ;  /* 0x0000000144557819 */ /* 0x000fe40000010e31 */
[----:B------:R-:W-:-:S02]  /*35530*/  IADD3.X R68, R71, R81, R56, P2, P3 ;  /* 0x0000005147447210 */ /* 0x000fc400017e6438 */
[----:B------:R-:W-:Y:S02]  /*35540*/  IADD3 R70, P2, P3, R60, R83, R77 ;  /* 0x000000533c467210 */ /* 0x000fe40007b5e04d */
[----:B------:R-:W-:Y:S02]  /*35550*/  IADD3 R59, P1, P0, R37, R76, R84 ;  /* 0x0000004c253b7210 */ /* 0x000fe4000783e054 */
[----:B------:R-:W-:Y:S02]  /*35560*/  IADD3 R73, P4, P5, R8, R87, R73 ;  /* 0x0000005708497210 */ /* 0x000fe40007d9e049 */
[----:B------:R-:W-:Y:S02]  /*35570*/  IADD3.X R92, R62, R85, R92, P2, P3 ;  /* 0x000000553e5c7210 */ /* 0x000fe400017e645c */
[----:B------:R-:W-:Y:S02]  /*35580*/  IADD3.X R89, R24, R82, R89, P1, P0 ;  /* 0x0000005218597210 */ /* 0x000fe40000fe0459 */
[----:B------:R-:W-:-:S02]  /*35590*/  IADD3.X R75, R10, R91, R75, P4, P5 ;  /* 0x0000005b0a4b7210 */ /* 0x000fc400027ea44b */
[----:B------:R-:W-:Y:S02]  /*355a0*/  LOP3.LUT R74, R47, R68, RZ, 0x3c, !PT ;  /* 0x000000442f4a7212 */ /* 0x000fe400078e3cff */
[----:B------:R-:W-:Y:S02]  /*355b0*/  LOP3.LUT R49, R39, R92, RZ, 0x3c, !PT ;  /* 0x0000005c27317212 */ /* 0x000fe400078e3cff */
[----:B------:R-:W-:Y:S02]  /*355c0*/  LOP3.LUT R57, R44, R89, RZ, 0x3c, !PT ;  /* 0x000000592c397212 */ /* 0x000fe400078e3cff */
[----:B------:R-:W-:Y:S02]  /*355d0*/  LOP3.LUT R58, R48, R75, RZ, 0x3c, !PT ;  /* 0x0000004b303a7212 */ /* 0x000fe400078e3cff */
[----:B------:R-:W-:Y:S02]  /*355e0*/  IADD3 R74, P0, R74, R93, RZ ;  /* 0x0000005d4a4a7210 */ /* 0x000fe40007f1e0ff */
[----:B------:R-:W-:-:S02]  /*355f0*/  LOP3.LUT R84, R45, R72, RZ, 0x3c, !PT ;  /* 0x000000482d547212 */ /* 0x000fc400078e3cff */
[----:B------:R-:W-:Y:S02]  /*35600*/  IADD3 R80, P3, R49, R80, RZ ;  /* 0x0000005031507210 */ /* 0x000fe40007f7e0ff */
[----:B------:R-:W-:Y:S02]  /*35610*/  IADD3 R57, P2, R57, R94, RZ ;  /* 0x0000005e39397210 */ /* 0x000fe40007f5e0ff */
        /* <DEDUP_REMOVED lines=16> */
[----:B------:R-:W-:Y:S02]  /*35720*/  LOP3.LUT R88, R83, R80, RZ, 0x3c, !PT ;  /* 0x0000005053587212 */ /* 0x000fe400078e3cff */
[----:B------:R-:W-:Y:S02]  /*35730*/  SHF.L.W.U32.HI R83, R82, 0x8, R87 ;  /* 0x0000000852537819 */ /* 0x000fe40000010e57 */
        /* <DEDUP_REMOVED lines=12> */
[----:B------:R-:W-:Y:S02]  /*35800*/  LOP3.LUT R45, R68, R45, R72, 0x96, !PT ;  /* 0x0000002d442d7212 */ /* 0x000fe400078e9648 */
[----:B------:R-:W-:Y:S02]  /*35810*/  IADD3 R79, P0, P1, R38, R59, R87 ;  /* 0x0000003b264f7210 */ /* 0x000fe4000791e057 */
[----:B------:R-:W-:-:S02]  /*35820*/  IADD3 R72, P2, P3, R15, R70, R88 ;  /* 0x000000460f487210 */ /* 0x000fc40007b5e058 */
[----:B------:R-:W-:Y:S02]  /*35830*/  IADD3.X R86, R26, R89, R83, P0, P1 ;  /* 0x000000591a567210 */ /* 0x000fe400007e2453 */
[----:B------:R-:W-:Y:S02]  /*35840*/  LOP3.LUT R47, R72, R39, R92, 0x96, !PT ;  /* 0x00000027482f7212 */ /* 0x000fe400078e965c */
[----:B------:R-:W-:Y:S02]  /*35850*/  SHF.L.W.U32.HI R39, R94, 0x10, R45 ;  /* 0x000000105e277819 */ /* 0x000fe40000010e2d */
[----:B------:R-:W-:Y:S02]  /*35860*/  IADD3.X R92, R14, R92, R85, P2, P3 ;  /* 0x0000005c0e5c7210 */ /* 0x000fe400017e6455 */
[----:B------:R-:W-:Y:S02]  /*35870*/  LOP3.LUT R59, R86, R25, R59, 0x96, !PT ;  /* 0x00000019563b7212 */ /* 0x000fe400078e963b */
[----:B------:R-:W-:-:S02]  /*35880*/  SHF.L.W.U32.HI R25, R45, 0x10, R94 ;  /* 0x000000102d197819 */ /* 0x000fc40000010e5e */
[----:B------:R-:W-:Y:S02]  /*35890*/  IADD3 R74, P0, R39, R74, RZ ;  /* 0x0000004a274a7210 */ /* 0x000fe40007f1e0ff */
[----:B------:R-:W-:Y:S02]  /*358a0*/  LOP3.LUT R48, R92, R27, R70, 0x96, !PT ;  /* 0x0000001b5c307212 */ /* 0x000fe400078e9646 */
[----:B------:R-:W-:Y:S01]  /*358b0*/  LOP3.LUT R95, R75, R46, R73, 0x96, !PT ;  /* 0x0000002e4b5f7212 */ /* 0x000fe200078e9649 */
[----:B------:R-:W-:Y:S01]  /*358c0*/  IMAD.X R70, R25, 0x1, R84, P0 ;  /* 0x0000000119467824 */ /* 0x000fe200000e0654 */
[----:B------:R-:W-:Y:S02]  /*358d0*/  LOP3.LUT R44, R79, R44, R89, 0x96, !PT ;  /* 0x0000002c4f2c7212 */ /* 0x000fe400078e9659 */
[----:B------:R-:W-:Y:S02]  /*358e0*/  SHF.L.W.U32.HI R45, R48, 0x10, R47 ;  /* 0x00000010302d7819 */ /* 0x000fe40000010e2f */
        /* <DEDUP_REMOVED lines=9> */
[----:B------:R-:W-:Y:S01]  /*35980*/  IADD3 R94, P1, R44, R57, RZ ;  /* 0x000000392c5e7210 */ /* 0x000fe20007f3e0ff */
[----:B------:R-:W-:Y:S01]  /*35990*/  IMAD.X R95, R73, 0x1, R56, P0 ;  /* 0x00000001495f7824 */ /* 0x000fe200000e0638 */
[----:B------:R-:W-:Y:S01]  /*359a0*/  LOP3.LUT R80, R88, R91, RZ, 0x3c, !PT ;  /* 0x0000005b58507212 */ /* 0x000fe200078e3cff */
[----:B------:R-:W-:Y:S02]  /*359b0*/  IMAD.X R90, R45, 0x1, R78, P2 ;  /* 0x000000012d5a7824 */ /* 0x000fe400010e064e */
        /* <DEDUP_REMOVED lines=18> */
[----:B------:R-:W-:Y:S02]  /*35ae0*/  SHF.L.W.U32.HI R89, R89, 0x1, R56 ;  /* 0x0000000159597819 */ /* 0x000fe40000010e38 */
[----:B------:R-:W-:-:S02]  /*35af0*/  IADD3.X R75, R62, R48, R75, P4, P5 ;  /* 0x000000303e4b7210 */ /* 0x000fc400027ea44b */
        /* <DEDUP_REMOVED lines=43> */
[----:B------:R-:W-:Y:S02]  /*35db0*/  IADD3.X R87, R22, R86, R79, P0, P1 ;  /* 0x0000005616577210 */ /* 0x000fe400007e244f */
[----:B------:R-:W-:Y:S02]  /*35dc0*/  LOP3.LUT R46, R76, R45, R86, 0x96, !PT ;  /* 0x0000002d4c2e7212 */ /* 0x000fe400078e9656 */
        /* <DEDUP_REMOVED lines=8> */
[----:B------:R-:W-:Y:S02]  /*35e50*/  SHF.L.W.U32.HI R27, R46, 0x10, R27 ;  /* 0x000000102e1b7819 */ /* 0x000fe40000010e1b */
[----:B------:R-:W-:Y:S01]  /*35e60*/  LOP3.LUT R95, R48, R47, R82, 0x96, !PT ;  /* 0x0000002f305f7212 */ /* 0x000fe200078e9652 */
[----:B------:R-:W-:Y:S01]  /*35e70*/  IMAD.X R86, R44, 0x1, R81, P0 ;  /* 0x000000012c567824 */ /* 0x000fe200000e0651 */
[----:B------:R-:W-:Y:S02]  /*35e80*/  SHF.L.W.U32.HI R47, R56, 0x10, R45 ;  /* 0x00000010382f7819 */ /* 0x000fe40000010e2d */
[----:B------:R-:W-:Y:S02]  /*35e90*/  SHF.L.W.U32.HI R45, R45, 0x10, R56 ;  /* 0x000000102d2d7819 */ /* 0x000fe40000010e38 */
[----:B------:R-:W-:Y:S02]  /*35ea0*/  IADD3 R90, P1, R27, R74, RZ ;  /* 0x0000004a1b5a7210 */ /* 0x000fe40007f3e0ff */
[----:B------:R-:W-:-:S02]  /*35eb0*/  SHF.L.W.U32.HI R46, R94, 0x10, R95 ;  /* 0x000000105e2e7819 */ /* 0x000fc40000010e5f */
[----:B------:R-:W-:Y:S02]  /*35ec0*/  LOP3.LUT R81, R88, R84, RZ, 0x3c, !PT ;  /* 0x0000005458517212 */ /* 0x000fe400078e3cff */
[----:B------:R-:W-:Y:S01]  /*35ed0*/  LOP3.LUT R78, R91, R86, RZ, 0x3c, !PT ;  /* 0x000000565b4e7212 */ /* 0x000fe200078e3cff */
        /* <DEDUP_REMOVED lines=21> */
[----:B------:R-:W-:Y:S02]  /*36030*/  SHF.L.W.U32.HI R83, R59, 0x1, R58 ;  /* 0x000000013b537819 */ /* 0x000fe40000010e3a */
[----:B------:R-:W-:Y:S02]  /*36040*/  IADD3 R58, P1, P0, R15, R78, R76 ;  /* 0x0000004e0f3a7210 */ /* 0x000fe4000783e04c */
[----:B------:R-:W-:Y:S02]  /*36050*/  IADD3.X R68, R63, R81, R48, P2, P3 ;  /* 0x000000513f447210 */ /* 0x000fe400017e6430 */
        /* <DEDUP_REMOVED lines=8> */
[----:B------:R-:W-:-:S02]  /*360e0*/  IADD3 R48, P1, R48, R88, RZ ;  /* 0x0000005830307210 */ /* 0x000fc40007f3e0ff */
        /* <DEDUP_REMOVED lines=40> */
[----:B------:R-:W-:Y:S02]  /*36370*/  SHF.L.W.U32.HI R39, R95, 0x10, R56 ;  /* 0x000000105f277819 */ /* 0x000fe40000010e38 */
[----:B------:R-:W-:-:S02]  /*36380*/  SHF.L.W.U32.HI R25, R56, 0x10, R95 ;  /* 0x0000001038197819 */ /* 0x000fc40000010e5f */
[----:B------:R-:W-:Y:S02]  /*36390*/  LOP3.LUT R44, R70, R44, R87, 0x96, !PT ;  /* 0x0000002c462c7212 */ /* 0x000fe400078e9657 */
[----:B------:R-:W-:Y:S02]  /*363a0*/  LOP3.LUT R56, R92, R27, R57, 0x96, !PT ;  /* 0x0000001b5c387212 */ /* 0x000fe400078e9639 */
[----:B------:R-:W-:Y:S02]  /*363b0*/  LOP3.LUT R94, R75, R46, R85, 0x96, !PT ;  /* 0x0000002e4b5e7212 */ /* 0x000fe400078e9655 */
        /* <DEDUP_REMOVED lines=14> */
[----:B------:R-:W-:Y:S02]  /*364a0*/  IADD3 R94, P1, R44, R73, RZ ;  /* 0x000000492c5e7210 */ /* 0x000fe40007f3e0ff */
[----:B------:R-:W-:Y:S02]  /*364b0*/  SHF.L.W.U32.HI R57, R89, 0x1, R56 ;  /* 0x0000000159397819 */ /* 0x000fe40000010e38 */
[----:B------:R-:W-:Y:S02]  /*364c0*/  LOP3.LUT R90, R90, R87, RZ, 0x3c, !PT ;  /* 0x000000575a5a7212 */ /* 0x000fe400078e3cff */
[----:B------:R-:W-:Y:S02]  /*364d0*/  LOP3.LUT R93, R88, R86, RZ, 0x3c, !PT ;  /* 0x00000056585d7212 */ /* 0x000fe400078e3cff */
[----:B------:R-:W-:-:S02]  /*364e0*/  SHF.L.W.U32.HI R56, R56, 0x1, R89 ;  /* 0x0000000138387819 */ /* 0x000fc40000010e59 */
[----:B------:R-:W-:Y:S01]  /*364f0*/  LOP3.LUT R89, R83, R94, RZ, 0x3c, !PT ;  /* 0x0000005e53597212 */ /* 0x000fe200078e3cff */
[----:B------:R-:W-:Y:S01]  /*36500*/  IMAD.X R95, R46, 0x1, R59, P1 ;  /* 0x000000012e5f7824 */ /* 0x000fe200008e063b */
[----:B------:R-:W-:Y:S02]  /*36510*/  LOP3.LUT R83, R81, R96, RZ, 0x3c, !PT ;  /* 0x0000006051537212 */ /* 0x000fe400078e3cff */
[----:B------:R-:W-:Y:S02]  /*36520*/  LOP3.LUT R48, R77, R97, RZ, 0x3c, !PT ;  /* 0x000000614d307212 */ /* 0x000fe400078e3cff */
[----:B------:R-:W-:Y:S02]  /*36530*/  SHF.L.W.U32.HI R91, R93, 0x1, R90 ;  /* 0x000000015d5b7819 */ /* 0x000fe40000010e5a */
[----:B------:R-:W-:Y:S02]  /*36540*/  SHF.L.W.U32.HI R81, R48, 0x1, R83 ;  /* 0x0000000130517819 */ /* 0x000fe40000010e53 */
[----:B------:R-:W-:-:S02]  /*36550*/  SHF.L.W.U32.HI R93, R90, 0x1, R93 ;  /* 0x000000015a5d7819 */ /* 0x000fc40000010e5d */
[----:B------:R-:W-:Y:S02]  /*36560*/  IADD3 R78, P2, P3, R36, R91, R78 ;  /* 0x0000005b244e7210 */ /* 0x000fe40007b5e04e */
[----:B------:R-:W-:Y:S02]  /*36570*/  LOP3.LUT R74, R74, R95, RZ, 0x3c, !PT ;  /* 0x0000005f4a4a7212 */ /* 0x000fe400078e3cff */
[----:B------:R-:W-:Y:S02]  /*36580*/  IADD3 R79, P4, P5, R8, R57, R79 ;  /* 0x00000039084f7210 */ /* 0x000fe40007d9e04f */
[----:B------:R-:W-:Y:S02]  /*36590*/  SHF.L.W.U32.HI R83, R83, 0x1, R48 ;  /* 0x0000000153537819 */ /* 0x000fe40000010e30 */
[----:B------:R-:W-:Y:S02]  /*365a0*/  IADD3 R59, P1, P0, R21, R81, R70 ;  /* 0x00000051153b7210 */ /* 0x000fe4000783e046 */
[----:B------:R-:W-:-:S02]  /*365b0*/  IADD3.X R77, R22, R93, R68, P2, P3 ;  /* 0x0000005d164d7210 */ /* 0x000fc400017e6444 */
[----:B------:R-:W-:Y:S02]  /*365c0*/  SHF.L.W.U32.HI R85, R74, 0x1, R89 ;  /* 0x000000014a557819 */ /* 0x000fe40000010e59 */
[----:B------:R-:W-:Y:S02]  /*365d0*/  IADD3.X R73, R10, R56, R75, P4, P5 ;  /* 0x000000380a497210 */ /* 0x000fe400027ea44b */
[----:B------:R-:W-:Y:S02]  /*365e0*/  IADD3.X R80, R23, R83, R80, P1, P0 ;  /* 0x0000005317507210 */ /* 0x000fe40000fe0450 */
[----:B------:R-:W-:Y:S02]  /*365f0*/  LOP3.LUT R49, R58, R77, RZ, 0x3c, !PT ;  /* 0x0000004d3a317212 */ /* 0x000fe400078e3cff */
[----:B------:R-:W-:Y:S02]  /*36600*/  SHF.L.W.U32.HI R89, R89, 0x1, R74 ;  /* 0x0000000159597819 */ /* 0x000fe40000010e4a */
[----:B------:R-:W-:-:S02]  /*36610*/  IADD3 R82, P2, P3, R64, R85, R82 ;  /* 0x0000005540527210 */ /* 0x000fc40007b5e052 */
[----:B------:R-:W-:Y:S02]  /*36620*/  LOP3.LUT R84, R46, R73, RZ, 0x3c, !PT ;  /* 0x000000492e547212 */ /* 0x000fe400078e3cff */
[----:B------:R-:W-:Y:S02]  /*36630*/  LOP3.LUT R75, R45, R80, RZ, 0x3c, !PT ;  /* 0x000000502d4b7212 */ /* 0x000fe400078e3cff */
[----:B------:R-:W-:Y:S02]  /*36640*/  IADD3 R49, P0, R49, R94, RZ ;  /* 0x0000005e31317210 */ /* 0x000fe40007f1e0ff */
[----:B------:R-:W-:Y:S02]  /*36650*/  LOP3.LUT R48, R47, R78, RZ, 0x3c, !PT ;  /* 0x0000004e2f307212 */ /* 0x000fe400078e3cff */
[----:B------:R-:W-:Y:S02]  /*36660*/  IADD3.X R92, R66, R89, R92, P2, P3 ;  /* 0x00000059425c7210 */ /* 0x000fe400017e645c */
        /* <DEDUP_REMOVED lines=55> */
[----:B------:R-:W-:Y:S02]  /*369e0*/  SHF.L.W.U32.HI R59, R90, 0x10, R89 ;  /* 0x000000105a3b7819 */ /* 0x000fe40000010e59 */
[----:B------:R-:W-:Y:S02]  /*369f0*/  LOP3.LUT R82, R91, R84, RZ, 0x3c, !PT ;  /* 0x000000545b527212 */ /* 0x000fe400078e3cff */
[----:B------:R-:W-:Y:S02]  /*36a00*/  IADD3 R90, P0, R46, R49, RZ ;  /* 0x000000312e5a7210 */ /* 0x000fe40007f1e0ff */
[----:B------:R-:W-:Y:S01]  /*36a10*/  LOP3.LUT R91, R86, R95, RZ, 0x3c, !PT ;  /* 0x0000005f565b7212 */ /* 0x000fe200078e3cff */
[----:B------:R-:W-:Y:S01]  /*36a20*/  IMAD.X R86, R47, 0x1, R74, P2 ;  /* 0x000000012f567824 */ /* 0x000fe200010e064a */
[----:B------:R-:W-:Y:S01]  /*36a30*/  SHF.L.W.U32.HI R79, R82, 0x1, R87 ;  /* 0x00000001524f7819 */ /* 0x000fe20000010e57 */
[----:B------:R-:W-:Y:S01]  /*36a40*/  IMAD.X R94, R39, 0x1, R72, P1 ;  /* 0x00000001275e7824 */ /* 0x000fe200008e0648 */
[----:B------:R-:W-:Y:S01]  /*36a50*/  SHF.L.W.U32.HI R87, R87, 0x1, R82 ;  /* 0x0000000157577819 */ /* 0x000fe20000010e52 */
        /* <DEDUP_REMOVED lines=27> */
[----:B------:R-:W-:Y:S02]  /*36c10*/  LOP3.LUT R49, R39, R92, RZ, 0x3c, !PT ;  /* 0x0000005c27317212 */ /* 0x000fe400078e3cff */
[----:B------:R-:W-:Y:S01]  /*36c20*/  LOP3.LUT R73, R46, R83, RZ, 0x3c, !PT ;  /* 0x000000532e497212 */ /* 0x000fe200078e3cff */
[----:B------:R-:W-:Y:S01]  /*36c30*/  IMAD.X R90, R90, 0x1, R94, P0 ;  /* 0x000000015a5a7824 */ /* 0x000fe200000e065e */
[----:B------:R-:W-:-:S03]  /*36c40*/  IADD3 R48, P3, R49, R58, RZ ;  /* 0x0000003a31307210 */ /* 0x000fc60007f7e0ff */
[----:B------:R-:W-:Y:S01]  /*36c50*/  IMAD.X R58, R73, 0x1, R86, P1 ;  /* 0x00000001493a7824 */ /* 0x000fe200008e0656 */
        /* <DEDUP_REMOVED lines=11> */
[----:B------:R-:W-:Y:S02]  /*36d10*/  SHF.L.W.U32.HI R72, R86, 0x8, R73 ;  /* 0x0000000856487819 */ /* 0x000fe40000010e49 */
[----:B------:R-:W-:Y:S02]  /*36d20*/  SHF.L.W.U32.HI R76, R73, 0x8, R86 ;  /* 0x00000008494c7819 */ /* 0x000fe40000010e56 */
[----:B------:R-:W-:-:S02]  /*36d30*/  LOP3.LUT R80, R82, R49, RZ, 0x3c, !PT ;  /* 0x0000003152507212 */ /* 0x000fc400078e3cff */
[----:B------:R-:W-:Y:S02]  /*36d40*/  IADD3 R86, P0, P1, R61, R74, R91 ;  /* 0x0000004a3d567210 */ /* 0x000fe4000791e05b */
[----:B------:R-:W-:Y:S02]  /*36d50*/  LOP3.LUT R73, R81, R48, RZ, 0x3c, !PT ;  /* 0x0000003051497212 */ /* 0x000fe400078e3cff */
[----:B------:R-:W-:Y:S02]  /*36d60*/  LOP3.LUT R94, R89, R84, RZ, 0x3c, !PT ;  /* 0x00000054595e7212 */ /* 0x000fe400078e3cff */
[----:B------:R-:W-:Y:S02]  /*36d70*/  SHF.L.W.U32.HI R82, R80, 0x8, R77 ;  /* 0x0000000850527819 */ /* 0x000fe40000010e4d */
[----:B------:R-:W-:Y:S02]  /*36d80*/  SHF.L.W.U32.HI R81, R77, 0x8, R80 ;  /* 0x000000084d517819 */ /* 0x000fe40000010e50 */
[----:B------:R-:W-:-:S02]  /*36d90*/  LOP3.LUT R93, R86, R47, R70, 0x96, !PT ;  /* 0x0000002f565d7212 */ /* 0x000fc400078e9646 */
[----:B------:R-:W-:Y:S02]  /*36da0*/  IADD3 R80, P2, P3, R69, R83, R76 ;  /* 0x0000005345507210 */ /* 0x000fe40007b5e04c */
[----:B------:R-:W-:Y:S02]  /*36db0*/  IADD3.X R70, R63, R70, R87, P0, P1 ;  /* 0x000000463f467210 */ /* 0x000fe400007e2457 */
[----:B------:R-:W-:Y:S02]  /*36dc0*/  SHF.L.W.U32.HI R89, R73, 0x8, R94 ;  /* 0x0000000849597819 */ /* 0x000fe40000010e5e */
[----:B------:R-:W-:Y:S02]  /*36dd0*/  SHF.L.W.U32.HI R79, R94, 0x8, R73 ;  /* 0x000000085e4f7819 */ /* 0x000fe40000010e49 */
[----:B------:R-:W-:Y:S02]  /*36de0*/  IADD3.X R77, R71, R88, R72, P2, P3 ;  /* 0x00000058474d7210 */ /* 0x000fe400017e6448 */
[----:B------:R-:W-:-:S02]  /*36df0*/  IADD3 R73, P0, P1, R11, R56, R81 ;  /* 0x000000380b497210 */ /* 0x000fc4000791e051 */
[----:B------:R-:W-:Y:S02]  /*36e00*/  LOP3.LUT R94, R70, R45, R74, 0x96, !PT ;  /* 0x0000002d465e7212 */ /* 0x000fe400078e964a */
[----:B------:R-:W-:Y:S02]  /*36e10*/  IADD3 R74, P2, P3, R16, R75, R89 ;  /* 0x0000004b104a7210 */ /* 0x000fe40007b5e059 */
[----:B------:R-:W-:Y:S02]  /*36e20*/  LOP3.LUT R59, R80, R59, R88, 0x96, !PT ;  /* 0x0000003b503b7212 */ /* 0x000fe400078e9658 */
[----:B------:R-:W-:Y:S02]  /*36e30*/  IADD3.X R88, R17, R85, R82, P0, P1 ;  /* 0x0000005511587210 */ /* 0x000fe400007e2452 */
[----:B------:R-:W-:Y:S02]  /*36e40*/  LOP3.LUT R47, R74, R39, R92, 0x96, !PT ;  /* 0x000000274a2f7212 */ /* 0x000fe400078e965c */
[----:B------:R-:W-:-:S02]  /*36e50*/  IADD3.X R92, R18, R92, R79, P2, P3 ;  /* 0x0000005c125c7210 */ /* 0x000fc400017e644f */
[----:B------:R-:W-:Y:S02]  /*36e60*/  LOP3.LUT R44, R73, R44, R85, 0x96, !PT ;  /* 0x0000002c492c7212 */ /* 0x000fe400078e9655 */
[----:B------:R-:W-:Y:S02]  /*36e70*/  LOP3.LUT R45, R88, R25, R56, 0x96, !PT ;  /* 0x00000019582d7212 */ /* 0x000fe400078e9638 */
[----:B------:R-:W-:Y:S02]  /*36e80*/  SHF.L.W.U32.HI R39, R93, 0x10, R94 ;  /* 0x000000105d277819 */ /* 0x000fe40000010e5e */
        /* <DEDUP_REMOVED lines=10> */
[----:B------:R-:W-:-:S02]  /*36f30*/  LOP3.LUT R83, R91, R78, RZ, 0x3c, !PT ;  /* 0x0000004e5b537212 */ /* 0x000fc400078e3cff */
        /* <DEDUP_REMOVED lines=64> */
[----:B------:R-:W-:Y:S02]  /*37340*/  LOP3.LUT R85, R59, R46, R77, 0x96, !PT ;  /* 0x0000002e3b557212 */ /* 0x000fe400078e964d */
[----:B------:R-:W-:Y:S02]  /*37350*/  IADD3.X R77, R14, R77, R89, P2, P3 ;  /* 0x0000004d0e4d7210 */ /* 0x000fe400017e6459 */
[----:B------:R-:W-:Y:S02]  /*37360*/  IADD3.X R48, R24, R90, R73, P0, P1 ;  /* 0x0000005a18307210 */ /* 0x000fe400007e2449 */
[----:B------:R-:W-:Y:S02]  /*37370*/  LOP3.LUT R94, R82, R75, R90, 0x96, !PT ;  /* 0x0000004b525e7212 */ /* 0x000fe400078e965a */
[----:B------:R-:W-:-:S02]  /*37380*/  IADD3 R79, P0, P1, R64, R72, R87 ;  /* 0x00000048404f7210 */ /* 0x000fc4000791e057 */
[----:B------:R-:W-:Y:S02]  /*37390*/  IADD3 R75, P2, P3, R12, R58, R93 ;  /* 0x0000003a0c4b7210 */ /* 0x000fe40007b5e05d */
        /* <DEDUP_REMOVED lines=13> */
[----:B------:R-:W-:Y:S02]  /*37470*/  LOP3.LUT R95, R48, R47, R86, 0x96, !PT ;  /* 0x0000002f305f7212 */ /* 0x000fe400078e9656 */
[----:B------:R-:W-:Y:S02]  /*37480*/  IADD3 R88, P1, R27, R78, RZ ;  /* 0x0000004e1b587210 */ /* 0x000fe40007f3e0ff */
[----:B------:R-:W-:Y:S02]  /*37490*/  LOP3.LUT R85, R91, R72, RZ, 0x3c, !PT ;  /* 0x000000485b557212 */ /* 0x000fe400078e3cff */
[----:B------:R-:W-:Y:S02]  /*374a0*/  LOP3.LUT R86, R89, R74, RZ, 0x3c, !PT ;  /* 0x0000004a59567212 */ /* 0x000fe400078e3cff */
        /* <DEDUP_REMOVED lines=8> */
[----:B------:R-:W-:-:S02]  /*37530*/  IADD3 R86, P2, R45, R70, RZ ;  /* 0x000000462d567210 */ /* 0x000fc40007f5e0ff */
[----:B------:R-:W-:Y:S01]  /*37540*/  LOP3.LUT R87, R87, R88, RZ, 0x3c, !PT ;  /* 0x0000005857577212 */ /* 0x000fe200078e3cff */
[----:B------:R-:W-:Y:S01]  /*37550*/  IMAD.X R96, R58, 0x1, R49, P0 ;  /* 0x000000013a607824 */ /* 0x000fe200000e0631 */
[----:B------:R-:W-:Y:S01]  /*37560*/  LOP3.LUT R56, R83, R90, RZ, 0x3c, !PT ;  /* 0x0000005a53387212 */ /* 0x000fe200078e3cff */
[----:B------:R-:W-:Y:S01]  /*37570*/  IMAD.X R95, R47, 0x1, R76, P2 ;  /* 0x000000012f5f7824 */ /* 0x000fe200010e064c */
[----:B------:R-:W-:Y:S02]  /*37580*/  LOP3.LUT R68, R68, R94, RZ, 0x3c, !PT ;  /* 0x0000005e44447212 */ /* 0x000fe400078e3cff */
[----:B------:R-:W-:Y:S02]  /*37590*/  SHF.L.W.U32.HI R89, R56, 0x1, R87 ;  /* 0x0000000138597819 */ /* 0x000fe40000010e57 */
[----:B------:R-:W-:Y:S02]  /*375a0*/  LOP3.LUT R73, R73, R96, RZ, 0x3c, !PT ;  /* 0x0000006049497212 */ /* 0x000fe400078e3cff */
[----:B------:R-:W-:-:S02]  /*375b0*/  LOP3.LUT R93, R93, R86, RZ, 0x3c, !PT ;  /* 0x000000565d5d7212 */ /* 0x000fc400078e3cff */
[----:B------:R-:W-:Y:S02]  /*375c0*/  LOP3.LUT R84, R84, R95, RZ, 0x3c, !PT ;  /* 0x0000005f54547212 */ /* 0x000fe400078e3cff */
[----:B------:R-:W-:Y:S02]  /*375d0*/  SHF.L.W.U32.HI R91, R87, 0x1, R56 ;  /* 0x00000001575b7819 */ /* 0x000fe40000010e38 */
[----:B------:R-:W-:Y:S02]  /*375e0*/  IADD3 R59, P4, P5, R36, R89, R59 ;  /* 0x00000059243b7210 */ /* 0x000fe40007d9e03b */
[----:B------:R-:W-:Y:S02]  /*375f0*/  IADD3 R82, P2, P3, R21, R81, R82 ;  /* 0x0000005115527210 */ /* 0x000fe40007b5e052 */
[----:B------:R-:W-:Y:S02]  /*37600*/  SHF.L.W.U32.HI R83, R73, 0x1, R68 ;  /* 0x0000000149537819 */ /* 0x000fe40000010e44 */
[----:B------:R-:W-:-:S02]  /*37610*/  SHF.L.W.U32.HI R70, R84, 0x1, R93 ;  /* 0x0000000154467819 */ /* 0x000fc40000010e5d */
[----:B------:R-:W-:Y:S02]  /*37620*/  SHF.L.W.U32.HI R87, R68, 0x1, R73 ;  /* 0x0000000144577819 */ /* 0x000fe40000010e49 */
[----:B------:R-:W-:Y:S02]  /*37630*/  IADD3.X R77, R22, R91, R77, P4, P5 ;  /* 0x0000005b164d7210 */ /* 0x000fe400027ea44d */
[----:B------:R-:W-:Y:S02]  /*37640*/  IADD3.X R68, R23, R85, R48, P2, P3 ;  /* 0x0000005517447210 */ /* 0x000fe400017e6430 */
[----:B------:R-:W-:Y:S02]  /*37650*/  IADD3 R57, P2, P3, R16, R83, R75 ;  /* 0x0000005310397210 */ /* 0x000fe40007b5e04b */
[----:B------:R-:W-:Y:S02]  /*37660*/  SHF.L.W.U32.HI R93, R93, 0x1, R84 ;  /* 0x000000015d5d7819 */ /* 0x000fe40000010e54 */
        /* <DEDUP_REMOVED lines=12> */
[----:B------:R-:W-:Y:S02]  /*37730*/  IADD3 R72, P3, R49, R72, RZ ;  /* 0x0000004831487210 */ /* 0x000fe40007f7e0ff */
        /* <DEDUP_REMOVED lines=16> */
[----:B------:R-:W-:-:S02]  /*37840*/  IADD3 R88, P0, P1, R67, R82, R89 ;  /* 0x0000005243587210 */ /* 0x000fc4000791e059 */
[----:B------:R-:W-:Y:S02]  /*37850*/  LOP3.LUT R83, R83, R72, RZ, 0x3c, !PT ;  /* 0x0000004853537212 */ /* 0x000fe400078e3cff */
[----:B------:R-:W-:Y:S02]  /*37860*/  LOP3.LUT R94, R87, R74, RZ, 0x3c, !PT ;  /* 0x0000004a575e7212 */ /* 0x000fe400078e3cff */
[----:B------:R-:W-:Y:S02]  /*37870*/  SHF.L.W.U32.HI R70, R93, 0x8, R84 ;  /* 0x000000085d467819 */ /* 0x000fe40000010e54 */
[----:B------:R-:W-:Y:S02]  /*37880*/  SHF.L.W.U32.HI R84, R84, 0x8, R93 ;  /* 0x0000000854547819 */ /* 0x000fe40000010e5d */
[----:B------:R-:W-:Y:S02]  /*37890*/  IADD3 R81, P2, P3, R8, R59, R85 ;  /* 0x0000003b08517210 */ /* 0x000fe40007b5e055 */
[----:B------:R-:W-:-:S02]  /*378a0*/  LOP3.LUT R93, R88, R47, R68, 0x96, !PT ;  /* 0x0000002f585d7212 */ /* 0x000fc400078e9644 */
[----:B------:R-:W-:Y:S02]  /*378b0*/  IADD3.X R68, R65, R68, R90, P0, P1 ;  /* 0x0000004441447210 */ /* 0x000fe400007e245a */
[----:B------:R-:W-:Y:S02]  /*378c0*/  SHF.L.W.U32.HI R87, R83, 0x8, R94 ;  /* 0x0000000853577819 */ /* 0x000fe40000010e5e */
[----:B------:R-:W-:Y:S02]  /*378d0*/  SHF.L.W.U32.HI R80, R94, 0x8, R83 ;  /* 0x000000085e507819 */ /* 0x000fe40000010e53 */
[----:B------:R-:W-:Y:S02]  /*378e0*/  LOP3.LUT R91, R81, R58, R77, 0x96, !PT ;  /* 0x0000003a515b7212 */ /* 0x000fe400078e964d */
[----:B------:R-:W-:Y:S02]  /*378f0*/  IADD3.X R77, R10, R77, R79, P2, P3 ;  /* 0x0000004d0a4d7210 */ /* 0x000fe400017e644f */
[----:B------:R-:W-:-:S02]  /*37900*/  IADD3 R83, P0, P1, R69, R76, R84 ;  /* 0x0000004c45537210 */ /* 0x000fc4000791e054 */
[----:B------:R-:W-:Y:S02]  /*37910*/  LOP3.LUT R58, R68, R45, R82, 0x96, !PT ;  /* 0x0000002d443a7212 */ /* 0x000fe400078e9652 */
[----:B------:R-:W-:Y:S02]  /*37920*/  IADD3 R82, P2, P3, R6, R57, R87 ;  /* 0x0000003906527210 */ /* 0x000fe40007b5e057 */
[----:B------:R-:W-:Y:S02]  /*37930*/  IADD3.X R94, R71, R73, R70, P0, P1 ;  /* 0x00000049475e7210 */ /* 0x000fe400007e2446 */
[----:B------:R-:W-:Y:S02]  /*37940*/  LOP3.LUT R47, R82, R39, R92, 0x96, !PT ;  /* 0x00000027522f7212 */ /* 0x000fe400078e965c */
[----:B------:R-:W-:Y:S02]  /*37950*/  IADD3.X R92, R7, R92, R80, P2, P3 ;  /* 0x0000005c075c7210 */ /* 0x000fe400017e6450 */
[----:B------:R-:W-:-:S02]  /*37960*/  LOP3.LUT R45, R94, R25, R76, 0x96, !PT ;  /* 0x000000195e2d7212 */ /* 0x000fc400078e964c */
[----:B------:R-:W-:Y:S02]  /*37970*/  SHF.L.W.U32.HI R39, R93, 0x10, R58 ;  /* 0x000000105d277819 */ /* 0x000fe40000010e3a */
[----:B------:R-:W-:Y:S02]  /*37980*/  SHF.L.W.U32.HI R25, R58, 0x10, R93 ;  /* 0x000000103a197819 */ /* 0x000fe40000010e5d */
[----:B------:R-:W-:Y:S02]  /*37990*/  LOP3.LUT R58, R92, R27, R57, 0x96, !PT ;  /* 0x0000001b5c3a7212 */ /* 0x000fe400078e9639 */
[----:B------:R-:W-:Y:S02]  /*379a0*/  LOP3.LUT R44, R83, R44, R73, 0x96, !PT ;  /* 0x0000002c532c7212 */ /* 0x000fe400078e9649 */
[----:B------:R-:W-:Y:S02]  /*379b0*/  LOP3.LUT R96, R77, R46, R59, 0x96, !PT ;  /* 0x0000002e4d607212 */ /* 0x000fe400078e963b */
[----:B------:R-:W-:-:S02]  /*379c0*/  SHF.L.W.U32.HI R27, R47, 0x10, R58 ;  /* 0x000000102f1b7819 */ /* 0x000fc40000010e3a */
[----:B------:R-:W-:Y:S02]  /*379d0*/  SHF.L.W.U32.HI R46, R45, 0x10, R44 ;  /* 0x000000102d2e7819 */ /* 0x000fe40000010e2c */
        /* <DEDUP_REMOVED lines=70> */
[----:B------:R-:W-:Y:S02]  /*37e40*/  IADD3.X R58, R65, R96, R68, P0, P1 ;  /* 0x00000060413a7210 */ /* 0x000fe400007e2444 */
[----:B------:R-:W-:Y:S02]  /*37e50*/  IADD3 R77, P0, P1, R11, R56, R87 ;  /* 0x000000380b4d7210 */ /* 0x000fe4000791e057 */
[----:B------:R-:W-:Y:S02]  /*37e60*/  LOP3.LUT R46, R79, R46, R75, 0x96, !PT ;  /* 0x0000002e4f2e7212 */ /* 0x000fe400078e964b */
[----:B------:R-:W-:Y:S02]  /*37e70*/  IADD3.X R59, R71, R75, R98, P2, P3 ;  /* 0x0000004b473b7210 */ /* 0x000fe400017e6462 */
[----:B------:R-:W-:-:S02]  /*37e80*/  LOP3.LUT R91, R76, R57, R96, 0x96, !PT ;  /* 0x000000394c5b7212 */ /* 0x000fc400078e9660 */
[----:B------:R-:W-:Y:S02]  /*37e90*/  IADD3 R75, P2, P3, R6, R82, R89 ;  /* 0x00000052064b7210 */ /* 0x000fe40007b5e059 */
[----:B------:R-:W-:Y:S02]  /*37ea0*/  LOP3.LUT R96, R58, R47, R88, 0x96, !PT ;  /* 0x0000002f3a607212 */ /* 0x000fe400078e9658 */
[----:B------:R-:W-:Y:S02]  /*37eb0*/  IADD3.X R88, R17, R94, R80, P0, P1 ;  /* 0x0000005e11587210 */ /* 0x000fe400007e2450 */
[----:B------:R-:W-:Y:S02]  /*37ec0*/  LOP3.LUT R81, R59, R44, R81, 0x96, !PT ;  /* 0x0000002c3b517212 */ /* 0x000fe400078e9651 */
[----:B------:R-:W-:Y:S02]  /*37ed0*/  LOP3.LUT R47, R77, R45, R94, 0x96, !PT ;  /* 0x0000002d4d2f7212 */ /* 0x000fe400078e965e */
[----:B------:R-:W-:-:S02]  /*37ee0*/  IADD3.X R85, R7, R92, R84, P2, P3 ;  /* 0x0000005c07557210 */ /* 0x000fc400017e6454 */
[----:B------:R-:W-:Y:S02]  /*37ef0*/  LOP3.LUT R45, R75, R25, R92, 0x96, !PT ;  /* 0x000000194b2d7212 */ /* 0x000fe400078e965c */
[----:B------:R-:W-:Y:S02]  /*37f00*/  LOP3.LUT R92, R88, R27, R56, 0x96, !PT ;  /* 0x0000001b585c7212 */ /* 0x000fe400078e9638 */
[----:B------:R-:W-:Y:S02]  /*37f10*/  SHF.L.W.U32.HI R25, R46, 0x10, R81 ;  /* 0x000000102e197819 */ /* 0x000fe40000010e51 */
[----:B------:R-:W-:Y:S02]  /*37f20*/  SHF.L.W.U32.HI R27, R81, 0x10, R46 ;  /* 0x00000010511b7819 */ /* 0x000fe40000010e2e */
[----:B------:R-:W-:Y:S02]  /*37f30*/  LOP3.LUT R46, R85, R39, R82, 0x96, !PT ;  /* 0x00000027552e7212 */ /* 0x000fe400078e9652 */
        /* <DEDUP_REMOVED lines=30> */
[----:B------:R-:W-:Y:S02]  /*38120*/  IADD3.X R68, R24, R83, R58, P2, P3 ;  /* 0x0000005318447210 */ /* 0x000fe400017e643a */
[----:B------:R-:W-:Y:S02]  /*38130*/  SHF.L.W.U32.HI R89, R70, 0x1, R49 ;  /* 0x0000000146597819 */ /* 0x000fe40000010e31 */
[----:B------:R-:W-:Y:S02]  /*38140*/  IADD3 R48, P2, P3, R36, R87, R75 ;  /* 0x0000005724307210 */ /* 0x000fe40007b5e04b */
[----:B------:R-:W-:Y:S02]  /*38150*/  IADD3 R79, P4, P5, R15, R72, R79 ;  /* 0x000000480f4f7210 */ /* 0x000fe40007d9e04f */
        /* <DEDUP_REMOVED lines=9> */
[----:B------:R-:W-:Y:S02]  /*381f0*/  LOP3.LUT R90, R45, R76, RZ, 0x3c, !PT ;  /* 0x0000004c2d5a7212 */ /* 0x000fe400078e3cff */
[----:B------:R-:W-:Y:S02]  /*38200*/  IADD3 R56, P3, R49, R56, RZ ;  /* 0x0000003831387210 */ /* 0x000fe40007f7e0ff */
[----:B------:R-:W-:Y:S02]  /*38210*/  IADD3 R58, P1, R58, R86, RZ ;  /* 0x000000563a3a7210 */ /* 0x000fe40007f3e0ff */
[----:B------:R-:W-:-:S02]  /*38220*/  IADD3 R73, P2, R73, R94, RZ ;  /* 0x0000005e49497210 */ /* 0x000fc40007f5e0ff */
[----:B------:R-:W-:Y:S02]  /*38230*/  LOP3.LUT R59, R46, R79, RZ, 0x3c, !PT ;  /* 0x0000004f2e3b7212 */ /* 0x000fe400078e3cff */
[----:B------:R-:W-:Y:S01]  /*38240*/  LOP3.LUT R49, R25, R70, RZ, 0x3c, !PT ;  /* 0x0000004619317212 */ /* 0x000fe200078e3cff */
        /* <DEDUP_REMOVED lines=32> */
[----:B------:R-:W-:Y:S02]  /*38450*/  IADD3.X R86, R63, R85, R84, P2, P3 ;  /* 0x000000553f567210 */ /* 0x000fe400017e6454 */
[----:B------:R-:W-:Y:S02]  /*38460*/  LOP3.LUT R47, R76, R44, R85, 0x96, !PT ;  /* 0x0000002c4c2f7212 */ /* 0x000fe400078e9655 */
[----:B------:R-:W-:Y:S02]  /*38470*/  LOP3.LUT R44, R88, R25, R70, 0x96, !PT ;  /* 0x00000019582c7212 */ /* 0x000fe400078e9646 */
[----:B------:R-:W-:-:S02]  /*38480*/  SHF.L.W.U32.HI R27, R89, 0x10, R96 ;  /* 0x00000010591b7819 */ /* 0x000fc40000010e60 */
[----:B------:R-:W-:Y:S02]  /*38490*/  LOP3.LUT R48, R86, R39, R48, 0x96, !PT ;  /* 0x0000002756307212 */ /* 0x000fe400078e9630 */
[----:B------:R-:W-:Y:S02]  /*384a0*/  LOP3.LUT R94, R77, R46, R79, 0x96, !PT ;  /* 0x0000002e4d5e7212 */ /* 0x000fe400078e964f */
[----:B------:R-:W-:Y:S02]  /*384b0*/  SHF.L.W.U32.HI R46, R44, 0x10, R45 ;  /* 0x000000102c2e7819 */ /* 0x000fe40000010e2d */
[----:B------:R-:W-:Y:S02]  /*384c0*/  SHF.L.W.U32.HI R25, R96, 0x10, R89 ;  /* 0x0000001060197819 */ /* 0x000fe40000010e59 */
[----:B------:R-:W-:Y:S02]  /*384d0*/  IADD3 R79, P0, R27, R92, RZ ;  /* 0x0000005c1b4f7210 */ /* 0x000fe40007f1e0ff */
        /* <DEDUP_REMOVED lines=93> */
[----:B------:R-:W-:Y:S02]  /*38ab0*/  IADD3 R96, P0, R27, R68, RZ ;  /* 0x000000441b607210 */ /* 0x000fe40007f1e0ff */
[----:B------:R-:W-:Y:S02]  /*38ac0*/  LOP3.LUT R80, R93, R74, RZ, 0x3c, !PT ;  /* 0x0000004a5d507212 */ /* 0x000fe400078e3cff */
[----:B------:R-:W-:-:S02]  /*38ad0*/  SHF.L.W.U32.HI R45, R45, 0x10, R82 ;  /* 0x000000102d2d7819 */ /* 0x000fc40000010e52 */
        /* <DEDUP_REMOVED lines=21> */
[----:B------:R-:W-:-:S02]  /*38c30*/  IADD3 R82, P2, P3, R16, R89, R49 ;  /* 0x0000005910527210 */ /* 0x000fc40007b5e031 */
[----:B------:R-:W-:Y:S02]  /*38c40*/  IADD3.X R78, R26, R68, R91, P4, P5 ;  /* 0x000000441a4e7210 */ /* 0x000fe400027ea45b */
[----:B------:R-:W-:Y:S02]  /*38c50*/  IADD3.X R87, R13, R85, R56, P0, P1 ;  /* 0x000000550d577210 */ /* 0x000fe400007e2438 */
[----:B------:R-:W-:Y:S02]  /*38c60*/  SHF.L.W.U32.HI R49, R70, 0x1, R79 ;  /* 0x0000000146317819 */ /* 0x000fe40000010e4f */
[----:B------:R-:W-:Y:S02]  /*38c70*/  IADD3 R90, P0, P1, R21, R86, R90 ;  /* 0x00000056155a7210 */ /* 0x000fe4000791e05a */
[----:B------:R-:W-:Y:S02]  /*38c80*/  LOP3.LUT R88, R47, R78, RZ, 0x3c, !PT ;  /* 0x0000004e2f587212 */ /* 0x000fe400078e3cff */
[----:B------:R-:W-:-:S02]  /*38c90*/  LOP3.LUT R70, R46, R87, RZ, 0x3c, !PT ;  /* 0x000000572e467212 */ /* 0x000fc400078e3cff */
[----:B------:R-:W-:Y:S02]  /*38ca0*/  IADD3.X R79, R23, R49, R58, P0, P1 ;  /* 0x00000031174f7210 */ /* 0x000fe400007e243a */
[----:B------:R-:W-:Y:S02]  /*38cb0*/  IADD3.X R80, R18, R84, R77, P2, P3 ;  /* 0x0000005412507210 */ /* 0x000fe400017e644d */
[----:B------:R-:W-:Y:S02]  /*38cc0*/  IADD3 R88, P3, R88, R96, RZ ;  /* 0x0000006058587210 */ /* 0x000fe40007f7e0ff */
[----:B------:R-:W-:Y:S02]  /*38cd0*/  LOP3.LUT R83, R48, R73, RZ, 0x3c, !PT ;  /* 0x0000004930537212 */ /* 0x000fe400078e3cff */
[----:B------:R-:W-:Y:S02]  /*38ce0*/  IADD3 R70, P0, R70, R93, RZ ;  /* 0x0000005d46467210 */ /* 0x000fe40007f1e0ff */
[----:B------:R-:W-:-:S02]  /*38cf0*/  LOP3.LUT R58, R44, R79, RZ, 0x3c, !PT ;  /* 0x0000004f2c3a7212 */ /* 0x000fc400078e3cff */
[----:B------:R-:W-:Y:S02]  /*38d00*/  LOP3.LUT R76, R45, R72, RZ, 0x3c, !PT ;  /* 0x000000482d4c7212 */ /* 0x000fe400078e3cff */
[----:B------:R-:W-:Y:S01]  /*38d10*/  LOP3.LUT R56, R39, R80, RZ, 0x3c, !PT ;  /* 0x0000005027387212 */ /* 0x000fe200078e3cff */
[----:B------:R-:W-:Y:S01]  /*38d20*/  IMAD.X R83, R83, 0x1, R98, P3 ;  /* 0x0000000153537824 */ /* 0x000fe200018e0662 */
[----:B------:R-:W-:Y:S01]  /*38d30*/  IADD3 R59, P2, R58, R59, RZ ;  /* 0x0000003b3a3b7210 */ /* 0x000fe20007f5e0ff */
        /* <DEDUP_REMOVED lines=20> */
[----:B------:R-:W-:Y:S02]  /*38e80*/  SHF.L.W.U32.HI R89, R89, 0x8, R94 ;  /* 0x0000000859597819 */ /* 0x000fe40000010e5e */
[----:B------:R-:W-:Y:S02]  /*38e90*/  SHF.L.W.U32.HI R75, R86, 0x8, R85 ;  /* 0x00000008564b7819 */ /* 0x000fe40000010e55 */
[----:B------:R-:W-:Y:S02]  /*38ea0*/  IADD3.X R49, R24, R78, R91, P0, P1 ;  /* 0x0000004e18317210 */ /* 0x000fe400007e245b */
[----:B------:R-:W-:-:S02]  /*38eb0*/  SHF.L.W.U32.HI R85, R85, 0x8, R86 ;  /* 0x0000000855557819 */ /* 0x000fc40000010e56 */
[----:B------:R-:W-:Y:S02]  /*38ec0*/  IADD3 R81, P0, P1, R15, R72, R76 ;  /* 0x000000480f517210 */ /* 0x000fe4000791e04c */
[----:B------:R-:W-:Y:S02]  /*38ed0*/  IADD3 R86, P2, P3, R20, R82, R89 ;  /* 0x0000005214567210 */ /* 0x000fe40007b5e059 */
[----:B------:R-:W-:Y:S02]  /*38ee0*/  LOP3.LUT R48, R49, R48, R73, 0x96, !PT ;  /* 0x0000003031307212 */ /* 0x000fe400078e9649 */
[----:B------:R-:W-:Y:S02]  /*38ef0*/  LOP3.LUT R47, R68, R47, R78, 0x96, !PT ;  /* 0x0000002f442f7212 */ /* 0x000fe400078e964e */
[----:B------:R-:W-:Y:S02]  /*38f00*/  IADD3 R73, P4, P5, R36, R90, R85 ;  /* 0x0000005a24497210 */ /* 0x000fe40007d9e055 */
[----:B------:R-:W-:-:S02]  /*38f10*/  LOP3.LUT R93, R81, R46, R87, 0x96, !PT ;  /* 0x0000002e515d7212 */ /* 0x000fc400078e9657 */
[----:B------:R-:W-:Y:S02]  /*38f20*/  IADD3.X R78, R14, R87, R77, P0, P1 ;  /* 0x000000570e4e7210 */ /* 0x000fe400007e244d */
[----:B------:R-:W-:Y:S02]  /*38f30*/  LOP3.LUT R87, R86, R39, R80, 0x96, !PT ;  /* 0x0000002756577212 */ /* 0x000fe400078e9650 */
        /* <DEDUP_REMOVED lines=14> */
[----:B------:R-:W-:Y:S02]  /*39020*/  SHF.L.W.U32.HI R27, R93, 0x10, R94 ;  /* 0x000000105d1b7819 */ /* 0x000fe40000010e5e */
[----:B------:R-:W-:Y:S02]  /*39030*/  LOP3.LUT R88, R91, R72, RZ, 0x3c, !PT ;  /* 0x000000485b587212 */ /* 0x000fe400078e3cff */
[----:B------:R-:W-:-:S02]  /*39040*/  LOP3.LUT R87, R92, R82, RZ, 0x3c, !PT ;  /* 0x000000525c577212 */ /* 0x000fc400078e3cff */
        /* <DEDUP_REMOVED lines=54> */
[----:B------:R-:W-:Y:S02]  /*393b0*/  SHF.L.W.U32.HI R72, R58, 0x8, R79 ;  /* 0x000000083a487819 */ /* 0x000fe40000010e4f */
[----:B------:R-:W-:Y:S02]  /*393c0*/  SHF.L.W.U32.HI R79, R75, 0x8, R74 ;  /* 0x000000084b4f7819 */ /* 0x000fe40000010e4a */
[----:B------:R-:W-:-:S02]  /*393d0*/  SHF.L.W.U32.HI R74, R74, 0x8, R75 ;  /* 0x000000084a4a7819 */ /* 0x000fc40000010e4b */
[----:B------:R-:W-:Y:S02]  /*393e0*/  LOP3.LUT R69, R69, R59, RZ, 0x3c, !PT ;  /* 0x0000003b45457212 */ /* 0x000fe400078e3cff */
[----:B------:R-:W-:Y:S02]  /*393f0*/  LOP3.LUT R78, R76, R73, RZ, 0x3c, !PT ;  /* 0x000000494c4e7212 */ /* 0x000fe400078e3cff */
[----:B------:R-:W-:Y:S02]  /*39400*/  IADD3 R75, P0, P1, R16, R38, R57 ;  /* 0x00000026104b7210 */ /* 0x000fe4000791e039 */
        /* <DEDUP_REMOVED lines=10> */
[----:B------:R-:W-:Y:S02]  /*394b0*/  IADD3.X R46, R17, R84, R76, P2, P3 ;  /* 0x00000054112e7210 */ /* 0x000fe400017e644c */
[----:B------:R-:W-:Y:S02]  /*394c0*/  SHF.L.W.U32.HI R11, R16, 0x10, R77 ;  /* 0x00000010100b7819 */ /* 0x000fe40000010e4d */
[----:B------:R-:W-:Y:S02]  /*394d0*/  IADD3.X R47, R24, R15, R79, P0, P1 ;  /* 0x0000000f182f7210 */ /* 0x000fe400007e244f */
[----:B------:R-:W-:Y:S02]  /*394e0*/  SHF.L.W.U32.HI R16, R77, 0x10, R16 ;  /* 0x000000104d107819 */ /* 0x000fe40000010e10 */
[----:B------:R-:W-:-:S02]  /*394f0*/  LOP3.LUT R14, R80, R45, R84, 0x96, !PT ;  /* 0x0000002d500e7212 */ /* 0x000fc400078e9654 */
[----:B------:R-:W-:Y:S02]  /*39500*/  IADD3 R77, P0, R11, R82, RZ ;  /* 0x000000520b4d7210 */ /* 0x000fe40007f1e0ff */
[----:B------:R-:W-:Y:S02]  /*39510*/  LOP3.LUT R27, R46, R27, R68, 0x96, !PT ;  /* 0x0000001b2e1b7212 */ /* 0x000fe400078e9644 */
[----:B------:R-:W-:Y:S02]  /*39520*/  LOP3.LUT R12, R81, R44, R15, 0x96, !PT ;  /* 0x0000002c510c7212 */ /* 0x000fe400078e960f */
[----:B------:R-:W-:Y:S01]  /*39530*/  LOP3.LUT R39, R47, R39, R56, 0x96, !PT ;  /* 0x000000272f277212 */ /* 0x000fe200078e9638 */
[----:B------:R-:W-:Y:S01]  /*39540*/  IMAD.X R82, R16, 0x1, R85, P0 ;  /* 0x0000000110527824 */ /* 0x000fe200000e0655 */
[----:B------:R-:W-:Y:S02]  /*39550*/  SHF.L.W.U32.HI R18, R27, 0x10, R14 ;  /* 0x000000101b127819 */ /* 0x000fe40000010e0e */
[----:B------:R-:W-:-:S02]  /*39560*/  SHF.L.W.U32.HI R15, R39, 0x10, R12 ;  /* 0x00000010270f7819 */ /* 0x000fc40000010e0c */
[----:B------:R-:W-:Y:S02]  /*39570*/  SHF.L.W.U32.HI R14, R14, 0x10, R27 ;  /* 0x000000100e0e7819 */ /* 0x000fe40000010e1b */
[----:B------:R-:W-:Y:S02]  /*39580*/  SHF.L.W.U32.HI R12, R12, 0x10, R39 ;  /* 0x000000100c0c7819 */ /* 0x000fe40000010e27 */
[----:B------:R-:W-:Y:S02]  /*39590*/  LOP3.LUT R38, R69, R25, R38, 0x96, !PT ;  /* 0x0000001945267212 */ /* 0x000fe400078e9626 */
[----:B------:R-:W-:Y:S02]  /*395a0*/  IADD3 R59, P1, R14, R59, RZ ;  /* 0x0000003b0e3b7210 */ /* 0x000fe40007f3e0ff */
[----:B------:R-:W-:Y:S02]  /*395b0*/  LOP3.LUT R27, R72, R77, RZ, 0x3c, !PT ;  /* 0x0000004d481b7212 */ /* 0x000fe400078e3cff */
[----:B------:R-:W-:-:S02]  /*395c0*/  LOP3.LUT R70, R70, R82, RZ, 0x3c, !PT ;  /* 0x0000005246467212 */ /* 0x000fc400078e3cff */
[----:B------:R-:W-:Y:S02]  /*395d0*/  IADD3 R71, P0, R12, R71, RZ ;  /* 0x000000470c477210 */ /* 0x000fe40007f1e0ff */
[----:B------:R-:W-:Y:S01]  /*395e0*/  SHF.L.W.U32.HI R13, R83, 0x10, R38 ;  /* 0x00000010530d7819 */ /* 0x000fe20000010e26 */
[----:B------:R-:W-:Y:S01]  /*395f0*/  IMAD.X R73, R18, 0x1, R73, P1 ;  /* 0x0000000112497824 */ /* 0x000fe200008e0649 */
[----:B------:R-:W-:Y:S01]  /*39600*/  SHF.L.W.U32.HI R24, R70, 0x1, R27 ;  /* 0x0000000146187819 */ /* 0x000fe20000010e1b */
[----:B------:R-:W-:Y:S01]  /*39610*/  IMAD.X R39, R15, 0x1, R36, P0 ;  /* 0x000000010f277824 */ /* 0x000fe200000e0624 */
[----:B------:R-:W-:Y:S02]  /*39620*/  SHF.L.W.U32.HI R27, R27, 0x1, R70 ;  /* 0x000000011b1b7819 */ /* 0x000fe40000010e46 */
[----:B------:R-:W-:Y:S02]  /*39630*/  SHF.L.W.U32.HI R17, R38, 0x10, R83 ;  /* 0x0000001026117819 */ /* 0x000fe40000010e53 */
        /* <DEDUP_REMOVED lines=54> */
[----:B------:R-:W-:Y:S02]  /*399a0*/  IADD3 R67, P1, P0, R67, R60, R26 ;  /* 0x0000003c43437210 */ /* 0x000fe4000783e01a */
[----:B------:R-:W-:Y:S02]  /*399b0*/  IADD3.X R63, R23, R69, R6, P2, P3 ;  /* 0x00000045173f7210 */ /* 0x000fe400017e6406 */
[----:B------:R-:W-:Y:S02]  /*399c0*/  SHF.L.W.U32.HI R27, R22, 0x8, R25 ;  /* 0x00000008161b7819 */ /* 0x000fe40000010e19 */
[----:B------:R-:W-:Y:S02]  /*399d0*/  IADD3 R47, P2, P3, R8, R56, R19 ;  /* 0x00000038082f7210 */ /* 0x000fe40007b5e013 */
[----:B------:R-:W-:Y:S02]  /*399e0*/  IADD3 R64, P4, P5, R64, R45, R21 ;  /* 0x0000002d40407210 */ /* 0x000fe40007d9e015 */
[----:B------:R-:W-:-:S02]  /*399f0*/  LOP3.LUT R36, R61, R18, R69, 0x96, !PT ;  /* 0x000000123d247212 */ /* 0x000fc400078e9645 */
[----:B------:R-:W-:Y:S02]  /*39a00*/  LOP3.LUT R25, R67, R17, R62, 0x96, !PT ;  /* 0x0000001143197212 */ /* 0x000fe400078e963e */
[----:B------:R-:W-:Y:S02]  /*39a10*/  IADD3.X R65, R65, R62, R24, P1, P0 ;  /* 0x0000003e41417210 */ /* 0x000fe40000fe0418 */
[----:B------:R-:W-:Y:S02]  /*39a20*/  IADD3.X R18, R10, R57, R7, P2, P3 ;  /* 0x000000390a127210 */ /* 0x000fe400017e6407 */
[----:B------:R-:W-:Y:S02]  /*39a30*/  IADD3.X R17, R66, R46, R27, P4, P5 ;  /* 0x0000002e42117210 */ /* 0x000fe400027ea41b */
[----:B------:R-:W-:Y:S02]  /*39a40*/  LOP3.LUT R16, R47, R16, R57, 0x96, !PT ;  /* 0x000000102f107212 */ /* 0x000fe400078e9639 */
[----:B------:R-:W-:-:S02]  /*39a50*/  LOP3.LUT R15, R64, R15, R46, 0x96, !PT ;  /* 0x0000000f400f7212 */ /* 0x000fc400078e962e */
[----:B------:R-:W-:Y:S02]  /*39a60*/  LOP3.LUT R11, R18, R11, R56, 0x96, !PT ;  /* 0x0000000b120b7212 */ /* 0x000fe400078e9638 */
[----:B------:R-:W-:Y:S02]  /*39a70*/  LOP3.LUT R12, R17, R12, R45, 0x96, !PT ;  /* 0x0000000c110c7212 */ /* 0x000fe400078e962d */
[----:B------:R-:W-:Y:S02]  /*39a80*/  LOP3.LUT R10, R65, R13, R60, 0x96, !PT ;  /* 0x0000000d410a7212 */ /* 0x000fe400078e963c */
[----:B------:R-:W-:Y:S02]  /*39a90*/  LOP3.LUT R57, R63, R14, R75, 0x96, !PT ;  /* 0x0000000e3f397212 */ /* 0x000fe400078e964b */
[----:B------:R-:W-:Y:S02]  /*39aa0*/  SHF.L.W.U32.HI R8, R11, 0x10, R16 ;  /* 0x000000100b087819 */ /* 0x000fe40000010e10 */
        /* <DEDUP_REMOVED lines=8> */
[----:B------:R-:W-:Y:S02]  /*39b30*/  IADD3 R36, P2, R14, R48, RZ ;  /* 0x000000300e247210 */ /* 0x000fe40007f5e0ff */
[----:B------:R-:W-:Y:S02]  /*39b40*/  IADD3 R45, P0, R11, R68, RZ ;  /* 0x000000440b2d7210 */ /* 0x000fe40007f1e0ff */
[----:B------:R-:W-:Y:S02]  /*39b50*/  IADD3 R15, P1, R25, R58, RZ ;  /* 0x0000003a190f7210 */ /* 0x000fe40007f3e0ff */
[----:B------:R-:W-:Y:S02]  /*39b60*/  LOP3.LUT R10, R21, R12, RZ, 0x3c, !PT ;  /* 0x0000000c150a7212 */ /* 0x000fe400078e3cff */
[----:B------:R-:W-:-:S02]  /*39b70*/  LOP3.LUT R19, R19, R36, RZ, 0x3c, !PT ;  /* 0x0000002413137212 */ /* 0x000fc400078e3cff */
[----:B------:R-:W-:Y:S02]  /*39b80*/  LOP3.LUT R38, R20, R45, RZ, 0x3c, !PT ;  /* 0x0000002d14267212 */ /* 0x000fe400078e3cff */
[-C--:B------:R-:W-:Y:S02]  /*39b90*/  LOP3.LUT R26, R26, R15.reuse, RZ, 0x3c, !PT ;  /* 0x0000000f1a1a7212 */ /* 0x080fe400078e3cff */
[----:B------:R-:W-:Y:S01]  /*39ba0*/  LOP3.LUT R21, R34, R15, R64, 0x96, !PT ;  /* 0x0000000f22157212 */ /* 0x000fe200078e9640 */
[----:B------:R-:W-:Y:S01]  /*39bb0*/  IMAD.X R15, R13, 0x1, R59, P1 ;  /* 0x000000010d0f7824 */ /* 0x000fe200008e063b */
[----:B------:R-:W-:Y:S01]  /*39bc0*/  LOP3.LUT R36, R28, R36, R61, 0x96, !PT ;  /* 0x000000241c247212 */ /* 0x000fe200078e963d */
[----:B------:R-:W-:Y:S01]  /*39bd0*/  IMAD.X R28, R8, 0x1, R49, P2 ;  /* 0x00000001081c7824 */ /* 0x000fe200010e0631 */
[----:B------:R-:W-:Y:S01]  /*39be0*/  LOP3.LUT R30, R30, R12, R67, 0x96, !PT ;  /* 0x0000000c1e1e7212 */ /* 0x000fe200078e9643 */
[----:B------:R-:W-:Y:S01]  /*39bf0*/  IMAD.X R12, R22, 0x1, R39, P3 ;  /* 0x00000001160c7824 */ /* 0x000fe200018e0627 */
[----:B------:R-:W-:Y:S01]  /*39c00*/  LOP3.LUT R20, R32, R45, R47, 0x96, !PT ;  /* 0x0000002d20147212 */ /* 0x000fe200078e962f */
[----:B------:R-:W-:Y:S01]  /*39c10*/  IMAD.X R47, R23, 0x1, R70, P0 ;  /* 0x00000001172f7824 */ /* 0x000fe200000e0646 */
[----:B------:R-:W-:-:S02]  /*39c20*/  LOP3.LUT R34, R35, R15, R17, 0x96, !PT ;  /* 0x0000000f23227212 */ /* 0x000fc400078e9611 */
[----:B------:R-:W-:Y:S02]  /*39c30*/  LOP3.LUT R45, R29, R28, R63, 0x96, !PT ;  /* 0x0000001c1d2d7212 */ /* 0x000fe400078e963f */
[----:B------:R-:W-:Y:S02]  /*39c40*/  LOP3.LUT R39, R31, R12, R65, 0x96, !PT ;  /* 0x0000000c1f277212 */ /* 0x000fe400078e9641 */
[----:B------:R-:W-:Y:S02]  /*39c50*/  LOP3.LUT R16, R7, R28, RZ, 0x3c, !PT ;  /* 0x0000001c07107212 */ /* 0x000fe400078e3cff */
[----:B------:R-:W-:Y:S02]  /*39c60*/  LOP3.LUT R17, R6, R47, RZ, 0x3c, !PT ;  /* 0x0000002f06117212 */ /* 0x000fe400078e3cff */
[----:B------:R-:W-:Y:S02]  /*39c70*/  LOP3.LUT R29, R24, R15, RZ, 0x3c, !PT ;  /* 0x0000000f181d7212 */ /* 0x000fe400078e3cff */
[----:B------:R-:W-:Y:S01]  /*39c80*/  LOP3.LUT R33, R33, R47, R18, 0x96, !PT ;  /* 0x0000002f21217212 */ /* 0x000fe200078e9612 */
[----:B------:R-:W-:Y:S01]  /*39c90*/  IMAD.MOV.U32 R18, RZ, RZ, R30 ;  /* 0x000000ffff127224 */ /* 0x000fe200078e001e */
[----:B------:R-:W-:-:S02]  /*39ca0*/  SHF.L.W.U32.HI R7, R17, 0x1, R38 ;  /* 0x0000000111077819 */ /* 0x000fc40000010e26 */
[----:B------:R-:W-:Y:S01]  /*39cb0*/  SHF.L.W.U32.HI R15, R38, 0x1, R17 ;  /* 0x00000001260f7819 */ /* 0x000fe20000010e11 */
[----:B------:R-:W-:Y:S01]  /*39cc0*/  IMAD.MOV.U32 R17, RZ, RZ, R45 ;  /* 0x000000ffff117224 */ /* 0x000fe200078e002d */
[----:B------:R-:W-:Y:S02]  /*39cd0*/  SHF.L.W.U32.HI R6, R16, 0x1, R19 ;  /* 0x0000000110067819 */ /* 0x000fe40000010e13 */
[----:B------:R-:W-:Y:S01]  /*39ce0*/  SHF.L.W.U32.HI R31, R19, 0x1, R16 ;  /* 0x00000001131f7819 */ /* 0x000fe20000010e10 */
[----:B------:R-:W-:Y:S02]  /*39cf0*/  IMAD.MOV.U32 R16, RZ, RZ, R36 ;  /* 0x000000ffff107224 */ /* 0x000fe400078e0024 */
[----:B------:R-:W-:Y:S01]  /*39d00*/  IMAD.MOV.U32 R19, RZ, RZ, R39 ;  /* 0x000000ffff137224 */ /* 0x000fe200078e0027 */
[----:B------:R-:W-:-:S04]  /*39d10*/  LOP3.LUT R27, R27, R12, RZ, 0x3c, !PT ;  /* 0x0000000c1b1b7212 */ /* 0x000fc800078e3cff */
[----:B------:R0:W-:Y:S01]  /*39d20*/  STL.128 [R1], R16 ;  /* 0x0000001001007387 */ /* 0x0001e20000100c00 */
[----:B------:R-:W-:Y:S02]  /*39d30*/  SHF.L.W.U32.HI R12, R27, 0x1, R10 ;  /* 0x000000011b0c7819 */ /* 0x000fe40000010e0a */
[----:B------:R-:W-:Y:S02]  /*39d40*/  SHF.L.W.U32.HI R10, R10, 0x1, R27 ;  /* 0x000000010a0a7819 */ /* 0x000fe40000010e1b */
[----:B------:R-:W-:Y:S02]  /*39d50*/  SHF.L.W.U32.HI R27, R29, 0x1, R26 ;  /* 0x000000011d1b7819 */ /* 0x000fe40000010e1a */
[----:B------:R-:W-:Y:S02]  /*39d60*/  SHF.L.W.U32.HI R29, R26, 0x1, R29 ;  /* 0x000000011a1d7819 */ /* 0x000fe40000010e1d */
[----:B------:R-:W-:Y:S01]  /*39d70*/  LOP3.LUT R14, R42, R14, R7, 0x96, !PT ;  /* 0x0000000e2a0e7212 */ /* 0x000fe200078e9607 */
[----:B0-----:R-:W-:-:S02]  /*39d80*/  IMAD.MOV.U32 R16, RZ, RZ, R20 ;  /* 0x000000ffff107224 */ /* 0x001fc400078e0014 */
[----:B------:R-:W-:Y:S02]  /*39d90*/  IMAD.MOV.U32 R17, RZ, RZ, R33 ;  /* 0x000000ffff117224 */ /* 0x000fe400078e0021 */
[----:B------:R-:W-:Y:S02]  /*39da0*/  IMAD.MOV.U32 R18, RZ, RZ, R21 ;  /* 0x000000ffff127224 */ /* 0x000fe400078e0015 */
[----:B------:R-:W-:Y:S01]  /*39db0*/  IMAD.MOV.U32 R19, RZ, RZ, R34 ;  /* 0x000000ffff137224 */ /* 0x000fe200078e0022 */
[----:B------:R-:W-:-:S04]  /*39dc0*/  LOP3.LUT R7, R53, R22, R29, 0x96, !PT ;  /* 0x0000001635077212 */ /* 0x000fc800078e961d */
[----:B------:R0:W-:Y:S01]  /*39dd0*/  STL.128 [R1+0x10], R16 ;  /* 0x0000101001007387 */ /* 0x0001e20000100c00 */
[----:B------:R-:W-:Y:S02]  /*39de0*/  LOP3.LUT R6, R54, R11, R6, 0x96, !PT ;  /* 0x0000000b36067212 */ /* 0x000fe400078e9606 */
[----:B------:R-:W-:Y:S02]  /*39df0*/  LOP3.LUT R12, R40, R25, R12, 0x96, !PT ;  /* 0x00000019280c7212 */ /* 0x000fe400078e960c */
[----:B------:R-:W-:Y:S02]  /*39e00*/  LOP3.LUT R13, R41, R13, R10, 0x96, !PT ;  /* 0x0000000d290d7212 */ /* 0x000fe400078e960a */
[----:B------:R-:W-:Y:S02]  /*39e10*/  SHF.R.U32.HI R11, RZ, 0x8, R39 ;  /* 0x00000008ff0b7819 */ /* 0x000fe40000011627 */
[----:B------:R-:W-:Y:S02]  /*39e20*/  LOP3.LUT R22, R39, 0xff, RZ, 0xc0, !PT ;  /* 0x000000ff27167812 */ /* 0x000fe400078ec0ff */
[----:B------:R-:W-:-:S02]  /*39e30*/  SHF.R.U32.HI R10, RZ, 0x10, R30 ;  /* 0x00000010ff0a7819 */ /* 0x000fc4000001161e */
[----:B0-----:R-:W-:Y:S02]  /*39e40*/  SHF.R.U32.HI R16, RZ, 0x10, R36 ;  /* 0x00000010ff107819 */ /* 0x001fe40000011624 */
[----:B------:R-:W-:Y:S02]  /*39e50*/  SHF.R.U64 R25, R36, 0x18, R45 ;  /* 0x0000001824197819 */ /* 0x000fe4000000122d */
[----:B------:R-:W-:Y:S02]  /*39e60*/  LOP3.LUT R16, R16, 0xff, RZ, 0xc0, !PT ;  /* 0x000000ff10107812 */ /* 0x000fe400078ec0ff */
[----:B------:R-:W-:Y:S02]  /*39e70*/  LOP3.LUT R15, R43, R8, R15, 0x96, !PT ;  /* 0x000000082b0f7212 */ /* 0x000fe400078e960f */
[----:B------:R-:W-:Y:S02]  /*39e80*/  PRMT R22, R11, 0x7604, R22 ;  /* 0x000076040b167816 */ /* 0x000fe40000000016 */
[----:B------:R-:W-:-:S02]  /*39e90*/  LOP3.LUT R8, R52, R37, R27, 0x96, !PT ;  /* 0x0000002534087212 */ /* 0x000fc400078e961b */
[----:B------:R-:W-:Y:S02]  /*39ea0*/  LOP3.LUT R10, R10, 0xff, RZ, 0xc0, !PT ;  /* 0x000000ff0a0a7812 */ /* 0x000fe400078ec0ff */
[----:B------:R-:W-:Y:S02]  /*39eb0*/  SHF.R.U64 R17, R30, 0x18, R39 ;  /* 0x000000181e117819 */ /* 0x000fe40000001227 */
[----:B------:R-:W-:Y:S02]  /*39ec0*/  SHF.R.U32.HI R11, RZ, 0x10, R21 ;  /* 0x00000010ff0b7819 */ /* 0x000fe40000011615 */
[----:B------:R-:W-:Y:S02]  /*39ed0*/  PRMT R25, R25, 0x7604, R16 ;  /* 0x0000760419197816 */ /* 0x000fe40000000010 */
[----:B------:R-:W-:Y:S02]  /*39ee0*/  SHF.R.U32.HI R16, RZ, 0x8, R34 ;  /* 0x00000008ff107819 */ /* 0x000fe40000011622 */
[----:B------:R-:W-:-:S02]  /*39ef0*/  LOP3.LUT R27, R34, 0xff, RZ, 0xc0, !PT ;  /* 0x000000ff221b7812 */ /* 0x000fc400078ec0ff */
[----:B------:R-:W-:Y:S02]  /*39f00*/  LOP3.LUT R31, R55, R23, R31, 0x96, !PT ;  /* 0x00000017371f7212 */ /* 0x000fe400078e961f */
[----:B------:R-:W-:Y:S02]  /*39f10*/  PRMT R23, R17, 0x7604, R10 ;  /* 0x0000760411177816 */ /* 0x000fe4000000000a */
[----:B------:R-:W-:Y:S02]  /*39f20*/  LOP3.LUT R11, R11, 0xff, RZ, 0xc0, !PT ;  /* 0x000000ff0b0b7812 */ /* 0x000fe400078ec0ff */
[----:B------:R-:W-:Y:S02]  /*39f30*/  SHF.R.U64 R28, R21, 0x18, R34 ;  /* 0x00000018151c7819 */ /* 0x000fe40000001222 */
[----:B------:R-:W-:Y:S02]  /*39f40*/  SHF.R.U32.HI R17, RZ, 0x8, R45 ;  /* 0x00000008ff117819 */ /* 0x000fe4000001162d */
[----:B------:R-:W-:-:S02]  /*39f50*/  LOP3.LUT R24, R45, 0xff, RZ, 0xc0, !PT ;  /* 0x000000ff2d187812 */ /* 0x000fc400078ec0ff */
[----:B------:R-:W-:Y:S02]  /*39f60*/  PRMT R27, R16, 0x7604, R27 ;  /* 0x00007604101b7816 */ /* 0x000fe4000000001b */
[----:B------:R-:W-:Y:S02]  /*39f70*/  LOP3.LUT R16, R30, 0xffff, RZ, 0xc0, !PT ;  /* 0x0000ffff1e107812 */ /* 0x000fe400078ec0ff */
[----:B------:R-:W-:Y:S02]  /*39f80*/  SHF.R.U32.HI R10, RZ, 0x10, R20 ;  /* 0x00000010ff0a7819 */ /* 0x000fe40000011614 */
[----:B------:R-:W-:Y:S02]  /*39f90*/  PRMT R28, R28, 0x7604, R11 ;  /* 0x000076041c1c7816 */ /* 0x000fe4000000000b */
[----:B------:R-:W-:Y:S02]  /*39fa0*/  PRMT R24, R17, 0x7604, R24 ;  /* 0x0000760411187816 */ /* 0x000fe40000000018 */
[----:B------:R-:W-:-:S02]  /*39fb0*/  LOP3.LUT R11, R36, 0xffff, RZ, 0xc0, !PT ;  /* 0x0000ffff240b7812 */ /* 0x000fc400078ec0ff */
[----:B------:R-:W-:Y:S02]  /*39fc0*/  SHF.R.U32.HI R17, RZ, 0x8, R33 ;  /* 0x00000008ff117819 */ /* 0x000fe40000011621 */
[----:B------:R-:W-:Y:S02]  /*39fd0*/  LOP3.LUT R26, R33, 0xff, RZ, 0xc0, !PT ;  /* 0x000000ff211a7812 */ /* 0x000fe400078ec0ff */
[----:B------:R-:W-:Y:S02]  /*39fe0*/  SHF.R.U32.HI R16, RZ, 0x8, R16 ;  /* 0x00000008ff107819 */ /* 0x000fe40000011610 */
[----:B------:R-:W-:Y:S02]  /*39ff0*/  SHF.R.U32.HI R32, RZ, 0x10, R45 ;  /* 0x00000010ff207819 */ /* 0x000fe4000001162d */
[----:B------:R-:W-:Y:S02]  /*3a000*/  LOP3.LUT R10, R10, 0xff, RZ, 0xc0, !PT ;  /* 0x000000ff0a0a7812 */ /* 0x000fe400078ec0ff */
[----:B------:R-:W-:-:S02]  /*3a010*/  SHF.R.U64 R29, R20, 0x18, R33 ;  /* 0x00000018141d7819 */ /* 0x000fc40000001221 */
[----:B------:R-:W-:Y:S02]  /*3a020*/  SHF.R.U32.HI R19, RZ, 0x10, R39 ;  /* 0x00000010ff137819 */ /* 0x000fe40000011627 */
[----:B------:R-:W-:Y:S02]  /*3a030*/  SHF.R.U32.HI R11, RZ, 0x8, R11 ;  /* 0x00000008ff0b7819 */ /* 0x000fe4000001160b */
[----:B------:R-:W-:Y:S02]  /*3a040*/  PRMT R26, R17, 0x7604, R26 ;  /* 0x00007604111a7816 */ /* 0x000fe4000000001a */
[----:B------:R-:W-:Y:S02]  /*3a050*/  LOP3.LUT R18, R16, 0xffff, RZ, 0xc0, !PT ;  /* 0x0000ffff10127812 */ /* 0x000fe400078ec0ff */
[----:B------:R-:W-:Y:S02]  /*3a060*/  LOP3.LUT R17, R30, 0xff, RZ, 0xc0, !PT ;  /* 0x000000ff1e117812 */ /* 0x000fe400078ec0ff */
[----:B------:R-:W-:-:S02]  /*3a070*/  SHF.R.U32.HI R35, RZ, 0x18, R45 ;  /* 0x00000018ff237819 */ /* 0x000fc4000001162d */
[----:B------:R-:W-:Y:S02]  /*3a080*/  LOP3.LUT R16, R32, 0xff, RZ, 0xc0, !PT ;  /* 0x000000ff20107812 */ /* 0x000fe400078ec0ff */
[----:B------:R-:W-:Y:S02]  /*3a090*/  PRMT R29, R29, 0x7604, R10 ;  /* 0x000076041d1d7816 */ /* 0x000fe4000000000a */
[----:B------:R-:W-:Y:S02]  /*3a0a0*/  SHF.R.U32.HI R30, RZ, 0x18, R39 ;  /* 0x00000018ff1e7819 */ /* 0x000fe40000011627 */
[----:B------:R-:W-:Y:S02]  /*3a0b0*/  LOP3.LUT R19, R19, 0xff, RZ, 0xc0, !PT ;  /* 0x000000ff13137812 */ /* 0x000fe400078ec0ff */
[----:B------:R-:W-:Y:S02]  /*3a0c0*/  LOP3.LUT R10, R36, 0xff, RZ, 0xc0, !PT ;  /* 0x000000ff240a7812 */ /* 0x000fe400078ec0ff */
[----:B------:R-:W-:-:S02]  /*3a0d0*/  LOP3.LUT R11, R11, 0xffff, RZ, 0xc0, !PT ;  /* 0x0000ffff0b0b7812 */ /* 0x000fc400078ec0ff */
[----:B------:R-:W-:Y:S02]  /*3a0e0*/  PRMT R35, R35, 0x7604, R16 ;  /* 0x0000760423237816 */ /* 0x000fe40000000010 */
[----:B------:R-:W-:Y:S02]  /*3a0f0*/  PRMT R37, R30, 0x7604, R19 ;  /* 0x000076041e257816 */ /* 0x000fe40000000013 */
[----:B------:R-:W-:Y:S02]  /*3a100*/  LOP3.LUT R16, R21, 0xffff, RZ, 0xc0, !PT ;  /* 0x0000ffff15107812 */ /* 0x000fe400078ec0ff */
[----:B------:R-:W-:Y:S02]  /*3a110*/  PRMT R30, R11, 0x7604, R10 ;  /* 0x000076040b1e7816 */ /* 0x000fe4000000000a */
[----:B------:R-:W-:Y:S02]  /*3a120*/  LOP3.LUT R11, R20, 0xffff, RZ, 0xc0, !PT ;  /* 0x0000ffff140b7812 */ /* 0x000fe400078ec0ff */
[----:B------:R-:W-:-:S02]  /*3a130*/  SHF.R.U32.HI R16, RZ, 0x8, R16 ;  /* 0x00000008ff107819 */ /* 0x000fc40000011610 */
[----:B------:R-:W-:Y:S02]  /*3a140*/  LOP3.LUT R10, R20, 0xff, RZ, 0xc0, !PT ;  /* 0x000000ff140a7812 */ /* 0x000fe400078ec0ff */
[----:B------:R-:W-:Y:S02]  /*3a150*/  SHF.R.U32.HI R19, RZ, 0x10, R34 ;  /* 0x00000010ff137819 */ /* 0x000fe40000011622 */
[----:B------:R-:W-:Y:S02]  /*3a160*/  SHF.R.U32.HI R20, RZ, 0x10, R33 ;  /* 0x00000010ff147819 */ /* 0x000fe40000011621 */
[----:B------:R-:W-:Y:S02]  /*3a170*/  SHF.R.U32.HI R11, RZ, 0x8, R11 ;  /* 0x00000008ff0b7819 */ /* 0x000fe4000001160b */
[----:B------:R-:W-:Y:S02]  /*3a180*/  PRMT R32, R18, 0x7604, R17 ;  /* 0x0000760412207816 */ /* 0x000fe40000000011 */
[----:B------:R-:W-:-:S02]  /*3a190*/  LOP3.LUT R17, R21, 0xff, RZ, 0xc0, !PT ;  /* 0x000000ff15117812 */ /* 0x000fc400078ec0ff */
[----:B------:R-:W-:Y:S02]  /*3a1a0*/  LOP3.LUT R18, R16, 0xffff, RZ, 0xc0, !PT ;  /* 0x0000ffff10127812 */ /* 0x000fe400078ec0ff */
[----:B------:R-:W-:Y:S02]  /*3a1b0*/  SHF.R.U32.HI R36, RZ, 0x18, R34 ;  /* 0x00000018ff247819 */ /* 0x000fe40000011622 */
[----:B------:R-:W-:Y:S02]  /*3a1c0*/  SHF.R.U32.HI R33, RZ, 0x18, R33 ;  /* 0x00000018ff217819 */ /* 0x000fe40000011621 */
[----:B------:R-:W-:Y:S02]  /*3a1d0*/  LOP3.LUT R19, R19, 0xff, RZ, 0xc0, !PT ;  /* 0x000000ff13137812 */ /* 0x000fe400078ec0ff */
[----:B------:R-:W-:Y:S02]  /*3a1e0*/  LOP3.LUT R16, R20, 0xff, RZ, 0xc0, !PT ;  /* 0x000000ff14107812 */ /* 0x000fe400078ec0ff */
[----:B------:R-:W-:-:S02]  /*3a1f0*/  LOP3.LUT R11, R11, 0xffff, RZ, 0xc0, !PT ;  /* 0x0000ffff0b0b7812 */ /* 0x000fc400078ec0ff */
[----:B------:R-:W-:Y:S02]  /*3a200*/  PRMT R39, R18, 0x7604, R17 ;  /* 0x0000760412277816 */ /* 0x000fe40000000011 */
[----:B------:R-:W-:Y:S02]  /*3a210*/  SHF.R.U32.HI R18, RZ, 0x8, R31 ;  /* 0x00000008ff127819 */ /* 0x000fe4000001161f */
[----:B------:R-:W-:Y:S02]  /*3a220*/  LOP3.LUT R17, R31, 0xff, RZ, 0xc0, !PT ;  /* 0x000000ff1f117812 */ /* 0x000fe400078ec0ff */
[----:B------:R-:W-:Y:S02]  /*3a230*/  PRMT R36, R36, 0x7604, R19 ;  /* 0x0000760424247816 */ /* 0x000fe40000000013 */
[----:B------:R-:W-:Y:S02]  /*3a240*/  PRMT R33, R33, 0x7604, R16 ;  /* 0x0000760421217816 */ /* 0x000fe40000000010 */
[----:B------:R-:W-:-:S02]  /*3a250*/  PRMT R34, R11, 0x7604, R10 ;  /* 0x000076040b227816 */ /* 0x000fc4000000000a */
[----:B------:R-:W-:Y:S02]  /*3a260*/  SHF.R.U32.HI R20, RZ, 0x8, R15 ;  /* 0x00000008ff147819 */ /* 0x000fe4000001160f */
[----:B------:R-:W-:Y:S02]  /*3a270*/  LOP3.LUT R11, R15, 0xff, RZ, 0xc0, !PT ;  /* 0x000000ff0f0b7812 */ /* 0x000fe400078ec0ff */
[----:B------:R-:W-:Y:S02]  /*3a280*/  SHF.R.U32.HI R19, RZ, 0x8, R7 ;  /* 0x00000008ff137819 */ /* 0x000fe40000011607 */
[----:B------:R-:W-:Y:S01]  /*3a290*/  LOP3.LUT R16, R7, 0xff, RZ, 0xc0, !PT ;  /* 0x000000ff07107812 */ /* 0x000fe200078ec0ff */
[----:B------:R0:W-:Y:S01]  /*3a2a0*/  STL.128 [R1+0x20], R12 ;  /* 0x0000200c01007387 */ /* 0x0001e20000100c00 */
[----:B------:R-:W-:Y:S02]  /*3a2b0*/  PRMT R48, R18, 0x7604, R17 ;  /* 0x0000760412307816 */ /* 0x000fe40000000011 */
[----:B------:R-:W-:-:S02]  /*3a2c0*/  SHF.R.U32.HI R17, RZ, 0x10, R15 ;  /* 0x00000010ff117819 */ /* 0x000fc4000001160f */
[--C-:B------:R-:W-:Y:S02]  /*3a2d0*/  SHF.R.U32.HI R40, RZ, 0x18, R15.reuse ;  /* 0x00000018ff287819 */ /* 0x100fe4000001160f */
[----:B------:R-:W-:Y:S02]  /*3a2e0*/  SHF.R.U64 R43, R14, 0x18, R15 ;  /* 0x000000180e2b7819 */ /* 0x000fe4000000120f */
[----:B------:R-:W-:Y:S02]  /*3a2f0*/  PRMT R11, R20, 0x7604, R11 ;  /* 0x00007604140b7816 */ /* 0x000fe4000000000b */
[----:B------:R-:W-:Y:S02]  /*3a300*/  PRMT R44, R19, 0x7604, R16 ;  /* 0x00007604132c7816 */ /* 0x000fe40000000010 */
[----:B------:R-:W-:Y:S02]  /*3a310*/  SHF.R.U32.HI R21, RZ, 0x8, R13 ;  /* 0x00000008ff157819 */ /* 0x000fe4000001160d */
[----:B------:R-:W-:-:S02]  /*3a320*/  LOP3.LUT R10, R13, 0xff, RZ, 0xc0, !PT ;  /* 0x000000ff0d0a7812 */ /* 0x000fc400078ec0ff */
[----:B0-----:R-:W-:Y:S02]  /*3a330*/  SHF.R.U32.HI R15, RZ, 0x10, R14 ;  /* 0x00000010ff0f7819 */ /* 0x001fe4000001160e */
[--C-:B------:R-:W-:Y:S02]  /*3a340*/  SHF.R.U32.HI R19, RZ, 0x10, R13.reuse ;  /* 0x00000010ff137819 */ /* 0x100fe4000001160d */
[--C-:B------:R-:W-:Y:S02]  /*3a350*/  SHF.R.U32.HI R18, RZ, 0x18, R13.reuse ;  /* 0x00000018ff127819 */ /* 0x100fe4000001160d */
[----:B------:R-:W-:Y:S02]  /*3a360*/  SHF.R.U64 R20, R12, 0x18, R13 ;  /* 0x000000180c147819 */ /* 0x000fe4000000120d */
[----:B------:R-:W-:Y:S02]  /*3a370*/  SHF.R.U32.HI R13, RZ, 0x10, R12 ;  /* 0x00000010ff0d7819 */ /* 0x000fe4000001160c */
[----:B------:R-:W-:-:S02]  /*3a380*/  LOP3.LUT R16, R15, 0xff, RZ, 0xc0, !PT ;  /* 0x000000ff0f107812 */ /* 0x000fc400078ec0ff */
[----:B------:R-:W-:Y:S02]  /*3a390*/  LOP3.LUT R15, R19, 0xff, RZ, 0xc0, !PT ;  /* 0x000000ff130f7812 */ /* 0x000fe400078ec0ff */
[----:B------:R-:W-:Y:S02]  /*3a3a0*/  LOP3.LUT R13, R13, 0xff, RZ, 0xc0, !PT ;  /* 0x000000ff0d0d7812 */ /* 0x000fe400078ec0ff */
[----:B------:R-:W-:Y:S02]  /*3a3b0*/  LOP3.LUT R17, R17, 0xff, RZ, 0xc0, !PT ;  /* 0x000000ff11117812 */ /* 0x000fe400078ec0ff */
[----:B------:R-:W-:Y:S02]  /*3a3c0*/  PRMT R10, R21, 0x7604, R10 ;  /* 0x00007604150a7816 */ /* 0x000fe4000000000a */
[----:B------:R-:W-:Y:S02]  /*3a3d0*/  PRMT R21, R18, 0x7604, R15 ;  /* 0x0000760412157816 */ /* 0x000fe4000000000f */
[----:B------:R-:W-:-:S02]  /*3a3e0*/  PRMT R41, R20, 0x7604, R13 ;  /* 0x0000760414297816 */ /* 0x000fc4000000000d */
[----:B------:R-:W-:Y:S02]  /*3a3f0*/  SHF.R.U32.HI R15, RZ, 0x10, R6 ;  /* 0x00000010ff0f7819 */ /* 0x000fe40000011606 */
[----:B------:R-:W-:Y:S02]  /*3a400*/  PRMT R40, R40, 0x7604, R17 ;  /* 0x0000760428287816 */ /* 0x000fe40000000011 */
[----:B------:R-:W-:Y:S02]  /*3a410*/  SHF.R.U32.HI R19, RZ, 0x10, R7 ;  /* 0x00000010ff137819 */ /* 0x000fe40000011607 */
[----:B------:R-:W-:Y:S02]  /*3a420*/  SHF.R.U32.HI R13, RZ, 0x10, R8 ;  /* 0x00000010ff0d7819 */ /* 0x000fe40000011608 */
[----:B------:R-:W-:Y:S02]  /*3a430*/  SHF.R.U32.HI R17, RZ, 0x10, R31 ;  /* 0x00000010ff117819 */ /* 0x000fe4000001161f */
[----:B------:R-:W-:-:S02]  /*3a440*/  PRMT R43, R43, 0x7604, R16 ;  /* 0x000076042b2b7816 */ /* 0x000fc40000000010 */
[----:B------:R-:W-:Y:S02]  /*3a450*/  LOP3.LUT R16, R15, 0xff, RZ, 0xc0, !PT ;  /* 0x000000ff0f107812 */ /* 0x000fe400078ec0ff */
[--C-:B------:R-:W-:Y:S02]  /*3a460*/  SHF.R.U32.HI R20, RZ, 0x18, R7.reuse ;  /* 0x00000018ff147819 */ /* 0x100fe40000011607 */
[----:B------:R-:W-:Y:S02]  /*3a470*/  SHF.R.U64 R38, R8, 0x18, R7 ;  /* 0x0000001808267819 */ /* 0x000fe40000001207 */
[----:B------:R-:W-:Y:S02]  /*3a480*/  LOP3.LUT R15, R19, 0xff, RZ, 0xc0, !PT ;  /* 0x000000ff130f7812 */ /* 0x000fe400078ec0ff */
[----:B------:R-:W-:Y:S02]  /*3a490*/  LOP3.LUT R13, R13, 0xff, RZ, 0xc0, !PT ;  /* 0x000000ff0d0d7812 */ /* 0x000fe400078ec0ff */
[----:B------:R-:W-:-:S02]  /*3a4a0*/  SHF.R.U32.HI R18, RZ, 0x18, R31 ;  /* 0x00000018ff127819 */ /* 0x000fc4000001161f */
[----:B------:R-:W-:Y:S02]  /*3a4b0*/  LOP3.LUT R17, R17, 0xff, RZ, 0xc0, !PT ;  /* 0x000000ff11117812 */ /* 0x000fe400078ec0ff */
[----:B------:R-:W-:Y:S02]  /*3a4c0*/  PRMT R47, R20, 0x7604, R15 ;  /* 0x00007604142f7816 */ /* 0x000fe4000000000f */
[----:B------:R-:W-:Y:S02]  /*3a4d0*/  PRMT R45, R38, 0x7604, R13 ;  /* 0x00007604262d7816 */ /* 0x000fe4000000000d */
[----:B------:R-:W-:Y:S02]  /*3a4e0*/  PRMT R53, R18, 0x7604, R17 ;  /* 0x0000760412357816 */ /* 0x000fe40000000011 */
[----:B------:R-:W-:Y:S02]  /*3a4f0*/  LOP3.LUT R15, R14, 0xff, RZ, 0xc0, !PT ;  /* 0x000000ff0e0f7812 */ /* 0x000fe400078ec0ff */
[----:B------:R-:W-:-:S02]  /*3a500*/  LOP3.LUT R13, R12, 0xff, RZ, 0xc0, !PT ;  /* 0x000000ff0c0d7812 */ /* 0x000fc400078ec0ff */
[----:B------:R-:W-:Y:S02]  /*3a510*/  LOP3.LUT R14, R14, 0xffff, RZ, 0xc0, !PT ;  /* 0x0000ffff0e0e7812 */ /* 0x000fe400078ec0ff */
[----:B------:R-:W-:Y:S02]  /*3a520*/  LOP3.LUT R12, R12, 0xffff, RZ, 0xc0, !PT ;  /* 0x0000ffff0c0c7812 */ /* 0x000fe400078ec0ff */
[----:B------:R-:W-:Y:S02]  /*3a530*/  LOP3.LUT R19, R6, 0xffff, RZ, 0xc0, !PT ;  /* 0x0000ffff06137812 */ /* 0x000fe400078ec0ff */
[----:B------:R-:W-:Y:S02]  /*3a540*/  LOP3.LUT R17, R8, 0xffff, RZ, 0xc0, !PT ;  /* 0x0000ffff08117812 */ /* 0x000fe400078ec0ff */
[----:B------:R-:W-:Y:S02]  /*3a550*/  SHF.R.U64 R49, R6, 0x18, R31 ;  /* 0x0000001806317819 */ /* 0x000fe4000000121f */
[----:B------:R-:W-:-:S02]  /*3a560*/  SHF.R.U32.HI R14, RZ, 0x8, R14 ;  /* 0x00000008ff0e7819 */ /* 0x000fc4000001160e */
[----:B------:R-:W-:Y:S02]  /*3a570*/  SHF.R.U32.HI R12, RZ, 0x8, R12 ;  /* 0x00000008ff0c7819 */ /* 0x000fe4000001160c */
[----:B------:R-:W-:Y:S02]  /*3a580*/  SHF.R.U32.HI R19, RZ, 0x8, R19 ;  /* 0x00000008ff137819 */ /* 0x000fe40000011613 */
[----:B------:R-:W-:Y:S02]  /*3a590*/  SHF.R.U32.HI R17, RZ, 0x8, R17 ;  /* 0x00000008ff117819 */ /* 0x000fe40000011611 */
[----:B------:R-:W-:Y:S02]  /*3a5a0*/  PRMT R49, R49, 0x7604, R16 ;  /* 0x0000760431317816 */ /* 0x000fe40000000010 */
[----:B------:R-:W-:Y:S02]  /*3a5b0*/  LOP3.LUT R18, R6, 0xff, RZ, 0xc0, !PT ;  /* 0x000000ff06127812 */ /* 0x000fe400078ec0ff */
[----:B------:R-:W-:-:S02]  /*3a5c0*/  LOP3.LUT R16, R8, 0xff, RZ, 0xc0, !PT ;  /* 0x000000ff08107812 */ /* 0x000fc400078ec0ff */
[----:B------:R-:W-:Y:S02]  /*3a5d0*/  LOP3.LUT R14, R14, 0xffff, RZ, 0xc0, !PT ;  /* 0x0000ffff0e0e7812 */ /* 0x000fe400078ec0ff */
[----:B------:R-:W-:Y:S02]  /*3a5e0*/  LOP3.LUT R12, R12, 0xffff, RZ, 0xc0, !PT ;  /* 0x0000ffff0c0c7812 */ /* 0x000fe400078ec0ff */
[----:B------:R-:W-:Y:S02]  /*3a5f0*/  LOP3.LUT R19, R19, 0xffff, RZ, 0xc0, !PT ;  /* 0x0000ffff13137812 */ /* 0x000fe400078ec0ff */
[----:B------:R-:W-:Y:S02]  /*3a600*/  LOP3.LUT R17, R17, 0xffff, RZ, 0xc0, !PT ;  /* 0x0000ffff11117812 */ /* 0x000fe400078ec0ff */
[----:B------:R-:W-:Y:S02]  /*3a610*/  PRMT R38, R14, 0x7604, R15 ;  /* 0x000076040e267816 */ /* 0x000fe4000000000f */
[----:B------:R-:W-:-:S02]  /*3a620*/  PRMT R20, R12, 0x7604, R13 ;  /* 0x000076040c147816 */ /* 0x000fc4000000000d */
[----:B------:R-:W-:Y:S02]  /*3a630*/  PRMT R46, R19, 0x7604, R18 ;  /* 0x00007604132e7816 */ /* 0x000fe40000000012 */
[----:B------:R-:W-:Y:S02]  /*3a640*/  PRMT R42, R17, 0x7604, R16 ;  /* 0x00007604112a7816 */ /* 0x000fe40000000010 */
[----:B------:R-:W-:Y:S02]  /*3a650*/  PRMT R15, R37, 0x1054, R22 ;  /* 0x00001054250f7816 */ /* 0x000fe40000000016 */
[----:B------:R-:W-:Y:S02]  /*3a660*/  PRMT R14, R23, 0x1054, R32 ;  /* 0x00001054170e7816 */ /* 0x000fe40000000020 */
[----:B------:R-:W-:Y:S02]  /*3a670*/  PRMT R13, R35, 0x1054, R24 ;  /* 0x00001054230d7816 */ /* 0x000fe40000000018 */
[----:B------:R-:W-:Y:S01]  /*3a680*/  PRMT R12, R25, 0x1054, R30 ;  /* 0x00001054190c7816 */ /* 0x000fe2000000001e */
[----:B------:R-:W-:Y:S01]  /*3a690*/  IMAD.MOV.U32 R30, RZ, RZ, R6 ;  /* 0x000000ffff1e7224 */ /* 0x000fe200078e0006 */
[----:B------:R-:W-:-:S02]  /*3a6a0*/  PRMT R19, R36, 0x1054, R27 ;  /* 0x0000105424137816 */ /* 0x000fc4000000001b */
[----:B------:R-:W-:Y:S01]  /*3a6b0*/  PRMT R18, R28, 0x1054, R39 ;  /* 0x000010541c127816 */ /* 0x000fe20000000027 */
[----:B------:R-:W-:Y:S01]  /*3a6c0*/  IMAD.MOV.U32 R28, RZ, RZ, R8 ;  /* 0x000000ffff1c7224 */ /* 0x000fe200078e0008 */
[----:B------:R-:W-:Y:S02]  /*3a6d0*/  PRMT R17, R33, 0x1054, R26 ;  /* 0x0000105421117816 */ /* 0x000fe4000000001a */
[----:B------:R-:W-:Y:S01]  /*3a6e0*/  PRMT R16, R29, 0x1054, R34 ;  /* 0x000010541d107816 */ /* 0x000fe20000000022 */
[----:B------:R-:W-:Y:S01]  /*3a6f0*/  IMAD.MOV.U32 R29, RZ, RZ, R7 ;  /* 0x000000ffff1d7224 */ /* 0x000fe200078e0007 */
        /* <DEDUP_REMOVED lines=12> */
[----:B------:R0:W-:Y:S02]  /*3a7c0*/  STL.128 [R1+0x620], R24 ;  /* 0x0006201801007387 */ /* 0x0001e40000100c00 */
.L_x_92:
[----:B------:R-:W-:-:S04]  /*3a7d0*/  IADD3 R0, R0, 0x1, RZ ;  /* 0x0000000100007810 */ /* 0x000fc80007ffe0ff */
[----:B------:R-:W-:-:S13]  /*3a7e0*/  ISETP.GE.U32.AND P0, PT, R0, 0xe, PT ;  /* 0x0000000e0000780c */ /* 0x000fda0003f06070 */
[----:B------:R-:W-:Y:S01]  /*3a7f0*/  @P0 CALL.REL.NOINC `(.L_x_99) ;  /* 0x0000001000000944 */ /* 0x000fe20003c00000 */
[----:B------:R-:W-:Y:S05]  /*3a800*/  BRA `(.L_x_100) ;  /* 0xffff370000007947 */ /* 0x000fea000383ffff */
.L_x_99:
[----:B0-----:R-:W-:Y:S01]  /*3a810*/  IMAD.MOV.U32 R20, RZ, RZ, -0x16b07d5 ;  /* 0xfe94f82bff147424 */ /* 0x001fe200078e00ff */
[----:B------:R-:W-:Y:S01]  /*3a820*/  STL.128 [R1+0x240], RZ ;  /* 0x000240ff01007387 */ /* 0x000fe20000100c00 */
[----:B------:R-:W-:Y:S02]  /*3a830*/  IMAD.MOV.U32 R21, RZ, RZ, 0x3c6ef372 ;  /* 0x3c6ef372ff157424 */ /* 0x000fe400078e00ff */
[----:B------:R-:W-:Y:S01]  /*3a840*/  IMAD.MOV.U32 R22, RZ, RZ, 0x5f1d36f1 ;  /* 0x5f1d36f1ff167424 */ /* 0x000fe200078e00ff */
[----:B------:R-:W-:Y:S01]  /*3a850*/  STL.128 [R1+0x250], RZ ;  /* 0x000250ff01007387 */ /* 0x000fe20000100c00 */
[----:B------:R-:W-:Y:S02]  /*3a860*/  IMAD.MOV.U32 R23, RZ, RZ, -0x5ab00ac6 ;  /* 0xa54ff53aff177424 */ /* 0x000fe400078e00ff */
[----:B------:R-:W-:Y:S01]  /*3a870*/  IMAD.MOV.U32 R24, RZ, RZ, -0x52197d2f ;  /* 0xade682d1ff187424 */ /* 0x000fe200078e00ff */
[----:B------:R-:W-:Y:S01]  /*3a880*/  STL.64 [R1+0x2e0], RZ ;  /* 0x0002e0ff01007387 */ /* 0x000fe20000100a00 */
[----:B------:R-:W-:-:S02]  /*3a890*/  IMAD.MOV.U32 R25, RZ, RZ, 0x510e527f ;  /* 0x510e527fff197424 */ /* 0x000fc400078e00ff */
[----:B------:R-:W-:Y:S01]  /*3a8a0*/  IMAD.MOV.U32 R26, RZ, RZ, 0x2b3e6c1f ;  /* 0x2b3e6c1fff1a7424 */ /* 0x000fe200078e00ff */
[----:B------:R-:W-:Y:S01]  /*3a8b0*/  STL.128 [R1+0x210], R20 ;  /* 0x0002101401007387 */ /* 0x000fe20000100c00 */
[----:B------:R-:W-:Y:S02]  /*3a8c0*/  IMAD.MOV.U32 R27, RZ, RZ, -0x64fa9774 ;  /* 0x9b05688cff1b7424 */ /* 0x000fe400078e00ff */
[----:B------:R-:W-:Y:S01]  /*3a8d0*/  IMAD.MOV.U32 R12, RZ, RZ, -0x4be4295 ;  /* 0xfb41bd6bff0c7424 */ /* 0x000fe200078e00ff */
[----:B------:R-:W2:Y:S01]  /*3a8e0*/  LDL R28, [R1+0x5bc] ;  /* 0x0005bc00011c7983 */ /* 0x000ea20000100800 */
[----:B------:R-:W-:Y:S02]  /*3a8f0*/  IMAD.MOV.U32 R13, RZ, RZ, 0x1f83d9ab ;  /* 0x1f83d9abff0d7424 */ /* 0x000fe400078e00ff */
[----:B------:R-:W-:Y:S01]  /*3a900*/  IMAD.MOV.U32 R14, RZ, RZ, 0x137e2179 ;  /* 0x137e2179ff0e7424 */ /* 0x000fe200078e00ff */
[----:B------:R0:W-:Y:S01]  /*3a910*/  STL.128 [R1+0x220], R24 ;  /* 0x0002201801007387 */ /* 0x0001e20000100c00 */
[----:B------:R-:W-:-:S02]  /*3a920*/  IMAD.MOV.U32 R15, RZ, RZ, 0x5be0cd19 ;  /* 0x5be0cd19ff0f7424 */ /* 0x000fc400078e00ff */
[----:B------:R-:W-:Y:S01]  /*3a930*/  IMAD.MOV.U32 R16, RZ, RZ, -0x7b3558c5 ;  /* 0x84caa73bff107424 */ /* 0x000fe200078e00ff */
[----:B------:R-:W3:Y:S01]  /*3a940*/  LDL R30, [R1+0x5c0] ;  /* 0x0005c000011e7983 */ /* 0x000ee20000100800 */
[----:B------:R-:W-:Y:S02]  /*3a950*/  IMAD.MOV.U32 R17, RZ, RZ, -0x4498517b ;  /* 0xbb67ae85ff117424 */ /* 0x000fe400078e00ff */
[----:B------:R-:W-:Y:S01]  /*3a960*/  IMAD.MOV.U32 R54, RZ, RZ, -0xd4236b8 ;  /* 0xf2bdc948ff367424 */ /* 0x000fe200078e00ff */
[----:B------:R4:W-:Y:S01]  /*3a970*/  STL.128 [R1+0x230], R12 ;  /* 0x0002300c01007387 */ /* 0x0009e20000100c00 */
[----:B------:R-:W-:-:S03]  /*3a980*/  IMAD.MOV.U32 R55, RZ, RZ, 0x6a09e667 ;  /* 0x6a09e667ff377424 */ /* 0x000fc600078e00ff */
[----:B------:R-:W-:Y:S04]  /*3a990*/  STL.64 [R1+0x208], R16 ;  /* 0x0002081001007387 */ /* 0x000fe80000100a00 */
[----:B------:R-:W-:Y:S04]  /*3a9a0*/  STL.64 [R1+0x200], R54 ;  /* 0x0002003601007387 */ /* 0x000fe80000100a00 */
[----:B------:R-:W2:Y:S04]  /*3a9b0*/  LDL R0, [R4] ;  /* 0x0000000004007983 */ /* 0x000ea80000100800 */
[----:B0-----:R-:W3:Y:S04]  /*3a9c0*/  LDL R24, [R1+0x5b4] ;  /* 0x0005b40001187983 */ /* 0x001ee80000100800 */
[----:B------:R-:W3:Y:S04]  /*3a9d0*/  LDL R26, [R1+0x5b8] ;  /* 0x0005b800011a7983 */ /* 0x000ee80000100800 */
        /* <DEDUP_REMOVED lines=10> */
[----:B--2---:R0:W-:Y:S04]  /*3aa80*/  STL [R1+0x260], R0 ;  /* 0x0002600001007387 */ /* 0x0041e80000100800 */
[----:B------:R-:W2:Y:S04]  /*3aa90*/  LDL R6, [R4+0x4] ;  /* 0x0000040004067983 */ /* 0x000ea80000100800 */
[----:B--2---:R2:W-:Y:S04]  /*3aaa0*/  STL [R1+0x264], R6 ;  /* 0x0002640601007387 */ /* 0x0045e80000100800 */
[----:B-1----:R-:W2:Y:S04]  /*3aab0*/  LDL R8, [R4+0x8] ;  /* 0x0000080004087983 */ /* 0x002ea80000100800 */
[----:B--2---:R1:W-:Y:S04]  /*3aac0*/  STL [R1+0x268], R8 ;  /* 0x0002680801007387 */ /* 0x0043e80000100800 */
[----:B------:R-:W2:Y:S04]  /*3aad0*/  LDL R10, [R4+0xc] ;  /* 0x00000c00040a7983 */ /* 0x000ea80000100800 */
[----:B--2---:R-:W-:Y:S04]  /*3aae0*/  STL [R1+0x26c], R10 ;  /* 0x00026c0a01007387 */ /* 0x004fe80000100800 */
[----:B----4-:R-:W2:Y:S04]  /*3aaf0*/  LDL R12, [R4+0x10] ;  /* 0x00001000040c7983 */ /* 0x010ea80000100800 */
[----:B--2---:R-:W-:Y:S04]  /*3ab00*/  STL [R1+0x270], R12 ;  /* 0x0002700c01007387 */ /* 0x004fe80000100800 */
[----:B------:R-:W2:Y:S04]  /*3ab10*/  LDL R18, [R4+0x14] ;  /* 0x0000140004127983 */ /* 0x000ea80000100800 */
[----:B--2---:R-:W-:Y:S04]  /*3ab20*/  STL [R1+0x274], R18 ;  /* 0x0002741201007387 */ /* 0x004fe80000100800 */
[----:B0-----:R-:W2:Y:S04]  /*3ab30*/  LDL R0, [R4+0x18] ;  /* 0x0000180004007983 */ /* 0x001ea80000100800 */
[----:B--2---:R-:W-:Y:S04]  /*3ab40*/  STL [R1+0x278], R0 ;  /* 0x0002780001007387 */ /* 0x004fe80000100800 */
[----:B------:R-:W2:Y:S04]  /*3ab50*/  LDL R6, [R4+0x1c] ;  /* 0x00001c0004067983 */ /* 0x000ea80000100800 */
[----:B--2---:R0:W-:Y:S04]  /*3ab60*/  STL [R1+0x27c], R6 ;  /* 0x00027c0601007387 */ /* 0x0041e80000100800 */
[----:B-1----:R-:W2:Y:S04]  /*3ab70*/  LDL R8, [R4+0x20] ;  /* 0x0000200004087983 */ /* 0x002ea80000100800 */
[----:B0-----:R-:W4:Y:S04]  /*3ab80*/  LDL.64 R6, [R1+0x2e0] ;  /* 0x0002e00001067983 */ /* 0x001f280000100a00 */
[----:B--2---:R-:W-:Y:S04]  /*3ab90*/  STL [R1+0x280], R8 ;  /* 0x0002800801007387 */ /* 0x004fe80000100800 */
[----:B------:R-:W2:Y:S04]  /*3aba0*/  LDL R10, [R4+0x24] ;  /* 0x00002400040a7983 */ /* 0x000ea80000100800 */
[----:B--2---:R-:W-:Y:S04]  /*3abb0*/  STL [R1+0x284], R10 ;  /* 0x0002840a01007387 */ /* 0x004fe80000100800 */
[----:B------:R-:W2:Y:S04]  /*3abc0*/  LDL R12, [R4+0x28] ;  /* 0x00002800040c7983 */ /* 0x000ea80000100800 */
[----:B--2---:R0:W-:Y:S04]  /*3abd0*/  STL [R1+0x288], R12 ;  /* 0x0002880c01007387 */ /* 0x0041e80000100800 */
[----:B------:R-:W2:Y:S04]  /*3abe0*/  LDL R18, [R4+0x2c] ;  /* 0x00002c0004127983 */ /* 0x000ea80000100800 */
[----:B0-----:R-:W3:Y:S04]  /*3abf0*/  LDL R12, [R1+0x5b0] ;  /* 0x0005b000010c7983 */ /* 0x001ee80000100800 */
[----:B--2---:R-:W-:Y:S04]  /*3ac00*/  STL [R1+0x28c], R18 ;  /* 0x00028c1201007387 */ /* 0x004fe80000100800 */
[----:B------:R-:W2:Y:S04]  /*3ac10*/  LDL R20, [R4+0x30] ;  /* 0x0000300004147983 */ /* 0x000ea80000100800 */
[----:B--2---:R-:W-:Y:S04]  /*3ac20*/  STL [R1+0x290], R20 ;  /* 0x0002901401007387 */ /* 0x004fe80000100800 */
[----:B------:R-:W2:Y:S04]  /*3ac30*/  LDL R22, [R4+0x34] ;  /* 0x0000340004167983 */ /* 0x000ea80000100800 */
[----:B--2---:R-:W-:Y:S04]  /*3ac40*/  STL [R1+0x294], R22 ;  /* 0x0002941601007387 */ /* 0x004fe80000100800 */
[----:B------:R-:W2:Y:S04]  /*3ac50*/  LDL R8, [R4+0x38] ;  /* 0x0000380004087983 */ /* 0x000ea80000100800 */
[----:B--2---:R0:W-:Y:S04]  /*3ac60*/  STL [R1+0x298], R8 ;  /* 0x0002980801007387 */ /* 0x0041e80000100800 */
[----:B------:R-:W2:Y:S04]  /*3ac70*/  LDL R0, [R4+0x3c] ;  /* 0x00003c0004007983 */ /* 0x000ea80000100800 */
[----:B------:R1:W-:Y:S04]  /*3ac80*/  STL.64 [R1+0x3c8], RZ ;  /* 0x0003c8ff01007387 */ /* 0x0003e80000100a00 */
[----:B------:R-:W2:Y:S04]  /*3ac90*/  LDL.64 R10, [R1+0x3c8] ;  /* 0x0003c800010a7983 */ /* 0x000ea80000100a00 */
[----:B0-----:R-:W2:Y:S01]  /*3aca0*/  LDL R8, [R1+0x5ec] ;  /* 0x0005ec0001087983 */ /* 0x001ea20000100800 */
[----:B----4-:R-:W-:Y:S01]  /*3acb0*/  IADD3 R6, P0, R6, 0x40, RZ ;  /* 0x0000004006067810 */ /* 0x010fe20007f1e0ff */
[----:B------:R-:W-:-:S02]  /*3acc0*/  IMAD.MOV.U32 R18, RZ, RZ, -0x16b07d5 ;  /* 0xfe94f82bff127424 */ /* 0x000fc400078e00ff */
[----:B------:R-:W-:Y:S02]  /*3acd0*/  IMAD.MOV.U32 R19, RZ, RZ, 0x3c6ef372 ;  /* 0x3c6ef372ff137424 */ /* 0x000fe400078e00ff */
[----:B------:R-:W-:Y:S02]  /*3ace0*/  IMAD.MOV.U32 R56, RZ, RZ, 0x5f1d36f1 ;  /* 0x5f1d36f1ff387424 */ /* 0x000fe400078e00ff */
[----:B------:R-:W-:Y:S02]  /*3acf0*/  IMAD.MOV.U32 R57, RZ, RZ, -0x5ab00ac6 ;  /* 0xa54ff53aff397424 */ /* 0x000fe400078e00ff */
[----:B------:R-:W-:Y:S02]  /*3ad00*/  IMAD.MOV.U32 R58, RZ, RZ, -0x52197d2f ;  /* 0xade682d1ff3a7424 */ /* 0x000fe400078e00ff */
[----:B------:R-:W-:Y:S02]  /*3ad10*/  IMAD.MOV.U32 R59, RZ, RZ, 0x510e527f ;  /* 0x510e527fff3b7424 */ /* 0x000fe400078e00ff */
[----:B------:R-:W-:-:S02]  /*3ad20*/  IMAD.MOV.U32 R20, RZ, RZ, 0x2b3e6c1f ;  /* 0x2b3e6c1fff147424 */ /* 0x000fc400078e00ff */
[----:B------:R-:W-:Y:S02]  /*3ad30*/  IMAD.MOV.U32 R21, RZ, RZ, -0x64fa9774 ;  /* 0x9b05688cff157424 */ /* 0x000fe400078e00ff */
[----:B------:R-:W-:Y:S02]  /*3ad40*/  IMAD.MOV.U32 R22, RZ, RZ, -0x4be4295 ;  /* 0xfb41bd6bff167424 */ /* 0x000fe400078e00ff */
[----:B------:R-:W-:Y:S02]  /*3ad50*/  IMAD.MOV.U32 R23, RZ, RZ, 0x1f83d9ab ;  /* 0x1f83d9abff177424 */ /* 0x000fe400078e00ff */
[----:B------:R-:W-:Y:S01]  /*3ad60*/  IMAD.X R7, RZ, RZ, R7, P0 ;  /* 0x000000ffff077224 */ /* 0x000fe200000e0607 */
[----:B------:R1:W-:Y:S04]  /*3ad70*/  STL.128 [R1+0x2f0], R16 ;  /* 0x0002f01001007387 */ /* 0x0003e80000100c00 */
[----:B------:R1:W-:Y:S04]  /*3ad80*/  STL.128 [R1+0x300], R56 ;  /* 0x0003003801007387 */ /* 0x0003e80000100c00 */
[----:B------:R1:W-:Y:S04]  /*3ad90*/  STL.128 [R1+0x310], R20 ;  /* 0x0003101401007387 */ /* 0x0003e80000100c00 */
[----:B------:R1:W-:Y:S04]  /*3ada0*/  STL.64 [R1+0x320], R14 ;  /* 0x0003200e01007387 */ /* 0x0003e80000100a00 */
[----:B------:R1:W-:Y:S04]  /*3adb0*/  STL.64 [R1+0x2e8], R54 ;  /* 0x0002e83601007387 */ /* 0x0003e80000100a00 */
[----:B------:R1:W-:Y:S04]  /*3adc0*/  STL.64 [R1+0x2e0], R6 ;  /* 0x0002e00601007387 */ /* 0x0003e80000100a00 */
[----:B---3--:R1:W-:Y:S04]  /*3add0*/  STL [R1+0x348], R12 ;  /* 0x0003480c01007387 */ /* 0x0083e80000100800 */
        /* <DEDUP_REMOVED lines=14> */
[----:B------:R1:W-:Y:S04]  /*3aec0*/  STL.U8 [R1+0x3e8], RZ ;  /* 0x0003e8ff01007387 */ /* 0x0003e80000100000 */
[----:B------:R1:W-:Y:S04]  /*3aed0*/  STL.64 [R1+0x328], RZ ;  /* 0x000328ff01007387 */ /* 0x0003e80000100a00 */
[----:B------:R1:W-:Y:S04]  /*3aee0*/  STL.128 [R1+0x330], RZ ;  /* 0x000330ff01007387 */ /* 0x0003e80000100c00 */
[----:B------:R1:W-:Y:S04]  /*3aef0*/  STL.64 [R1+0x340], RZ ;  /* 0x000340ff01007387 */ /* 0x0003e80000100a00 */
[----:B------:R1:W-:Y:S01]  /*3af00*/  STL.U8 [R1+0x3e9], RZ ;  /* 0x0003e9ff01007387 */ /* 0x0003e20000100000 */
[----:B------:R-:W-:-:S02]  /*3af10*/  ULDC UR4, c[0x0][0x20] ;  /* 0x0000080000047ab9 */ /* 0x000fc40000000800 */
[----:B------:R-:W-:Y:S02]  /*3af20*/  UIADD3 UR10, UP0, UR10, UR4, URZ ;  /* 0x000000040a0a7290 */ /* 0x000fe4000ff1e03f */
[----:B------:R-:W-:Y:S02]  /*3af30*/  ULDC UR11, c[0x0][0x24] ;  /* 0x00000900000b7ab9 */ /* 0x000fe40000000800 */
[----:B------:R-:W-:Y:S02]  /*3af40*/  UIADD3.X UR11, URZ, UR11, URZ, UP0, !UPT ;  /* 0x0000000b3f0b7290 */ /* 0x000fe400087fe43f */
[----:B------:R-:W-:Y:S02]  /*3af50*/  UIADD3 UR19, UP0, UR10, 0x200, URZ ;  /* 0x000002000a137890 */ /* 0x000fe4000ff1e03f */
[----:B------:R-:W-:Y:S02]  /*3af60*/  UIADD3 UR20, UR10, 0x770, URZ ;  /* 0x000007700a147890 */ /* 0x000fe4000fffe03f */
[----:B------:R-:W-:-:S02]  /*3af70*/  UIADD3 UR21, UR10, 0x9a8, URZ ;  /* 0x000009a80a157890 */ /* 0x000fc4000fffe03f */
[----:B------:R-:W-:Y:S02]  /*3af80*/  UIADD3.X UR22, URZ, UR11, URZ, UP0, !UPT ;  /* 0x0000000b3f167290 */ /* 0x000fe400087fe43f */
[----:B------:R-:W-:Y:S01]  /*3af90*/  UMOV UR4, URZ ;  /* 0x0000003f00047c82 */ /* 0x000fe20008000000 */
[----:B--2---:R-:W-:-:S05]  /*3afa0*/  IADD3 R10, P1, R10, 0x40, RZ ;  /* 0x000000400a0a7810 */ /* 0x004fca0007f3e0ff */
[----:B------:R-:W-:Y:S01]  /*3afb0*/  IMAD.X R11, RZ, RZ, R11, P1 ;  /* 0x000000ffff0b7224 */ /* 0x000fe200008e060b */
[----:B------:R1:W-:Y:S04]  /*3afc0*/  STL [R1+0x29c], R0 ;  /* 0x00029c0001007387 */ /* 0x0003e80000100800 */
[----:B------:R1:W-:Y:S04]  /*3afd0*/  STL.64 [R1+0x3c8], R10 ;  /* 0x0003c80a01007387 */ /* 0x0003e80000100a00 */
[----:B------:R1:W-:Y:S02]  /*3afe0*/  STL [R1+0x384], R8 ;  /* 0x0003840801007387 */ /* 0x0003e40000100800 */
.L_x_293:
[----:B01----:R-:W-:Y:S01]  /*3aff0*/  IMAD.MOV.U32 R16, RZ, RZ, -0x16b07d5 ;  /* 0xfe94f82bff107424 */ /* 0x003fe200078e00ff */
[----:B------:R0:W-:Y:S01]  /*3b000*/  STL.64 [R1+0x670], RZ ;  /* 0x000670ff01007387 */ /* 0x0001e20000100a00 */
[----:B------:R-:W-:Y:S01]  /*3b010*/  IMAD.MOV.U32 R17, RZ, RZ, 0x3c6ef372 ;  /* 0x3c6ef372ff117424 */ /* 0x000fe200078e00ff */
[----:B------:R-:W-:Y:S01]  /*3b020*/  BSSY B0, `(.L_x_101) ;  /* 0x0000ab8000007945 */ /* 0x000fe20003800000 */
[----:B------:R-:W-:Y:S01]  /*3b030*/  IMAD.MOV.U32 R18, RZ, RZ, 0x5f1d36f1 ;  /* 0x5f1d36f1ff127424 */ /* 0x000fe200078e00ff */
[----:B------:R0:W-:Y:S01]  /*3b040*/  STL.128 [R1+0x40], RZ ;  /* 0x000040ff01007387 */ /* 0x0001e20000100c00 */
[----:B------:R-:W-:-:S02]  /*3b050*/  IMAD.MOV.U32 R19, RZ, RZ, -0x5ab00ac6 ;  /* 0xa54ff53aff137424 */ /* 0x000fc400078e00ff */
[----:B------:R-:W-:Y:S01]  /*3b060*/  IMAD.MOV.U32 R20, RZ, RZ, -0x52197d2f ;  /* 0xade682d1ff147424 */ /* 0x000fe200078e00ff */
[----:B------:R0:W-:Y:S01]  /*3b070*/  STL.128 [R1+0x50], RZ ;  /* 0x000050ff01007387 */ /* 0x0001e20000100c00 */
[----:B------:R-:W-:Y:S02]  /*3b080*/  IMAD.MOV.U32 R21, RZ, RZ, 0x510e527f ;  /* 0x510e527fff157424 */ /* 0x000fe400078e00ff */
[----:B------:R-:W-:Y:S01]  /*3b090*/  IMAD.MOV.U32 R22, RZ, RZ, 0x2b3e6c1f ;  /* 0x2b3e6c1fff167424 */ /* 0x000fe200078e00ff */
[----:B------:R0:W-:Y:S01]  /*3b0a0*/  STL.128 [R1+0x10], R16 ;  /* 0x0000101001007387 */ /* 0x0001e20000100c00 */
[----:B------:R-:W-:Y:S02]  /*3b0b0*/  IMAD.MOV.U32 R23, RZ, RZ, -0x64fa9774 ;  /* 0x9b05688cff177424 */ /* 0x000fe400078e00ff */
[----:B------:R-:W-:Y:S02]  /*3b0c0*/  IMAD.MOV.U32 R24, RZ, RZ, -0x4be4295 ;  /* 0xfb41bd6bff187424 */ /* 0x000fe400078e00ff */
[----:B------:R-:W-:Y:S01]  /*3b0d0*/  IMAD.MOV.U32 R25, RZ, RZ, 0x1f83d9ab ;  /* 0x1f83d9abff197424 */ /* 0x000fe200078e00ff */
[----:B------:R0:W-:Y:S01]  /*3b0e0*/  STL.128 [R1+0x20], R20 ;  /* 0x0000201401007387 */ /* 0x0001e20000100c00 */
[----:B------:R-:W-:-:S02]  /*3b0f0*/  IMAD.MOV.U32 R26, RZ, RZ, 0x137e2179 ;  /* 0x137e2179ff1a7424 */ /* 0x000fc400078e00ff */
[----:B------:R-:W-:Y:S02]  /*3b100*/  IMAD.MOV.U32 R27, RZ, RZ, 0x5be0cd19 ;  /* 0x5be0cd19ff1b7424 */ /* 0x000fe400078e00ff */
[----:B------:R-:W-:Y:S02]  /*3b110*/  IMAD.MOV.U32 R12, RZ, RZ, -0x7b3558c5 ;  /* 0x84caa73bff0c7424 */ /* 0x000fe400078e00ff */
[----:B------:R-:W-:Y:S01]  /*3b120*/  IMAD.MOV.U32 R13, RZ, RZ, -0x4498517b ;  /* 0xbb67ae85ff0d7424 */ /* 0x000fe200078e00ff */
[----:B------:R0:W-:Y:S01]  /*3b130*/  STL.128 [R1+0x30], R24 ;  /* 0x0000301801007387 */ /* 0x0001e20000100c00 */
[----:B------:R-:W-:Y:S02]  /*3b140*/  IMAD.MOV.U32 R14, RZ, RZ, -0xd4236b8 ;  /* 0xf2bdc948ff0e7424 */ /* 0x000fe400078e00ff */
[----:B------:R-:W-:Y:S01]  /*3b150*/  IMAD.MOV.U32 R15, RZ, RZ, 0x6a09e667 ;  /* 0x6a09e667ff0f7424 */ /* 0x000fe200078e00ff */
[----:B------:R0:W-:Y:S01]  /*3b160*/  STL.64 [R1+0x8], R12 ;  /* 0x0000080c01007387 */ /* 0x0001e20000100a00 */
[----:B------:R-:W-:-:S02]  /*3b170*/  IMAD.MOV.U32 R28, RZ, RZ, 0x4 ;  /* 0x00000004ff1c7424 */ /* 0x000fc400078e00ff */
[----:B------:R-:W-:Y:S01]  /*3b180*/  IMAD.MOV.U32 R29, RZ, RZ, 0x0 ;  /* 0x00000000ff1d7424 */ /* 0x000fe200078e00ff */
[----:B------:R0:W-:Y:S01]  /*3b190*/  STL.64 [R1], R14 ;  /* 0x0000000e01007387 */ /* 0x0001e20000100a00 */
[----:B------:R-:W-:Y:S02]  /*3b1a0*/  IMAD.MOV.U32 R10, RZ, RZ, 0x1400 ;  /* 0x00001400ff0a7424 */ /* 0x000fe400078e00ff */
[----:B------:R-:W-:Y:S01]  /*3b1b0*/  IMAD.MOV.U32 R5, RZ, RZ, 0x40 ;  /* 0x00000040ff057424 */ /* 0x000fe200078e00ff */
[----:B------:R0:W-:Y:S01]  /*3b1c0*/  STL.64 [R1+0xe0], R28 ;  /* 0x0000e01c01007387 */ /* 0x0001e20000100a00 */
[----:B------:R-:W-:Y:S02]  /*3b1d0*/  IMAD.MOV.U32 R6, RZ, RZ, RZ ;  /* 0x000000ffff067224 */ /* 0x000fe400078e00ff */
[----:B------:R-:W-:Y:S01]  /*3b1e0*/  IMAD.MOV.U32 R8, RZ, RZ, 0x4 ;  /* 0x00000004ff087424 */ /* 0x000fe200078e00ff */
[----:B------:R0:W-:Y:S01]  /*3b1f0*/  STL [R1+0x67c], R10 ;  /* 0x00067c0a01007387 */ /* 0x0001e20000100800 */
[----:B------:R-:W-:-:S02]  /*3b200*/  IMAD.MOV.U32 R11, RZ, RZ, RZ ;  /* 0x000000ffff0b7224 */ /* 0x000fc400078e00ff */
[----:B------:R-:W-:Y:S01]  /*3b210*/  IMAD.U32 R0, RZ, RZ, UR17 ;  /* 0x00000011ff007e24 */ /* 0x000fe2000f8e00ff */
[----:B------:R0:W-:Y:S04]  /*3b220*/  STL [R1+0x60], R10 ;  /* 0x0000600a01007387 */ /* 0x0001e80000100800 */
.L_x_116:
[----:B------:R-:W-:Y:S01]  /*3b230*/  IADD3 R60, P1, -R8, 0x80, RZ ;  /* 0x00000080083c7810 */ /* 0x000fe20007f3e1ff */
[----:B------:R-:W-:Y:S03]  /*3b240*/  BSSY B1, `(.L_x_102) ;  /* 0x0000a8f000017945 */ /* 0x000fe60003800000 */
[----:B------:R-:W-:Y:S01]  /*3b250*/  ISETP.GT.U32.AND P0, PT, R5, R60, PT ;  /* 0x0000003c0500720c */ /* 0x000fe20003f04070 */
[----:B------:R-:W-:-:S05]  /*3b260*/  IMAD.X R59, RZ, RZ, ~R11, P1 ;  /* 0x000000ffff3b7224 */ /* 0x000fca00008e0e0b */
[----:B------:R-:W-:-:S13]  /*3b270*/  ISETP.GT.U32.AND.EX P0, PT, R6, R59, PT, P0 ;  /* 0x0000003b0600720c */ /* 0x000fda0003f04100 */
[----:B0-----:R-:W-:Y:S05]  /*3b280*/  @P0 BRA `(.L_x_103) ;  /* 0x0000035000000947 */ /* 0x001fea0003800000 */
[C---:B------:R-:W-:Y:S01]  /*3b290*/  IADD3 R7, P1, R5.reuse, -0x1, RZ ;  /* 0xffffffff05077810 */ /* 0x040fe20007f3e0ff */
[----:B------:R-:W-:Y:S01]  /*3b2a0*/  BSSY B2, `(.L_x_104) ;  /* 0x000001c000027945 */ /* 0x000fe20003800000 */
[----:B0-----:R-:W-:Y:S02]  /*3b2b0*/  LOP3.LUT R18, R5, 0x3, RZ, 0xc0, !PT ;  /* 0x0000000305127812 */ /* 0x001fe400078ec0ff */
[----:B------:R-:W-:Y:S02]  /*3b2c0*/  ISETP.GE.U32.AND P0, PT, R7, 0x3, PT ;  /* 0x000000030700780c */ /* 0x000fe40003f06070 */
[----:B------:R-:W-:Y:S02]  /*3b2d0*/  IADD3.X R7, R6, -0x1, RZ, P1, !PT ;  /* 0xffffffff06077810 */ /* 0x000fe40000ffe4ff */
[----:B------:R-:W-:Y:S02]  /*3b2e0*/  ISETP.NE.U32.AND P1, PT, R18, RZ, PT ;  /* 0x000000ff1200720c */ /* 0x000fe40003f25070 */
[----:B------:R-:W-:Y:S01]  /*3b2f0*/  ISETP.GE.U32.AND.EX P0, PT, R7, RZ, PT, P0 ;  /* 0x000000ff0700720c */ /* 0x000fe20003f06100 */
[----:B------:R-:W-:Y:S01]  /*3b300*/  IMAD.MOV.U32 R7, RZ, RZ, RZ ;  /* 0x000000ffff077224 */ /* 0x000fe200078e00ff */
[----:B------:R-:W-:-:S11]  /*3b310*/  ISETP.NE.AND.EX P1, PT, RZ, RZ, PT, P1 ;  /* 0x000000ffff00720c */ /* 0x000fd60003f25310 */
[----:B------:R-:W-:Y:S05]  /*3b320*/  @!P0 BRA `(.L_x_105) ;  /* 0x0000013000008947 */ /* 0x000fea0003800000 */
[----:B------:R-:W-:Y:S01]  /*3b330*/  IADD3 R16, P0, -R18, R5, RZ ;  /* 0x0000000512107210 */ /* 0x000fe20007f1e1ff */
[----:B------:R-:W-:-:S03]  /*3b340*/  IMAD.MOV.U32 R7, RZ, RZ, RZ ;  /* 0x000000ffff077224 */ /* 0x000fc600078e00ff */
[----:B------:R-:W-:Y:S02]  /*3b350*/  IADD3.X R17, R6, -0x1, RZ, P0, !PT ;  /* 0xffffffff06117810 */ /* 0x000fe400007fe4ff */
.L_x_106:
        /* <DEDUP_REMOVED lines=16> */
.L_x_105:
[----:B------:R-:W-:Y:S05]  /*3b460*/  BSYNC B2 ;  /* 0x0000000000027941 */ /* 0x000fea0003800000 */
.L_x_104:
        /* <DEDUP_REMOVED lines=9> */
[----:B------:R-:W2:Y:S01]  /*3b500*/  LDL.U8 R7, [R11+0x1] ;  /* 0x000001000b077983 */ /* 0x000ea20000100000 */
[----:B------:R-:W-:-:S04]  /*3b510*/  ISETP.NE.U32.AND P0, PT, R18, 0x2, PT ;  /* 0x000000021200780c */ /* 0x000fc80003f05070 */
[----:B------:R-:W-:Y:S01]  /*3b520*/  ISETP.NE.AND.EX P0, PT, RZ, RZ, PT, P0 ;  /* 0x000000ffff00720c */ /* 0x000fe20003f05300 */
[----:B--2---:R1:W-:-:S12]  /*3b530*/  STL.U8 [R13+0x61], R7 ;  /* 0x000061070d007387 */ /* 0x0043d80000100000 */
[----:B------:R-:W2:Y:S04]  /*3b540*/  @P0 LDL.U8 R8, [R11+0x2] ;  /* 0x000002000b080983 */ /* 0x000ea80000100000 */
[----:B--2---:R1:W-:Y:S02]  /*3b550*/  @P0 STL.U8 [R13+0x62], R8 ;  /* 0x000062080d000387 */ /* 0x0043e40000100000 */
.L_x_108:
[----:B------:R-:W-:Y:S05]  /*3b560*/  BSYNC B2 ;  /* 0x0000000000027941 */ /* 0x000fea0003800000 */
.L_x_107:
[----:B0-----:R-:W2:Y:S02]  /*3b570*/  LDL.64 R10, [R1+0xe0] ;  /* 0x0000e000010a7983 */ /* 0x001ea40000100a00 */
[----:B-12---:R-:W-:-:S05]  /*3b580*/  IADD3 R8, P0, R10, R5, RZ ;  /* 0x000000050a087210 */ /* 0x006fca0007f1e0ff */
[----:B------:R-:W-:Y:S02]  /*3b590*/  IMAD.X R11, R11, 0x1, R6, P0 ;  /* 0x000000010b0b7824 */ /* 0x000fe400000e0606 */
[----:B------:R-:W-:Y:S01]  /*3b5a0*/  IMAD.MOV.U32 R10, RZ, RZ, R8 ;  /* 0x000000ffff0a7224 */ /* 0x000fe200078e0008 */
[----:B------:R-:W-:-:S04]  /*3b5b0*/  CS2R R6, SRZ ;  /* 0x0000000000067805 */ /* 0x000fc8000001ff00 */
[----:B------:R0:W-:Y:S01]  /*3b5c0*/  STL.64 [R1+0xe0], R10 ;  /* 0x0000e00a01007387 */ /* 0x0001e20000100a00 */
[----:B------:R-:W-:Y:S05]  /*3b5d0*/  BRA `(.L_x_109) ;  /* 0x0000a55000007947 */ /* 0x000fea0003800000 */
.L_x_103:
[----:B------:R-:W-:Y:S01]  /*3b5e0*/  ISETP.NE.U32.AND P0, PT, R60, RZ, PT ;  /* 0x000000ff3c00720c */ /* 0x000fe20003f05070 */
[----:B------:R-:W-:Y:S03]  /*3b5f0*/  BSSY B2, `(.L_x_110) ;  /* 0x000002f000027945 */ /* 0x000fe60003800000 */
[----:B------:R-:W-:-:S13]  /*3b600*/  ISETP.NE.AND.EX P0, PT, R59, RZ, PT, P0 ;  /* 0x000000ff3b00720c */ /* 0x000fda0003f05300 */
[----:B------:R-:W-:Y:S05]  /*3b610*/  @!P0 BRA `(.L_x_111) ;  /* 0x000002c000008947 */ /* 0x000fea0003800000 */
[----:B------:R-:W-:Y:S01]  /*3b620*/  IADD3 R7, P1, -R8, 0x7f, RZ ;  /* 0x0000007f08077810 */ /* 0x000fe20007f3e1ff */
[----:B------:R-:W-:Y:S01]  /*3b630*/  BSSY B3, `(.L_x_112) ;  /* 0x000001c000037945 */ /* 0x000fe20003800000 */
[----:B0-----:R-:W-:Y:S02]  /*3b640*/  LOP3.LUT R19, R60, 0x3, RZ, 0xc0, !PT ;  /* 0x000000033c137812 */ /* 0x001fe400078ec0ff */
[----:B------:R-:W-:Y:S01]  /*3b650*/  ISETP.GE.U32.AND P0, PT, R7, 0x3, PT ;  /* 0x000000030700780c */ /* 0x000fe20003f06070 */
[----:B------:R-:W-:Y:S01]  /*3b660*/  IMAD.X R11, RZ, RZ, ~R11, P1 ;  /* 0x000000ffff0b7224 */ /* 0x000fe200008e0e0b */
[----:B------:R-:W-:Y:S01]  /*3b670*/  ISETP.NE.U32.AND P1, PT, R19, RZ, PT ;  /* 0x000000ff1300720c */ /* 0x000fe20003f25070 */
[----:B------:R-:W-:-:S03]  /*3b680*/  IMAD.MOV.U32 R7, RZ, RZ, RZ ;  /* 0x000000ffff077224 */ /* 0x000fc600078e00ff */
[----:B------:R-:W-:Y:S02]  /*3b690*/  ISETP.GE.U32.AND.EX P0, PT, R11, RZ, PT, P0 ;  /* 0x000000ff0b00720c */ /* 0x000fe40003f06100 */
[----:B------:R-:W-:-:S11]  /*3b6a0*/  ISETP.NE.AND.EX P1, PT, RZ, RZ, PT, P1 ;  /* 0x000000ffff00720c */ /* 0x000fd60003f25310 */
[----:B------:R-:W-:Y:S05]  /*3b6b0*/  @!P0 BRA `(.L_x_113) ;  /* 0x0000013000008947 */ /* 0x000fea0003800000 */
[----:B------:R-:W-:Y:S01]  /*3b6c0*/  IADD3 R16, P0, -R19, R60, RZ ;  /* 0x0000003c13107210 */ /* 0x000fe20007f1e1ff */
[----:B------:R-:W-:-:S03]  /*3b6d0*/  IMAD.MOV.U32 R7, RZ, RZ, RZ ;  /* 0x000000ffff077224 */ /* 0x000fc600078e00ff */
[----:B------:R-:W-:Y:S02]  /*3b6e0*/  IADD3.X R17, R59, -0x1, RZ, P0, !PT ;  /* 0xffffffff3b117810 */ /* 0x000fe400007fe4ff */
.L_x_114:
        /* <DEDUP_REMOVED lines=16> */
.L_x_113:
[----:B------:R-:W-:Y:S05]  /*3b7f0*/  BSYNC B3 ;  /* 0x0000000000037941 */ /* 0x000fea0003800000 */
.L_x_112:
        /* <DEDUP_REMOVED lines=14> */
.L_x_111:
[----:B------:R-:W-:Y:S05]  /*3b8e0*/  BSYNC B2 ;  /* 0x0000000000027941 */ /* 0x000fea0003800000 */
.L_x_110:
[----:B------:R-:W2:Y:S04]  /*3b8f0*/  LDL.128 R36, [R1+0x60] ;  /* 0x0000600001247983 */ /* 0x000ea80000100c00 */
[----:B0-----:R-:W3:Y:S04]  /*3b900*/  LDL.128 R28, [R1+0x70] ;  /* 0x00007000011c7983 */ /* 0x001ee80000100c00 */
[----:B-1----:R-:W4:Y:S04]  /*3b910*/  LDL.128 R12, [R1+0x80] ;  /* 0x00008000010c7983 */ /* 0x002f280000100c00 */
[----:B------:R-:W3:Y:S04]  /*3b920*/  LDL.128 R24, [R1+0x90] ;  /* 0x0000900001187983 */ /* 0x000ee80000100c00 */
[----:B------:R-:W3:Y:S04]  /*3b930*/  LDL.128 R16, [R1+0xa0] ;  /* 0x0000a00001107983 */ /* 0x000ee80000100c00 */
[----:B------:R-:W3:Y:S04]  /*3b940*/  LDL.128 R20, [R1+0xb0] ;  /* 0x0000b00001147983 */ /* 0x000ee80000100c00 */
[----:B------:R-:W3:Y:S01]  /*3b950*/  LDL.64 R68, [R1+0x40] ;  /* 0x0000400001447983 */ /* 0x000ee20000100a00 */
[----:B--2---:R-:W-:-:S02]  /*3b960*/  PRMT R35, R38, 0x7732, RZ ;  /* 0x0000773226237816 */ /* 0x004fc400000000ff */
[C---:B------:R-:W-:Y:S02]  /*3b970*/  PRMT R10, R36.reuse, 0x7732, RZ ;  /* 0x00007732240a7816 */ /* 0x040fe400000000ff */
[----:B------:R-:W-:Y:S01]  /*3b980*/  LOP3.LUT R8, R36, 0xffff, RZ, 0xc0, !PT ;  /* 0x0000ffff24087812 */ /* 0x000fe200078ec0ff */
[----:B------:R-:W-:Y:S01]  /*3b990*/  IMAD.MOV.U32 R62, RZ, RZ, R35 ;  /* 0x000000ffff3e7224 */ /* 0x000fe200078e0023 */
[----:B------:R-:W-:Y:S02]  /*3b9a0*/  SHF.R.U32.HI R35, RZ, 0x8, R10 ;  /* 0x00000008ff237819 */ /* 0x000fe4000001160a */
[----:B------:R-:W-:Y:S02]  /*3b9b0*/  SHF.R.U32.HI R7, RZ, 0x8, R8 ;  /* 0x00000008ff077819 */ /* 0x000fe40000011608 */
[----:B------:R-:W-:Y:S02]  /*3b9c0*/  LOP3.LUT R42, R10, 0xff, RZ, 0xc0, !PT ;  /* 0x000000ff0a2a7812 */ /* 0x000fe400078ec0ff */
[----:B------:R-:W-:-:S02]  /*3b9d0*/  LOP3.LUT R35, R35, 0xffff, RZ, 0xc0, !PT ;  /* 0x0000ffff23237812 */ /* 0x000fc400078ec0ff */
[----:B------:R-:W-:Y:S01]  /*3b9e0*/  LOP3.LUT R32, R38, 0xffff, RZ, 0xc0, !PT ;  /* 0x0000ffff26207812 */ /* 0x000fe200078ec0ff */
[----:B------:R-:W-:Y:S01]  /*3b9f0*/  IMAD.WIDE.U32 R42, R42, 0x10000, RZ ;  /* 0x000100002a2a7825 */ /* 0x000fe200078e00ff */
[----:B------:R-:W-:Y:S02]  /*3ba00*/  LOP3.LUT R67, R7, 0xff, RZ, 0xc0, !PT ;  /* 0x000000ff07437812 */ /* 0x000fe400078ec0ff */
[----:B------:R-:W-:Y:S01]  /*3ba10*/  SHF.R.U32.HI R7, RZ, 0x8, R62 ;  /* 0x00000008ff077819 */ /* 0x000fe2000001163e */
[----:B------:R-:W-:Y:S01]  /*3ba20*/  IMAD.WIDE.U32 R44, R35, 0x1000000, RZ ;  /* 0x01000000232c7825 */ /* 0x000fe200078e00ff */
[----:B------:R-:W-:Y:S02]  /*3ba30*/  SHF.R.U32.HI R36, RZ, 0x8, R32 ;  /* 0x00000008ff247819 */ /* 0x000fe40000011620 */
[----:B------:R-:W-:Y:S02]  /*3ba40*/  SHF.L.U64.HI R35, R67, 0x8, RZ ;  /* 0x0000000843237819 */ /* 0x000fe400000102ff */
[----:B------:R-:W-:-:S02]  /*3ba50*/  LOP3.LUT R7, R7, 0xffff, RZ, 0xc0, !PT ;  /* 0x0000ffff07077812 */ /* 0x000fc400078ec0ff */
[----:B------:R-:W-:Y:S02]  /*3ba60*/  LOP3.LUT R41, R36, 0xff, RZ, 0xc0, !PT ;  /* 0x000000ff24297812 */ /* 0x000fe400078ec0ff */
[----:B------:R-:W-:Y:S01]  /*3ba70*/  LOP3.LUT R36, R45, R35, R43, 0xfe, !PT ;  /* 0x000000232d247212 */ /* 0x000fe200078efe2b */
[----:B------:R-:W-:Y:S01]  /*3ba80*/  IMAD.WIDE.U32 R46, R7, 0x1000000, RZ ;  /* 0x01000000072e7825 */ /* 0x000fe200078e00ff */
[----:B------:R-:W-:Y:S02]  /*3ba90*/  LOP3.LUT R11, R37, 0xffff, RZ, 0xc0, !PT ;  /* 0x0000ffff250b7812 */ /* 0x000fe400078ec0ff */
[----:B------:R-:W-:Y:S02]  /*3baa0*/  SHF.L.U64.HI R7, R41, 0x8, RZ ;  /* 0x0000000829077819 */ /* 0x000fe400000102ff */
[----:B------:R-:W-:Y:S02]  /*3bab0*/  LOP3.LUT R62, R62, 0xff, RZ, 0xc0, !PT ;  /* 0x000000ff3e3e7812 */ /* 0x000fe400078ec0ff */
[----:B------:R-:W-:-:S02]  /*3bac0*/  PRMT R41, R32, 0x6540, R41 ;  /* 0x0000654020297816 */ /* 0x000fc40000000029 */
[----:B------:R-:W-:Y:S01]  /*3bad0*/  PRMT R34, R37, 0x7732, RZ ;  /* 0x0000773225227816 */ /* 0x000fe200000000ff */
[----:B------:R-:W-:Y:S01]  /*3bae0*/  IMAD.WIDE.U32 R62, R62, 0x10000, RZ ;  /* 0x000100003e3e7825 */ /* 0x000fe200078e00ff */
[C---:B------:R-:W-:Y:S02]  /*3baf0*/  LOP3.LUT R33, R39.reuse, 0xffff, RZ, 0xc0, !PT ;  /* 0x0000ffff27217812 */ /* 0x040fe400078ec0ff */
[----:B------:R-:W-:Y:S02]  /*3bb00*/  PRMT R40, R39, 0x7732, RZ ;  /* 0x0000773227287816 */ /* 0x000fe400000000ff */
[----:B------:R-:W-:Y:S02]  /*3bb10*/  LOP3.LUT R32, R36, 0xff, R11, 0xf8, !PT ;  /* 0x000000ff24207812 */ /* 0x000fe400078ef80b */
[----:B------:R-:W2:Y:S01]  /*3bb20*/  LDL.128 R36, [R1+0xc0] ;  /* 0x0000c00001247983 */ /* 0x000ea20000100c00 */
[----:B------:R-:W-:Y:S02]  /*3bb30*/  LOP3.LUT R10, R47, R7, R63, 0xfe, !PT ;  /* 0x000000072f0a7212 */ /* 0x000fe400078efe3f */
[----:B------:R-:W-:-:S02]  /*3bb40*/  SHF.R.U32.HI R7, RZ, 0x8, R11 ;  /* 0x00000008ff077819 */ /* 0x000fc4000001160b */
[----:B------:R-:W-:Y:S02]  /*3bb50*/  PRMT R67, R8, 0x6540, R67 ;  /* 0x0000654008437816 */ /* 0x000fe40000000043 */
[--C-:B------:R-:W-:Y:S02]  /*3bb60*/  SHF.R.U32.HI R8, RZ, 0x8, R33.reuse ;  /* 0x00000008ff087819 */ /* 0x100fe40000011621 */
[----:B------:R-:W-:Y:S01]  /*3bb70*/  LOP3.LUT R33, R10, 0xff, R33, 0xf8, !PT ;  /* 0x000000ff0a217812 */ /* 0x000fe200078ef821 */
[----:B------:R-:W-:Y:S01]  /*3bb80*/  IMAD.MOV.U32 R10, RZ, RZ, R34 ;  /* 0x000000ffff0a7224 */ /* 0x000fe200078e0022 */
[----:B------:R-:W-:Y:S01]  /*3bb90*/  PRMT R7, R7, 0x7104, RZ ;  /* 0x0000710407077816 */ /* 0x000fe200000000ff */
[----:B------:R-:W-:Y:S01]  /*3bba0*/  IMAD.MOV.U32 R11, RZ, RZ, R40 ;  /* 0x000000ffff0b7224 */ /* 0x000fe200078e0028 */
        /* <DEDUP_REMOVED lines=14> */
[C---:B---3--:R-:W-:Y:S02]  /*3bc90*/  LOP3.LUT R10, R28.reuse, 0xffff, RZ, 0xc0, !PT ;  /* 0x0000ffff1c0a7812 */ /* 0x048fe400078ec0ff */
[----:B------:R-:W-:Y:S02]  /*3bca0*/  LOP3.LUT R64, R11, R8, RZ, 0xfc, !PT ;  /* 0x000000080b407212 */ /* 0x000fe400078efcff */
[----:B------:R-:W-:Y:S02]  /*3bcb0*/  PRMT R28, R28, 0x7732, RZ ;  /* 0x000077321c1c7816 */ /* 0x000fe400000000ff */
[C---:B------:R-:W-:Y:S02]  /*3bcc0*/  LOP3.LUT R11, R30.reuse, 0xffff, RZ, 0xc0, !PT ;  /* 0x0000ffff1e0b7812 */ /* 0x040fe400078ec0ff */
        /* <DEDUP_REMOVED lines=8> */
[----:B------:R-:W-:-:S02]  /*3bd50*/  LOP3.LUT R28, R8, 0xff, RZ, 0xc0, !PT ;  /* 0x000000ff081c7812 */ /* 0x000fc400078ec0ff */
[----:B------:R-:W-:Y:S02]  /*3bd60*/  LOP3.LUT R62, R46, R41, R62, 0xfe, !PT ;  /* 0x000000292e3e7212 */ /* 0x000fe400078efe3e */
[----:B------:R-:W-:Y:S01]  /*3bd70*/  SHF.R.U32.HI R7, RZ, 0x8, R30 ;  /* 0x00000008ff077819 */ /* 0x000fe2000001161e */
[----:B------:R-:W3:Y:S01]  /*3bd80*/  LDL.128 R44, [R1+0xd0] ;  /* 0x0000d000012c7983 */ /* 0x000ee20000100c00 */
[----:B------:R-:W-:Y:S02]  /*3bd90*/  SHF.R.U32.HI R8, RZ, 0x8, R32 ;  /* 0x00000008ff087819 */ /* 0x000fe40000011620 */
[----:B------:R-:W-:Y:S02]  /*3bda0*/  LOP3.LUT R32, R32, 0xff, RZ, 0xc0, !PT ;  /* 0x000000ff20207812 */ /* 0x000fe400078ec0ff */
[----:B------:R-:W-:Y:S02]  /*3bdb0*/  LOP3.LUT R7, R7, 0xffff, RZ, 0xc0, !PT ;  /* 0x0000ffff07077812 */ /* 0x000fe400078ec0ff */
[----:B------:R-:W-:-:S02]  /*3bdc0*/  LOP3.LUT R8, R8, 0xffff, RZ, 0xc0, !PT ;  /* 0x0000ffff08087812 */ /* 0x000fc400078ec0ff */
[----:B------:R-:W-:Y:S01]  /*3bdd0*/  LOP3.LUT R30, R30, 0xff, RZ, 0xc0, !PT ;  /* 0x000000ff1e1e7812 */ /* 0x000fe200078ec0ff */
[----:B------:R-:W-:Y:S01]  /*3bde0*/  IMAD.WIDE.U32 R32, R32, 0x10000, RZ ;  /* 0x0001000020207825 */ /* 0x000fe200078e00ff */
[C---:B------:R-:W-:Y:S02]  /*3bdf0*/  LOP3.LUT R43, R31.reuse, 0xffff, RZ, 0xc0, !PT ;  /* 0x0000ffff1f2b7812 */ /* 0x040fe400078ec0ff */
[----:B------:R-:W-:Y:S01]  /*3be00*/  PRMT R49, R31, 0x7732, RZ ;  /* 0x000077321f317816 */ /* 0x000fe200000000ff */
[----:B------:R-:W-:Y:S01]  /*3be10*/  IMAD.WIDE.U32 R34, R7, 0x1000000, RZ ;  /* 0x0100000007227825 */ /* 0x000fe200078e00ff */
[----:B------:R-:W-:-:S03]  /*3be20*/  SHF.L.U64.HI R7, R28, 0x8, RZ ;  /* 0x000000081c077819 */ /* 0x000fc600000102ff */
[----:B------:R-:W-:Y:S01]  /*3be30*/  IMAD.WIDE.U32 R40, R8, 0x1000000, RZ ;  /* 0x0100000008287825 */ /* 0x000fe200078e00ff */
[----:B------:R-:W-:Y:S02]  /*3be40*/  PRMT R77, R10, 0x6540, R29 ;  /* 0x000065400a4d7816 */ /* 0x000fe4000000001d */
[----:B------:R-:W-:Y:S01]  /*3be50*/  SHF.L.U64.HI R29, R29, 0x8, RZ ;  /* 0x000000081d1d7819 */ /* 0x000fe200000102ff */
[----:B------:R-:W-:Y:S01]  /*3be60*/  IMAD.WIDE.U32 R30, R30, 0x10000, RZ ;  /* 0x000100001e1e7825 */ /* 0x000fe200078e00ff */
[----:B------:R-:W-:Y:S02]  /*3be70*/  PRMT R73, R11, 0x6540, R28 ;  /* 0x000065400b497816 */ /* 0x000fe4000000001c */
[----:B------:R-:W-:Y:S02]  /*3be80*/  LOP3.LUT R28, R41, R7, R33, 0xfe, !PT ;  /* 0x00000007291c7212 */ /* 0x000fe400078efe21 */
[----:B------:R-:W-:Y:S02]  /*3be90*/  SHF.R.U32.HI R7, RZ, 0x8, R42 ;  /* 0x00000008ff077819 */ /* 0x000fe4000001162a */
[----:B------:R-:W-:-:S02]  /*3bea0*/  LOP3.LUT R29, R35, R29, R31, 0xfe, !PT ;  /* 0x0000001d231d7212 */ /* 0x000fc400078efe1f */
[----:B------:R-:W-:Y:S02]  /*3beb0*/  SHF.R.U32.HI R8, RZ, 0x8, R43 ;  /* 0x00000008ff087819 */ /* 0x000fe4000001162b */
[----:B------:R-:W-:Y:S01]  /*3bec0*/  PRMT R10, R7, 0x7104, RZ ;  /* 0x00007104070a7816 */ /* 0x000fe200000000ff */
[----:B------:R-:W-:Y:S01]  /*3bed0*/  IMAD.MOV.U32 R7, RZ, RZ, R48 ;  /* 0x000000ffff077224 */ /* 0x000fe200078e0030 */
[----:B------:R-:W-:Y:S02]  /*3bee0*/  LOP3.LUT R29, R29, 0xff, R42, 0xf8, !PT ;  /* 0x000000ff1d1d7812 */ /* 0x000fe400078ef82a */
[----:B------:R-:W-:Y:S01]  /*3bef0*/  PRMT R11, R8, 0x7104, RZ ;  /* 0x00007104080b7816 */ /* 0x000fe200000000ff */
[----:B------:R-:W-:Y:S01]  /*3bf00*/  IMAD.MOV.U32 R8, RZ, RZ, R49 ;  /* 0x000000ffff087224 */ /* 0x000fe200078e0031 */
[----:B------:R-:W-:Y:S02]  /*3bf10*/  LOP3.LUT R28, R28, 0xff, R43, 0xf8, !PT ;  /* 0x000000ff1c1c7812 */ /* 0x000fe400078ef82b */
        /* <DEDUP_REMOVED lines=13> */
[----:B----4-:R-:W-:Y:S02]  /*3bff0*/  LOP3.LUT R40, R12, 0xffff, RZ, 0xc0, !PT ;  /* 0x0000ffff0c287812 */ /* 0x010fe400078ec0ff */
[----:B------:R-:W-:Y:S02]  /*3c000*/  LOP3.LUT R53, R14, 0xffff, RZ, 0xc0, !PT ;  /* 0x0000ffff0e357812 */ /* 0x000fe400078ec0ff */
[----:B------:R-:W-:Y:S02]  /*3c010*/  LOP3.LUT R71, R7, R10, RZ, 0xfc, !PT ;  /* 0x0000000a07477212 */ /* 0x000fe400078efcff */
[----:B------:R-:W-:Y:S02]  /*3c020*/  LOP3.LUT R75, R8, R11, RZ, 0xfc, !PT ;  /* 0x0000000b084b7212 */ /* 0x000fe400078efcff */
[----:B------:R-:W-:Y:S01]  /*3c030*/  SHF.R.U32.HI R7, RZ, 0x8, R40 ;  /* 0x00000008ff077819 */ /* 0x000fe20000011628 */
[----:B------:R-:W4:Y:S01]  /*3c040*/  LDL.64 R10, [R1+0x48] ;  /* 0x00004800010a7983 */ /* 0x000f220000100a00 */
[----:B------:R-:W-:-:S02]  /*3c050*/  SHF.R.U32.HI R32, RZ, 0x8, R53 ;  /* 0x00000008ff207819 */ /* 0x000fc40000011635 */
[----:B------:R-:W-:Y:S02]  /*3c060*/  PRMT R8, R12, 0x7732, RZ ;  /* 0x000077320c087816 */ /* 0x000fe400000000ff */
[----:B------:R-:W-:Y:S02]  /*3c070*/  PRMT R33, R14, 0x7732, RZ ;  /* 0x000077320e217816 */ /* 0x000fe400000000ff */
[----:B------:R-:W-:Y:S02]  /*3c080*/  LOP3.LUT R77, R34, R77, R30, 0xfe, !PT ;  /* 0x0000004d224d7212 */ /* 0x000fe400078efe1e */
[----:B------:R-:W-:Y:S01]  /*3c090*/  LOP3.LUT R35, R7, 0xff, RZ, 0xc0, !PT ;  /* 0x000000ff07237812 */ /* 0x000fe200078ec0ff */
[----:B------:R-:W2:Y:S01]  /*3c0a0*/  LDL.128 R28, [R1] ;  /* 0x00000000011c7983 */ /* 0x000ea20000100c00 */
[----:B------:R-:W-:Y:S02]  /*3c0b0*/  LOP3.LUT R34, R32, 0xff, RZ, 0xc0, !PT ;  /* 0x000000ff20227812 */ /* 0x000fe400078ec0ff */
[----:B------:R-:W-:-:S02]  /*3c0c0*/  SHF.R.U32.HI R7, RZ, 0x8, R8 ;  /* 0x00000008ff077819 */ /* 0x000fc40000011608 */
[----:B------:R-:W-:Y:S02]  /*3c0d0*/  SHF.R.U32.HI R32, RZ, 0x8, R33 ;  /* 0x00000008ff207819 */ /* 0x000fe40000011621 */
[C---:B------:R-:W-:Y:S02]  /*3c0e0*/  LOP3.LUT R52, R13.reuse, 0xffff, RZ, 0xc0, !PT ;  /* 0x0000ffff0d347812 */ /* 0x040fe400078ec0ff */
[----:B------:R-:W-:Y:S02]  /*3c0f0*/  PRMT R56, R13, 0x7732, RZ ;  /* 0x000077320d387816 */ /* 0x000fe400000000ff */
[C---:B------:R-:W-:Y:S02]  /*3c100*/  LOP3.LUT R54, R15.reuse, 0xffff, RZ, 0xc0, !PT ;  /* 0x0000ffff0f367812 */ /* 0x040fe400078ec0ff */
[----:B------:R-:W-:Y:S02]  /*3c110*/  PRMT R57, R15, 0x7732, RZ ;  /* 0x000077320f397816 */ /* 0x000fe400000000ff */
[----:B------:R-:W2:Y:S01]  /*3c120*/  LDL.128 R12, [R1+0x20] ;  /* 0x00002000010c7983 */ /* 0x000ea20000100c00 */
        /* <DEDUP_REMOVED lines=14> */
[----:B------:R-:W-:Y:S02]  /*3c210*/  SHF.R.U32.HI R7, RZ, 0x8, R52 ;  /* 0x00000008ff077819 */ /* 0x000fe40000011634 */
[----:B------:R-:W-:Y:S01]  /*3c220*/  SHF.R.U32.HI R8, RZ, 0x8, R54 ;  /* 0x00000008ff087819 */ /* 0x000fe20000011636 */
[----:B------:R-:W-:Y:S01]  /*3c230*/  IMAD.MOV.U32 R33, RZ, RZ, R57 ;  /* 0x000000ffff217224 */ /* 0x000fe200078e0039 */
[----:B------:R-:W-:Y:S01]  /*3c240*/  LOP3.LUT R72, R48, R53, R32, 0xfe, !PT ;  /* 0x0000003530487212 */ /* 0x000fe200078efe20 */
[----:B------:R-:W-:Y:S01]  /*3c250*/  IMAD.MOV.U32 R32, RZ, RZ, R56 ;  /* 0x000000ffff207224 */ /* 0x000fe200078e0038 */
[----:B------:R-:W-:-:S02]  /*3c260*/  LOP3.LUT R52, R41, 0xff, R52, 0xf8, !PT ;  /* 0x000000ff29347812 */ /* 0x000fc400078ef834 */
[----:B------:R-:W-:Y:S02]  /*3c270*/  LOP3.LUT R35, R35, 0xff, R54, 0xf8, !PT ;  /* 0x000000ff23237812 */ /* 0x000fe400078ef836 */
[----:B------:R-:W-:Y:S02]  /*3c280*/  PRMT R7, R7, 0x7104, RZ ;  /* 0x0000710407077816 */ /* 0x000fe400000000ff */
[----:B------:R-:W-:Y:S02]  /*3c290*/  PRMT R8, R8, 0x7104, RZ ;  /* 0x0000710408087816 */ /* 0x000fe400000000ff */
[----:B------:R-:W-:Y:S02]  /*3c2a0*/  LOP3.LUT R41, R52, R7, RZ, 0xfc, !PT ;  /* 0x0000000734297212 */ /* 0x000fe400078efcff */
[----:B------:R-:W-:Y:S01]  /*3c2b0*/  LOP3.LUT R34, R35, R8, RZ, 0xfc, !PT ;  /* 0x0000000823227212 */ /* 0x000fe200078efcff */
[----:B------:R-:W3:Y:S01]  /*3c2c0*/  LDL.128 R52, [R1+0x50] ;  /* 0x0000500001347983 */ /* 0x000ee20000100c00 */
[----:B------:R-:W-:Y:S01]  /*3c2d0*/  SHF.R.U32.HI R7, RZ, 0x8, R32 ;  /* 0x00000008ff077819 */ /* 0x000fe20000011620 */
[----:B------:R-:W-:Y:S01]  /*3c2e0*/  IMAD.U32 R32, R32, 0x10000, RZ ;  /* 0x0001000020207824 */ /* 0x000fe200078e00ff */
[----:B------:R-:W-:Y:S01]  /*3c2f0*/  SHF.R.U32.HI R8, RZ, 0x8, R33 ;  /* 0x00000008ff087819 */ /* 0x000fe20000011621 */
[----:B------:R-:W-:Y:S01]  /*3c300*/  IMAD.U32 R33, R33, 0x10000, RZ ;  /* 0x0001000021217824 */ /* 0x000fe200078e00ff */
[----:B------:R-:W-:-:S02]  /*3c310*/  LOP3.LUT R79, R42, R79, R40, 0xfe, !PT ;  /* 0x0000004f2a4f7212 */ /* 0x000fc400078efe28 */
[----:B------:R-:W-:Y:S02]  /*3c320*/  LOP3.LUT R48, R41, 0xff0000, R32, 0xf8, !PT ;  /* 0x00ff000029307812 */ /* 0x000fe400078ef820 */
[----:B------:R-:W-:Y:S01]  /*3c330*/  LOP3.LUT R49, R34, 0xff0000, R33, 0xf8, !PT ;  /* 0x00ff000022317812 */ /* 0x000fe200078ef821 */
[----:B------:R-:W3:Y:S04]  /*3c340*/  LDL.128 R40, [R1+0x30] ;  /* 0x0000300001287983 */ /* 0x000ee80000100c00 */
[----:B------:R-:W3:Y:S01]  /*3c350*/  LDL.128 R32, [R1+0x10] ;  /* 0x0000100001207983 */ /* 0x000ee20000100c00 */
[----:B------:R-:W-:Y:S02]  /*3c360*/  LOP3.LUT R7, R7, 0xffff, RZ, 0xc0, !PT ;  /* 0x0000ffff07077812 */ /* 0x000fe400078ec0ff */
[----:B------:R-:W-:-:S03]  /*3c370*/  LOP3.LUT R8, R8, 0xffff, RZ, 0xc0, !PT ;  /* 0x0000ffff08087812 */ /* 0x000fc600078ec0ff */
[----:B------:R-:W-:Y:S02]  /*3c380*/  IMAD.SHL.U32 R7, R7, 0x1000000, RZ ;  /* 0x0100000007077824 */ /* 0x000fe400078e00ff */
[----:B------:R-:W-:Y:S01]  /*3c390*/  IMAD.SHL.U32 R8, R8, 0x1000000, RZ ;  /* 0x0100000008087824 */ /* 0x000fe200078e00ff */
[----:B------:R-:W-:Y:S02]  /*3c3a0*/  PRMT R57, R24, 0x7732, RZ ;  /* 0x0000773218397816 */ /* 0x000fe400000000ff */
[----:B------:R-:W-:Y:S02]  /*3c3b0*/  LOP3.LUT R7, R48, R7, RZ, 0xfc, !PT ;  /* 0x0000000730077212 */ /* 0x000fe400078efcff */
[----:B------:R-:W-:Y:S02]  /*3c3c0*/  LOP3.LUT R48, R24, 0xffff, RZ, 0xc0, !PT ;  /* 0x0000ffff18307812 */ /* 0x000fe400078ec0ff */
[----:B------:R-:W-:Y:S02]  /*3c3d0*/  LOP3.LUT R8, R49, R8, RZ, 0xfc, !PT ;  /* 0x0000000831087212 */ /* 0x000fe400078efcff */
[----:B------:R-:W-:-:S02]  /*3c3e0*/  LOP3.LUT R56, R26, 0xffff, RZ, 0xc0, !PT ;  /* 0x0000ffff1a387812 */ /* 0x000fc400078ec0ff */
[C---:B------:R-:W-:Y:S02]  /*3c3f0*/  LOP3.LUT R49, R25.reuse, 0xffff, RZ, 0xc0, !PT ;  /* 0x0000ffff19317812 */ /* 0x040fe400078ec0ff */
[----:B------:R-:W-:Y:S01]  /*3c400*/  PRMT R66, R25, 0x7732, RZ ;  /* 0x0000773219427816 */ /* 0x000fe200000000ff */
[----:B------:R-:W-:Y:S01]  /*3c410*/  IMAD.MOV.U32 R25, RZ, RZ, R57 ;  /* 0x000000ffff197224 */ /* 0x000fe200078e0039 */
[----:B------:R-:W-:Y:S02]  /*3c420*/  PRMT R26, R26, 0x7732, RZ ;  /* 0x000077321a1a7816 */ /* 0x000fe400000000ff */
[----:B------:R-:W-:-:S03]  /*3c430*/  SHF.R.U32.HI R24, RZ, 0x8, R48 ;  /* 0x00000008ff187819 */ /* 0x000fc60000011630 */
[----:B------:R-:W-:Y:S01]  /*3c440*/  IMAD.MOV.U32 R57, RZ, RZ, R26 ;  /* 0x000000ffff397224 */ /* 0x000fe200078e001a */
[----:B------:R-:W-:Y:S02]  /*3c450*/  LOP3.LUT R63, R24, 0xff, RZ, 0xc0, !PT ;  /* 0x000000ff183f7812 */ /* 0x000fe400078ec0ff */
[----:B------:R-:W-:Y:S02]  /*3c460*/  SHF.R.U32.HI R24, RZ, 0x8, R25 ;  /* 0x00000008ff187819 */ /* 0x000fe40000011619 */
[C---:B------:R-:W-:Y:S02]  /*3c470*/  LOP3.LUT R58, R27.reuse, 0xffff, RZ, 0xc0, !PT ;  /* 0x0000ffff1b3a7812 */ /* 0x040fe400078ec0ff */
[----:B------:R-:W-:Y:S02]  /*3c480*/  PRMT R70, R27, 0x7732, RZ ;  /* 0x000077321b467816 */ /* 0x000fe400000000ff */
[----:B------:R-:W-:Y:S02]  /*3c490*/  SHF.R.U32.HI R26, RZ, 0x8, R56 ;  /* 0x00000008ff1a7819 */ /* 0x000fe40000011638 */
[----:B------:R-:W-:-:S02]  /*3c4a0*/  LOP3.LUT R25, R25, 0xff, RZ, 0xc0, !PT ;  /* 0x000000ff19197812 */ /* 0x000fc400078ec0ff */
[----:B------:R-:W-:Y:S02]  /*3c4b0*/  SHF.R.U32.HI R27, RZ, 0x8, R57 ;  /* 0x00000008ff1b7819 */ /* 0x000fe40000011639 */
[----:B------:R-:W-:Y:S02]  /*3c4c0*/  LOP3.LUT R82, R24, 0xffff, RZ, 0xc0, !PT ;  /* 0x0000ffff18527812 */ /* 0x000fe400078ec0ff */
[----:B------:R-:W-:Y:S01]  /*3c4d0*/  LOP3.LUT R61, R26, 0xff, RZ, 0xc0, !PT ;  /* 0x000000ff1a3d7812 */ /* 0x000fe200078ec0ff */
[----:B------:R-:W-:Y:S01]  /*3c4e0*/  IMAD.WIDE.U32 R24, R25, 0x10000, RZ ;  /* 0x0001000019187825 */ /* 0x000fe200078e00ff */
[----:B------:R-:W-:Y:S02]  /*3c4f0*/  LOP3.LUT R26, R57, 0xff, RZ, 0xc0, !PT ;  /* 0x000000ff391a7812 */ /* 0x000fe400078ec0ff */
[----:B------:R-:W-:Y:S01]  /*3c500*/  LOP3.LUT R80, R27, 0xffff, RZ, 0xc0, !PT ;  /* 0x0000ffff1b507812 */ /* 0x000fe200078ec0ff */
[----:B------:R-:W-:Y:S01]  /*3c510*/  IMAD.WIDE.U32 R82, R82, 0x1000000, RZ ;  /* 0x0100000052527825 */ /* 0x000fe200078e00ff */
[----:B------:R-:W-:-:S02]  /*3c520*/  SHF.L.U64.HI R85, R63, 0x8, RZ ;  /* 0x000000083f557819 */ /* 0x000fc400000102ff */
[----:B------:R-:W-:Y:S01]  /*3c530*/  PRMT R63, R48, 0x6540, R63 ;  /* 0x00006540303f7816 */ /* 0x000fe2000000003f */
[----:B------:R-:W-:Y:S01]  /*3c540*/  IMAD.WIDE.U32 R26, R26, 0x10000, RZ ;  /* 0x000100001a1a7825 */ /* 0x000fe200078e00ff */
[----:B------:R-:W-:Y:S02]  /*3c550*/  SHF.L.U64.HI R57, R61, 0x8, RZ ;  /* 0x000000083d397819 */ /* 0x000fe400000102ff */
[----:B------:R-:W-:Y:S01]  /*3c560*/  LOP3.LUT R48, R83, R85, R25, 0xfe, !PT ;  /* 0x0000005553307212 */ /* 0x000fe200078efe19 */
[----:B------:R-:W-:Y:S01]  /*3c570*/  IMAD.WIDE.U32 R80, R80, 0x1000000, RZ ;  /* 0x0100000050507825 */ /* 0x000fe200078e00ff */
[--C-:B------:R-:W-:Y:S02]  /*3c580*/  SHF.R.U32.HI R25, RZ, 0x8, R49.reuse ;  /* 0x00000008ff197819 */ /* 0x100fe40000011631 */
[----:B------:R-:W-:Y:S02]  /*3c590*/  LOP3.LUT R48, R48, 0xff, R49, 0xf8, !PT ;  /* 0x000000ff30307812 */ /* 0x000fe400078ef831 */
[----:B------:R-:W-:-:S02]  /*3c5a0*/  LOP3.LUT R57, R81, R57, R27, 0xfe, !PT ;  /* 0x0000003951397212 */ /* 0x000fc400078efe1b */
[----:B------:R-:W-:Y:S02]  /*3c5b0*/  PRMT R25, R25, 0x7104, RZ ;  /* 0x0000710419197816 */ /* 0x000fe400000000ff */
[--C-:B------:R-:W-:Y:S02]  /*3c5c0*/  SHF.R.U32.HI R27, RZ, 0x8, R58.reuse ;  /* 0x00000008ff1b7819 */ /* 0x100fe4000001163a */
[----:B------:R-:W-:Y:S02]  /*3c5d0*/  LOP3.LUT R58, R57, 0xff, R58, 0xf8, !PT ;  /* 0x000000ff393a7812 */ /* 0x000fe400078ef83a */
[----:B------:R-:W-:Y:S02]  /*3c5e0*/  LOP3.LUT R57, R48, R25, RZ, 0xfc, !PT ;  /* 0x0000001930397212 */ /* 0x000fe400078efcff */
[----:B------:R-:W-:Y:S01]  /*3c5f0*/  SHF.R.U32.HI R25, RZ, 0x8, R66 ;  /* 0x00000008ff197819 */ /* 0x000fe20000011642 */
[----:B------:R-:W-:Y:S01]  /*3c600*/  IMAD.U32 R66, R66, 0x10000, RZ ;  /* 0x0001000042427824 */ /* 0x000fe200078e00ff */
[----:B------:R-:W-:-:S02]  /*3c610*/  PRMT R27, R27, 0x7104, RZ ;  /* 0x000071041b1b7816 */ /* 0x000fc400000000ff */
[----:B------:R-:W-:Y:S02]  /*3c620*/  LOP3.LUT R25, R25, 0xffff, RZ, 0xc0, !PT ;  /* 0x0000ffff19197812 */ /* 0x000fe400078ec0ff */
[----:B------:R-:W-:Y:S02]  /*3c630*/  LOP3.LUT R49, R58, R27, RZ, 0xfc, !PT ;  /* 0x0000001b3a317212 */ /* 0x000fe400078efcff */
[----:B------:R-:W-:Y:S02]  /*3c640*/  SHF.R.U32.HI R27, RZ, 0x8, R70 ;  /* 0x00000008ff1b7819 */ /* 0x000fe40000011646 */
[----:B------:R-:W-:Y:S02]  /*3c650*/  LOP3.LUT R66, R57, 0xff0000, R66, 0xf8, !PT ;  /* 0x00ff000039427812 */ /* 0x000fe400078ef842 */
[----:B------:R-:W-:Y:S02]  /*3c660*/  LOP3.LUT R57, R82, R63, R24, 0xfe, !PT ;  /* 0x0000003f52397212 */ /* 0x000fe400078efe18 */
[----:B------:R-:W-:-:S02]  /*3c670*/  PRMT R24, R16, 0x7732, RZ ;  /* 0x0000773210187816 */ /* 0x000fc400000000ff */
[----:B------:R-:W-:Y:S02]  /*3c680*/  LOP3.LUT R63, R18, 0xffff, RZ, 0xc0, !PT ;  /* 0x0000ffff123f7812 */ /* 0x000fe400078ec0ff */
[----:B------:R-:W-:Y:S02]  /*3c690*/  PRMT R61, R56, 0x6540, R61 ;  /* 0x00006540383d7816 */ /* 0x000fe4000000003d */
[----:B------:R-:W-:Y:S01]  /*3c6a0*/  PRMT R18, R18, 0x7732, RZ ;  /* 0x0000773212127816 */ /* 0x000fe200000000ff */
[----:B------:R-:W-:Y:S01]  /*3c6b0*/  IMAD.U32 R70, R70, 0x10000, RZ ;  /* 0x0001000046467824 */ /* 0x000fe200078e00ff */
[----:B------:R-:W-:Y:S02]  /*3c6c0*/  LOP3.LUT R27, R27, 0xffff, RZ, 0xc0, !PT ;  /* 0x0000ffff1b1b7812 */ /* 0x000fe400078ec0ff */
[----:B------:R-:W-:Y:S01]  /*3c6d0*/  LOP3.LUT R56, R16, 0xffff, RZ, 0xc0, !PT ;  /* 0x0000ffff10387812 */ /* 0x000fe200078ec0ff */
[----:B------:R-:W-:Y:S01]  /*3c6e0*/  IMAD.SHL.U32 R25, R25, 0x1000000, RZ ;  /* 0x0100000019197824 */ /* 0x000fe200078e00ff */
[----:B------:R-:W-:-:S02]  /*3c6f0*/  LOP3.LUT R58, R17, 0xffff, RZ, 0xc0, !PT ;  /* 0x0000ffff113a7812 */ /* 0x000fc400078ec0ff */
[----:B------:R-:W-:Y:S01]  /*3c700*/  PRMT R74, R17, 0x7732, RZ ;  /* 0x00007732114a7816 */ /* 0x000fe200000000ff */
[----:B------:R-:W-:Y:S01]  /*3c710*/  IMAD.MOV.U32 R17, RZ, RZ, R24 ;  /* 0x000000ffff117224 */ /* 0x000fe200078e0018 */
[----:B------:R-:W-:Y:S01]  /*3c720*/  SHF.R.U32.HI R16, RZ, 0x8, R56 ;  /* 0x00000008ff107819 */ /* 0x000fe20000011638 */
[----:B------:R-:W-:Y:S01]  /*3c730*/  IMAD.MOV.U32 R24, RZ, RZ, R18 ;  /* 0x000000ffff187224 */ /* 0x000fe200078e0012 */
[----:B------:R-:W-:Y:S01]  /*3c740*/  LOP3.LUT R70, R49, 0xff0000, R70, 0xf8, !PT ;  /* 0x00ff000031467812 */ /* 0x000fe200078ef846 */
[----:B------:R-:W-:Y:S01]  /*3c750*/  IMAD.SHL.U32 R27, R27, 0x1000000, RZ ;  /* 0x010000001b1b7824 */ /* 0x000fe200078e00ff */
[----:B------:R-:W-:Y:S02]  /*3c760*/  LOP3.LUT R48, R80, R61, R26, 0xfe, !PT ;  /* 0x0000003d50307212 */ /* 0x000fe400078efe1a */
[----:B------:R-:W-:Y:S02]  /*3c770*/  LOP3.LUT R61, R66, R25, RZ, 0xfc, !PT ;  /* 0x00000019423d7212 */ /* 0x000fe400078efcff */
[----:B------:R-:W-:-:S02]  /*3c780*/  SHF.R.U32.HI R18, RZ, 0x8, R63 ;  /* 0x00000008ff127819 */ /* 0x000fc4000001163f */
[C---:B------:R-:W-:Y:S02]  /*3c790*/  LOP3.LUT R66, R19.reuse, 0xffff, RZ, 0xc0, !PT ;  /* 0x0000ffff13427812 */ /* 0x040fe400078ec0ff */
[----:B------:R-:W-:Y:S02]  /*3c7a0*/  PRMT R76, R19, 0x7732, RZ ;  /* 0x00007732134c7816 */ /* 0x000fe400000000ff */
[----:B------:R-:W-:Y:S02]  /*3c7b0*/  LOP3.LUT R83, R16, 0xff, RZ, 0xc0, !PT ;  /* 0x000000ff10537812 */ /* 0x000fe400078ec0ff */
[----:B------:R-:W-:Y:S02]  /*3c7c0*/  SHF.R.U32.HI R16, RZ, 0x8, R17 ;  /* 0x00000008ff107819 */ /* 0x000fe40000011611 */
[----:B------:R-:W-:Y:S02]  /*3c7d0*/  SHF.R.U32.HI R19, RZ, 0x8, R24 ;  /* 0x00000008ff137819 */ /* 0x000fe40000011618 */
[----:B------:R-:W-:-:S02]  /*3c7e0*/  LOP3.LUT R49, R70, R27, RZ, 0xfc, !PT ;  /* 0x0000001b46317212 */ /* 0x000fc400078efcff */
[----:B------:R-:W-:Y:S02]  /*3c7f0*/  LOP3.LUT R70, R18, 0xff, RZ, 0xc0, !PT ;  /* 0x000000ff12467812 */ /* 0x000fe400078ec0ff */
[----:B------:R-:W-:Y:S02]  /*3c800*/  LOP3.LUT R18, R24, 0xff, RZ, 0xc0, !PT ;  /* 0x000000ff18127812 */ /* 0x000fe400078ec0ff */
[----:B------:R-:W-:Y:S02]  /*3c810*/  LOP3.LUT R17, R17, 0xff, RZ, 0xc0, !PT ;  /* 0x000000ff11117812 */ /* 0x000fe400078ec0ff */
[----:B------:R-:W-:Y:S02]  /*3c820*/  LOP3.LUT R26, R16, 0xffff, RZ, 0xc0, !PT ;  /* 0x0000ffff101a7812 */ /* 0x000fe400078ec0ff */
[----:B------:R-:W-:Y:S01]  /*3c830*/  LOP3.LUT R24, R19, 0xffff, RZ, 0xc0, !PT ;  /* 0x0000ffff13187812 */ /* 0x000fe200078ec0ff */
[----:B------:R-:W-:Y:S01]  /*3c840*/  IMAD.WIDE.U32 R16, R17, 0x10000, RZ ;  /* 0x0001000011107825 */ /* 0x000fe200078e00ff */
[----:B------:R-:W-:-:S02]  /*3c850*/  SHF.L.U64.HI R85, R83, 0x8, RZ ;  /* 0x0000000853557819 */ /* 0x000fc400000102ff */
[----:B------:R-:W-:Y:S01]  /*3c860*/  SHF.L.U64.HI R81, R70, 0x8, RZ ;  /* 0x0000000846517819 */ /* 0x000fe200000102ff */
[----:B------:R-:W-:-:S04]  /*3c870*/  IMAD.WIDE.U32 R18, R18, 0x10000, RZ ;  /* 0x0001000012127825 */ /* 0x000fc800078e00ff */
[----:B------:R-:W-:-:S04]  /*3c880*/  IMAD.WIDE.U32 R26, R26, 0x1000000, RZ ;  /* 0x010000001a1a7825 */ /* 0x000fc800078e00ff */
[----:B------:R-:W-:Y:S01]  /*3c890*/  IMAD.WIDE.U32 R24, R24, 0x1000000, RZ ;  /* 0x0100000018187825 */ /* 0x000fe200078e00ff */
[----:B------:R-:W-:Y:S02]  /*3c8a0*/  LOP3.LUT R27, R27, R85, R17, 0xfe, !PT ;  /* 0x000000551b1b7212 */ /* 0x000fe400078efe11 */
[----:B------:R-:W-:Y:S02]  /*3c8b0*/  SHF.R.U32.HI R17, RZ, 0x8, R58 ;  /* 0x00000008ff117819 */ /* 0x000fe4000001163a */
[----:B------:R-:W-:Y:S02]  /*3c8c0*/  LOP3.LUT R25, R25, R81, R19, 0xfe, !PT ;  /* 0x0000005119197212 */ /* 0x000fe400078efe13 */
[----:B------:R-:W-:Y:S02]  /*3c8d0*/  PRMT R63, R63, 0x6540, R70 ;  /* 0x000065403f3f7816 */ /* 0x000fe40000000046 */
[----:B------:R-:W-:Y:S02]  /*3c8e0*/  SHF.R.U32.HI R19, RZ, 0x8, R66 ;  /* 0x00000008ff137819 */ /* 0x000fe40000011642 */
[----:B------:R-:W-:-:S02]  /*3c8f0*/  PRMT R83, R56, 0x6540, R83 ;  /* 0x0000654038537816 */ /* 0x000fc40000000053 */
        /* <DEDUP_REMOVED lines=8> */
[----:B------:R-:W-:Y:S02]  /*3c980*/  LOP3.LUT R70, R70, R19, RZ, 0xfc, !PT ;  /* 0x0000001346467212 */ /* 0x000fe400078efcff */
[----:B------:R-:W-:Y:S01]  /*3c990*/  SHF.R.U32.HI R19, RZ, 0x8, R27 ;  /* 0x00000008ff137819 */ /* 0x000fe2000001161b */
[----:B------:R-:W-:Y:S01]  /*3c9a0*/  IMAD.U32 R25, R25, 0x10000, RZ ;  /* 0x0001000019197824 */ /* 0x000fe200078e00ff */
[----:B------:R-:W-:Y:S01]  /*3c9b0*/  LOP3.LUT R17, R17, 0xffff, RZ, 0xc0, !PT ;  /* 0x0000ffff11117812 */ /* 0x000fe200078ec0ff */
[----:B------:R-:W-:Y:S01]  /*3c9c0*/  IMAD.U32 R27, R27, 0x10000, RZ ;  /* 0x000100001b1b7824 */ /* 0x000fe200078e00ff */
[----:B------:R-:W-:Y:S02]  /*3c9d0*/  LOP3.LUT R19, R19, 0xffff, RZ, 0xc0, !PT ;  /* 0x0000ffff13137812 */ /* 0x000fe400078ec0ff */
[----:B------:R-:W-:Y:S01]  /*3c9e0*/  LOP3.LUT R66, R24, R63, R18, 0xfe, !PT ;  /* 0x0000003f18427212 */ /* 0x000fe200078efe12 */
[----:B------:R-:W-:Y:S01]  /*3c9f0*/  IMAD.SHL.U32 R17, R17, 0x1000000, RZ ;  /* 0x0100000011117824 */ /* 0x000fe200078e00ff */
[----:B------:R-:W-:Y:S01]  /*3ca00*/  LOP3.LUT R24, R20, 0xffff, RZ, 0xc0, !PT ;  /* 0x0000ffff14187812 */ /* 0x000fe200078ec0ff */
[----:B------:R-:W-:Y:S01]  /*3ca10*/  IMAD.SHL.U32 R19, R19, 0x1000000, RZ ;  /* 0x0100000013137824 */ /* 0x000fe200078e00ff */
[----:B------:R-:W-:-:S02]  /*3ca20*/  LOP3.LUT R56, R56, 0xff0000, R25, 0xf8, !PT ;  /* 0x00ff000038387812 */ /* 0x000fc400078ef819 */
[----:B------:R-:W-:Y:S02]  /*3ca30*/  LOP3.LUT R58, R26, R83, R16, 0xfe, !PT ;  /* 0x000000531a3a7212 */ /* 0x000fe400078efe10 */
[----:B------:R-:W-:Y:S02]  /*3ca40*/  LOP3.LUT R26, R22, 0xffff, RZ, 0xc0, !PT ;  /* 0x0000ffff161a7812 */ /* 0x000fe400078ec0ff */
[----:B------:R-:W-:Y:S02]  /*3ca50*/  LOP3.LUT R70, R70, 0xff0000, R27, 0xf8, !PT ;  /* 0x00ff000046467812 */ /* 0x000fe400078ef81b */
[----:B------:R-:W-:Y:S02]  /*3ca60*/  PRMT R18, R20, 0x7732, RZ ;  /* 0x0000773214127816 */ /* 0x000fe400000000ff */
[----:B------:R-:W-:Y:S02]  /*3ca70*/  PRMT R20, R22, 0x7732, RZ ;  /* 0x0000773216147816 */ /* 0x000fe400000000ff */
[----:B------:R-:W-:-:S02]  /*3ca80*/  SHF.R.U32.HI R16, RZ, 0x8, R24 ;  /* 0x00000008ff107819 */ /* 0x000fc40000011618 */
[----:B------:R-:W-:Y:S02]  /*3ca90*/  LOP3.LUT R56, R56, R17, RZ, 0xfc, !PT ;  /* 0x0000001138387212 */ /* 0x000fe400078efcff */
[----:B------:R-:W-:Y:S02]  /*3caa0*/  SHF.R.U32.HI R17, RZ, 0x8, R26 ;  /* 0x00000008ff117819 */ /* 0x000fe4000001161a */
[----:B------:R-:W-:Y:S02]  /*3cab0*/  LOP3.LUT R63, R70, R19, RZ, 0xfc, !PT ;  /* 0x00000013463f7212 */ /* 0x000fe400078efcff */
[----:B------:R-:W-:Y:S02]  /*3cac0*/  LOP3.LUT R85, R16, 0xff, RZ, 0xc0, !PT ;  /* 0x000000ff10557812 */ /* 0x000fe400078ec0ff */
        /* <DEDUP_REMOVED lines=20> */
[--C-:B------:R-:W-:Y:S01]  /*3cc10*/  SHF.R.U32.HI R17, RZ, 0x8, R25.reuse ;  /* 0x00000008ff117819 */ /* 0x100fe20000011619 */
[----:B------:R-:W-:Y:S01]  /*3cc20*/  IMAD.MOV.U32 R21, RZ, RZ, R70 ;  /* 0x000000ffff157224 */ /* 0x000fe200078e0046 */
[----:B------:R-:W-:Y:S02]  /*3cc30*/  LOP3.LUT R24, R24, 0xff, R25, 0xf8, !PT ;  /* 0x000000ff18187812 */ /* 0x000fe400078ef819 */
[----:B------:R-:W-:Y:S02]  /*3cc40*/  PRMT R17, R17, 0x7104, RZ ;  /* 0x0000710411117816 */ /* 0x000fe400000000ff */
[----:B------:R-:W-:Y:S01]  /*3cc50*/  SHF.R.U32.HI R19, RZ, 0x8, R27 ;  /* 0x00000008ff137819 */ /* 0x000fe2000001161b */
[----:B------:R-:W-:Y:S01]  /*3cc60*/  IMAD.MOV.U32 R23, RZ, RZ, R76 ;  /* 0x000000ffff177224 */ /* 0x000fe200078e004c */
[----:B------:R-:W-:-:S02]  /*3cc70*/  LOP3.LUT R24, R24, R17, RZ, 0xfc, !PT ;  /* 0x0000001118187212 */ /* 0x000fc400078efcff */
[----:B------:R-:W-:Y:S02]  /*3cc80*/  LOP3.LUT R74, R74, 0xff, R27, 0xf8, !PT ;  /* 0x000000ff4a4a7812 */ /* 0x000fe400078ef81b */
[----:B------:R-:W-:Y:S02]  /*3cc90*/  PRMT R19, R19, 0x7104, RZ ;  /* 0x0000710413137816 */ /* 0x000fe400000000ff */
[----:B------:R-:W-:Y:S01]  /*3cca0*/  SHF.R.U32.HI R17, RZ, 0x8, R21 ;  /* 0x00000008ff117819 */ /* 0x000fe20000011615 */
[----:B------:R-:W-:Y:S01]  /*3ccb0*/  IMAD.U32 R21, R21, 0x10000, RZ ;  /* 0x0001000015157824 */ /* 0x000fe200078e00ff */
[----:B------:R-:W-:Y:S02]  /*3ccc0*/  LOP3.LUT R74, R74, R19, RZ, 0xfc, !PT ;  /* 0x000000134a4a7212 */ /* 0x000fe400078efcff */
[----:B------:R-:W-:Y:S02]  /*3ccd0*/  LOP3.LUT R17, R17, 0xffff, RZ, 0xc0, !PT ;  /* 0x0000ffff11117812 */ /* 0x000fe400078ec0ff */
[----:B------:R-:W-:Y:S01]  /*3cce0*/  SHF.R.U32.HI R19, RZ, 0x8, R23 ;  /* 0x00000008ff137819 */ /* 0x000fe20000011617 */
[----:B------:R-:W-:Y:S01]  /*3ccf0*/  IMAD.U32 R23, R23, 0x10000, RZ ;  /* 0x0001000017177824 */ /* 0x000fe200078e00ff */
[----:B------:R-:W-:Y:S01]  /*3cd00*/  PRMT R81, R26, 0x6540, R81 ;  /* 0x000065401a517816 */ /* 0x000fe20000000051 */
[----:B------:R-:W-:Y:S01]  /*3cd10*/  IMAD.SHL.U32 R17, R17, 0x1000000, RZ ;  /* 0x0100000011117824 */ /* 0x000fe200078e00ff */
[----:B------:R-:W-:-:S02]  /*3cd20*/  LOP3.LUT R19, R19, 0xffff, RZ, 0xc0, !PT ;  /* 0x0000ffff13137812 */ /* 0x000fc400078ec0ff */
[----:B------:R-:W-:Y:S02]  /*3cd30*/  LOP3.LUT R24, R24, 0xff0000, R21, 0xf8, !PT ;  /* 0x00ff000018187812 */ /* 0x000fe400078ef815 */
[----:B------:R-:W-:Y:S01]  /*3cd40*/  LOP3.LUT R76, R20, R81, R16, 0xfe, !PT ;  /* 0x00000051144c7212 */ /* 0x000fe200078efe10 */
[----:B------:R-:W-:Y:S01]  /*3cd50*/  IMAD.SHL.U32 R19, R19, 0x1000000, RZ ;  /* 0x0100000013137824 */ /* 0x000fe200078e00ff */
[----:B------:R-:W-:Y:S02]  /*3cd60*/  LOP3.LUT R81, R24, R17, RZ, 0xfc, !PT ;  /* 0x0000001118517212 */ /* 0x000fe400078efcff */
[----:B--2---:R-:W-:Y:S02]  /*3cd70*/  LOP3.LUT R26, R38, 0xffff, RZ, 0xc0, !PT ;  /* 0x0000ffff261a7812 */ /* 0x004fe400078ec0ff */
[----:B------:R-:W-:Y:S02]  /*3cd80*/  LOP3.LUT R74, R74, 0xff0000, R23, 0xf8, !PT ;  /* 0x00ff00004a4a7812 */ /* 0x000fe400078ef817 */
[----:B------:R-:W-:-:S02]  /*3cd90*/  LOP3.LUT R24, R36, 0xffff, RZ, 0xc0, !PT ;  /* 0x0000ffff24187812 */ /* 0x000fc400078ec0ff */
[----:B------:R-:W-:Y:S02]  /*3cda0*/  PRMT R20, R38, 0x7732, RZ ;  /* 0x0000773226147816 */ /* 0x000fe400000000ff */
[----:B------:R-:W-:Y:S02]  /*3cdb0*/  LOP3.LUT R70, R22, R85, R18, 0xfe, !PT ;  /* 0x0000005516467212 */ /* 0x000fe400078efe12 */
[----:B------:R-:W-:Y:S02]  /*3cdc0*/  SHF.R.U32.HI R18, RZ, 0x8, R26 ;  /* 0x00000008ff127819 */ /* 0x000fe4000001161a */
[----:B------:R-:W-:Y:S02]  /*3cdd0*/  LOP3.LUT R74, R74, R19, RZ, 0xfc, !PT ;  /* 0x000000134a4a7212 */ /* 0x000fe400078efcff */
[----:B------:R-:W-:Y:S02]  /*3cde0*/  SHF.R.U32.HI R16, RZ, 0x8, R24 ;  /* 0x00000008ff107819 */ /* 0x000fe40000011618 */
[----:B------:R-:W-:-:S02]  /*3cdf0*/  PRMT R17, R36, 0x7732, RZ ;  /* 0x0000773224117816 */ /* 0x000fc400000000ff */
[----:B------:R-:W-:Y:S02]  /*3ce00*/  SHF.R.U32.HI R19, RZ, 0x8, R20 ;  /* 0x00000008ff137819 */ /* 0x000fe40000011614 */
[C---:B------:R-:W-:Y:S02]  /*3ce10*/  LOP3.LUT R25, R37.reuse, 0xffff, RZ, 0xc0, !PT ;  /* 0x0000ffff25197812 */ /* 0x040fe400078ec0ff */
[----:B------:R-:W-:Y:S02]  /*3ce20*/  PRMT R78, R37, 0x7732, RZ ;  /* 0x00007732254e7816 */ /* 0x000fe400000000ff */
[----:B------:R-:W-:Y:S02]  /*3ce30*/  LOP3.LUT R37, R18, 0xff, RZ, 0xc0, !PT ;  /* 0x000000ff12257812 */ /* 0x000fe400078ec0ff */
[----:B------:R-:W-:Y:S02]  /*3ce40*/  LOP3.LUT R83, R16, 0xff, RZ, 0xc0, !PT ;  /* 0x000000ff10537812 */ /* 0x000fe400078ec0ff */
[----:B------:R-:W-:-:S02]  /*3ce50*/  LOP3.LUT R18, R20, 0xff, RZ, 0xc0, !PT ;  /* 0x000000ff14127812 */ /* 0x000fc400078ec0ff */
[----:B------:R-:W-:Y:S02]  /*3ce60*/  SHF.R.U32.HI R16, RZ, 0x8, R17 ;  /* 0x00000008ff107819 */ /* 0x000fe40000011611 */
[----:B------:R-:W-:Y:S01]  /*3ce70*/  LOP3.LUT R20, R19, 0xffff, RZ, 0xc0, !PT ;  /* 0x0000ffff13147812 */ /* 0x000fe200078ec0ff */
[----:B------:R-:W-:Y:S01]  /*3ce80*/  IMAD.WIDE.U32 R18, R18, 0x10000, RZ ;  /* 0x0001000012127825 */ /* 0x000fe200078e00ff */
[----:B------:R-:W-:Y:S02]  /*3ce90*/  LOP3.LUT R17, R17, 0xff, RZ, 0xc0, !PT ;  /* 0x000000ff11117812 */ /* 0x000fe400078ec0ff */
[----:B------:R-:W-:Y:S01]  /*3cea0*/  LOP3.LUT R22, R16, 0xffff, RZ, 0xc0, !PT ;  /* 0x0000ffff10167812 */ /* 0x000fe200078ec0ff */
[----:B------:R-:W-:Y:S01]  /*3ceb0*/  IMAD.WIDE.U32 R20, R20, 0x1000000, RZ ;  /* 0x0100000014147825 */ /* 0x000fe200078e00ff */
[C---:B------:R-:W-:Y:S02]  /*3cec0*/  LOP3.LUT R27, R39.reuse, 0xffff, RZ, 0xc0, !PT ;  /* 0x0000ffff271b7812 */ /* 0x040fe400078ec0ff */
[----:B------:R-:W-:-:S02]  /*3ced0*/  PRMT R80, R39, 0x7732, RZ ;  /* 0x0000773227507816 */ /* 0x000fc400000000ff */
[----:B------:R-:W-:Y:S01]  /*3cee0*/  SHF.L.U64.HI R39, R37, 0x8, RZ ;  /* 0x0000000825277819 */ /* 0x000fe200000102ff */
[----:B------:R-:W-:Y:S01]  /*3cef0*/  IMAD.WIDE.U32 R16, R17, 0x10000, RZ ;  /* 0x0001000011107825 */ /* 0x000fe200078e00ff */
[----:B------:R-:W-:Y:S02]  /*3cf00*/  SHF.L.U64.HI R85, R83, 0x8, RZ ;  /* 0x0000000853557819 */ /* 0x000fe400000102ff */
[----:B------:R-:W-:Y:S01]  /*3cf10*/  LOP3.LUT R38, R21, R39, R19, 0xfe, !PT ;  /* 0x0000002715267212 */ /* 0x000fe200078efe13 */
[----:B------:R-:W-:Y:S01]  /*3cf20*/  IMAD.WIDE.U32 R22, R22, 0x1000000, RZ ;  /* 0x0100000016167825 */ /* 0x000fe200078e00ff */
[--C-:B------:R-:W-:Y:S02]  /*3cf30*/  SHF.R.U32.HI R19, RZ, 0x8, R27.reuse ;  /* 0x00000008ff137819 */ /* 0x100fe4000001161b */
[----:B------:R-:W-:Y:S02]  /*3cf40*/  LOP3.LUT R38, R38, 0xff, R27, 0xf8, !PT ;  /* 0x000000ff26267812 */ /* 0x000fe400078ef81b */
[----:B------:R-:W-:Y:S01]  /*3cf50*/  LOP3.LUT R36, R23, R85, R17, 0xfe, !PT ;  /* 0x0000005517247212 */ /* 0x000fe200078efe11 */
[----:B------:R-:W-:Y:S01]  /*3cf60*/  IMAD.MOV.U32 R23, RZ, RZ, R80 ;  /* 0x000000ffff177224 */ /* 0x000fe200078e0050 */
[----:B------:R-:W-:-:S02]  /*3cf70*/  PRMT R19, R19, 0x7104, RZ ;  /* 0x0000710413137816 */ /* 0x000fc400000000ff */
[----:B------:R-:W-:Y:S02]  /*3cf80*/  SHF.R.U32.HI R17, RZ, 0x8, R25 ;  /* 0x00000008ff117819 */ /* 0x000fe40000011619 */
[----:B------:R-:W-:Y:S01]  /*3cf90*/  LOP3.LUT R38, R38, R19, RZ, 0xfc, !PT ;  /* 0x0000001326267212 */ /* 0x000fe200078efcff */
[----:B------:R-:W-:Y:S01]  /*3cfa0*/  IMAD.MOV.U32 R21, RZ, RZ, R78 ;  /* 0x000000ffff157224 */ /* 0x000fe200078e004e */
[----:B------:R-:W-:Y:S02]  /*3cfb0*/  SHF.R.U32.HI R19, RZ, 0x8, R23 ;  /* 0x00000008ff137819 */ /* 0x000fe40000011617 */
[----:B------:R-:W-:Y:S02]  /*3cfc0*/  LOP3.LUT R36, R36, 0xff, R25, 0xf8, !PT ;  /* 0x000000ff24247812 */ /* 0x000fe400078ef819 */
        /* <DEDUP_REMOVED lines=9> */
[----:B------:R-:W-:Y:S02]  /*3d060*/  PRMT R83, R24, 0x6540, R83 ;  /* 0x0000654018537816 */ /* 0x000fe40000000053 */
[----:B------:R-:W-:Y:S01]  /*3d070*/  LOP3.LUT R38, R38, R19, RZ, 0xfc, !PT ;  /* 0x0000001326267212 */ /* 0x000fe200078efcff */
[----:B------:R-:W-:Y:S01]  /*3d080*/  IMAD.SHL.U32 R17, R17, 0x1000000, RZ ;  /* 0x0100000011117824 */ /* 0x000fe200078e00ff */
[----:B------:R-:W-:-:S02]  /*3d090*/  PRMT R37, R26, 0x6540, R37 ;  /* 0x000065401a257816 */ /* 0x000fc40000000025 */
[----:B---3--:R-:W-:Y:S02]  /*3d0a0*/  LOP3.LUT R19, R44, 0xffff, RZ, 0xc0, !PT ;  /* 0x0000ffff2c137812 */ /* 0x008fe400078ec0ff */
[----:B------:R-:W-:Y:S02]  /*3d0b0*/  LOP3.LUT R36, R36, 0xff0000, R21, 0xf8, !PT ;  /* 0x00ff000024247812 */ /* 0x000fe400078ef815 */
[----:B------:R-:W-:Y:S02]  /*3d0c0*/  LOP3.LUT R25, R46, 0xffff, RZ, 0xc0, !PT ;  /* 0x0000ffff2e197812 */ /* 0x000fe400078ec0ff */
[----:B------:R-:W-:Y:S02]  /*3d0d0*/  LOP3.LUT R78, R22, R83, R16, 0xfe, !PT ;  /* 0x00000053164e7212 */ /* 0x000fe400078efe10 */
        /* <DEDUP_REMOVED lines=17> */
[----:B------:R-:W-:Y:S01]  /*3d1f0*/  SHF.L.U64.HI R37, R22, 0x8, RZ ;  /* 0x0000000816257819 */ /* 0x000fe200000102ff */
[----:B------:R-:W-:Y:S01]  /*3d200*/  IMAD.WIDE.U32 R22, R16, 0x1000000, RZ ;  /* 0x0100000010167825 */ /* 0x000fe200078e00ff */
[----:B------:R-:W-:-:S03]  /*3d210*/  SHF.L.U64.HI R27, R44, 0x8, RZ ;  /* 0x000000082c1b7819 */ /* 0x000fc600000102ff */
[----:B------:R-:W-:-:S04]  /*3d220*/  IMAD.WIDE.U32 R16, R18, 0x10000, RZ ;  /* 0x0001000012107825 */ /* 0x000fc800078e00ff */
[----:B------:R-:W-:-:S04]  /*3d230*/  IMAD.WIDE.U32 R18, R19, 0x1000000, RZ ;  /* 0x0100000013127825 */ /* 0x000fc800078e00ff */
[----:B------:R-:W-:Y:S01]  /*3d240*/  IMAD.WIDE.U32 R20, R20, 0x10000, RZ ;  /* 0x0001000014147825 */ /* 0x000fe200078e00ff */
[----:B------:R-:W-:Y:S02]  /*3d250*/  LOP3.LUT R19, R19, R27, R17, 0xfe, !PT ;  /* 0x0000001b13137212 */ /* 0x000fe400078efe11 */
[----:B------:R-:W-:Y:S02]  /*3d260*/  SHF.R.U32.HI R17, RZ, 0x8, R24 ;  /* 0x00000008ff117819 */ /* 0x000fe40000011618 */
[----:B------:R-:W-:Y:S02]  /*3d270*/  LOP3.LUT R21, R23, R37, R21, 0xfe, !PT ;  /* 0x0000002517157212 */ /* 0x000fe400078efe15 */
[----:B------:R-:W-:Y:S02]  /*3d280*/  ISETP.GE.U32.AND P0, PT, R68, -0x80, PT ;  /* 0xffffff804400780c */ /* 0x000fe40003f06070 */
[----:B------:R-:W-:Y:S01]  /*3d290*/  LOP3.LUT R45, R22, R45, R20, 0xfe, !PT ;  /* 0x0000002d162d7212 */ /* 0x000fe200078efe14 */
[----:B------:R-:W-:Y:S01]  /*3d2a0*/  IMAD.MOV.U32 R20, RZ, RZ, R39 ;  /* 0x000000ffff147224 */ /* 0x000fe200078e0027 */
[----:B------:R-:W-:-:S02]  /*3d2b0*/  LOP3.LUT R46, R21, 0xff, R24, 0xf8, !PT ;  /* 0x000000ff152e7812 */ /* 0x000fc400078ef818 */
[----:B------:R-:W-:Y:S02]  /*3d2c0*/  PRMT R17, R17, 0x7104, RZ ;  /* 0x0000710411117816 */ /* 0x000fe400000000ff */
[----:B------:R-:W-:Y:S02]  /*3d2d0*/  ISETP.GE.U32.AND.EX P0, PT, R69, -0x1, PT, P0 ;  /* 0xffffffff4500780c */ /* 0x000fe40003f06100 */
[----:B------:R-:W-:Y:S01]  /*3d2e0*/  LOP3.LUT R46, R46, R17, RZ, 0xfc, !PT ;  /* 0x000000112e2e7212 */ /* 0x000fe200078efcff */
[----:B------:R-:W-:Y:S01]  /*3d2f0*/  IMAD.U32 R17, R20, 0x10000, RZ ;  /* 0x0001000014117824 */ /* 0x000fe200078e00ff */
[C---:B------:R-:W-:Y:S02]  /*3d300*/  LOP3.LUT R26, R47.reuse, 0xffff, RZ, 0xc0, !PT ;  /* 0x0000ffff2f1a7812 */ /* 0x040fe400078ec0ff */
[----:B------:R-:W-:Y:S02]  /*3d310*/  PRMT R47, R47, 0x7732, RZ ;  /* 0x000077322f2f7816 */ /* 0x000fe400000000ff */
[----:B------:R-:W-:-:S02]  /*3d320*/  LOP3.LUT R22, R19, 0xff, R26, 0xf8, !PT ;  /* 0x000000ff13167812 */ /* 0x000fc400078ef81a */
[----:B------:R-:W-:Y:S02]  /*3d330*/  LOP3.LUT R46, R46, 0xff0000, R17, 0xf8, !PT ;  /* 0x00ff00002e2e7812 */ /* 0x000fe400078ef811 */
[----:B------:R-:W-:Y:S02]  /*3d340*/  SHF.R.U32.HI R19, RZ, 0x8, R26 ;  /* 0x00000008ff137819 */ /* 0x000fe4000001161a */
[----:B------:R-:W-:Y:S02]  /*3d350*/  SHF.R.U32.HI R17, RZ, 0x8, R20 ;  /* 0x00000008ff117819 */ /* 0x000fe40000011614 */
[----:B------:R-:W-:Y:S02]  /*3d360*/  PRMT R25, R25, 0x6540, R44 ;  /* 0x0000654019197816 */ /* 0x000fe4000000002c */
[----:B------:R-:W-:Y:S01]  /*3d370*/  PRMT R21, R19, 0x7104, RZ ;  /* 0x0000710413157816 */ /* 0x000fe200000000ff */
[----:B------:R-:W-:Y:S01]  /*3d380*/  IMAD.MOV.U32 R19, RZ, RZ, R47 ;  /* 0x000000ffff137224 */ /* 0x000fe200078e002f */
[----:B------:R-:W-:-:S02]  /*3d390*/  LOP3.LUT R17, R17, 0xffff, RZ, 0xc0, !PT ;  /* 0x0000ffff11117812 */ /* 0x000fc400078ec0ff */
[----:B----4-:R-:W-:Y:S02]  /*3d3a0*/  @P0 IADD3 R10, P2, R10, 0x1, RZ ;  /* 0x000000010a0a0810 */ /* 0x010fe40007f5e0ff */
[----:B------:R-:W-:Y:S02]  /*3d3b0*/  LOP3.LUT R44, R18, R25, R16, 0xfe, !PT ;  /* 0x00000019122c7212 */ /* 0x000fe400078efe10 */
[----:B------:R-:W-:Y:S01]  /*3d3c0*/  IADD3 R25, P3, P4, R77, R14, R30 ;  /* 0x0000000e4d197210 */ /* 0x000fe20007c7e01e */
[----:B------:R-:W-:Y:S01]  /*3d3d0*/  IMAD.SHL.U32 R17, R17, 0x1000000, RZ ;  /* 0x0100000011117824 */ /* 0x000fe200078e00ff */
[----:B------:R-:W-:Y:S01]  /*3d3e0*/  IADD3 R16, P1, R68, 0x80, RZ ;  /* 0x0000008044107810 */ /* 0x000fe20007f3e0ff */
[----:B------:R-:W-:Y:S01]  /*3d3f0*/  @P0 IMAD.X R11, RZ, RZ, R11, P2 ;  /* 0x000000ffff0b0224 */ /* 0x000fe200010e060b */
[----:B------:R-:W-:Y:S02]  /*3d400*/  SHF.R.U32.HI R18, RZ, 0x8, R19 ;  /* 0x00000008ff127819 */ /* 0x000fe40000011613 */
[----:B------:R-:W-:-:S02]  /*3d410*/  IADD3.X R82, R71, R15, R31, P3, P4 ;  /* 0x0000000f47527210 */ /* 0x000fc40001fe841f */
[----:B------:R-:W-:Y:S01]  /*3d420*/  LOP3.LUT R22, R22, R21, RZ, 0xfc, !PT ;  /* 0x0000001516167212 */ /* 0x000fe200078efcff */
[----:B------:R-:W-:Y:S01]  /*3d430*/  IMAD.U32 R21, R19, 0x10000, RZ ;  /* 0x0001000013157824 */ /* 0x000fe200078e00ff */
[----:B------:R-:W-:Y:S02]  /*3d440*/  LOP3.LUT R18, R18, 0xffff, RZ, 0xc0, !PT ;  /* 0x0000ffff12127812 */ /* 0x000fe400078ec0ff */
[----:B------:R-:W-:Y:S01]  /*3d450*/  LOP3.LUT R46, R46, R17, RZ, 0xfc, !PT ;  /* 0x000000112e2e7212 */ /* 0x000fe200078efcff */
[----:B------:R-:W-:Y:S01]  /*3d460*/  IMAD.X R17, RZ, RZ, R69, P1 ;  /* 0x000000ffff117224 */ /* 0x000fe200008e0645 */
[----:B------:R-:W-:Y:S02]  /*3d470*/  LOP3.LUT R68, R11, 0x9b05688c, R82, 0x96, !PT ;  /* 0x9b05688c0b447812 */ /* 0x000fe400078e9652 */
[----:B------:R-:W-:Y:S01]  /*3d480*/  IADD3 R85, P1, P2, R67, R12, R28 ;  /* 0x0000000c43557210 */ /* 0x000fe20007a3e01c */
[----:B------:R-:W-:Y:S01]  /*3d490*/  IMAD.SHL.U32 R18, R18, 0x1000000, RZ ;  /* 0x0100000012127824 */ /* 0x000fe200078e00ff */
[----:B------:R-:W-:-:S02]  /*3d4a0*/  LOP3.LUT R69, R10, 0x2b3e6c1f, R25, 0x96, !PT ;  /* 0x2b3e6c1f0a457812 */ /* 0x000fc400078e9619 */
[----:B------:R-:W-:Y:S02]  /*3d4b0*/  IADD3 R89, P3, R68, -0x7b3558c5, RZ ;  /* 0x84caa73b44597810 */ /* 0x000fe40007f7e0ff */
[----:B------:R-:W-:Y:S02]  /*3d4c0*/  LOP3.LUT R21, R22, 0xff0000, R21, 0xf8, !PT ;  /* 0x00ff000016157812 */ /* 0x000fe400078ef815 */
[----:B------:R-:W-:Y:S02]  /*3d4d0*/  IADD3.X R87, R65, R13, R29, P1, P2 ;  /* 0x0000000d41577210 */ /* 0x000fe40000fe441d */
[----:B------:R-:W-:Y:S02]  /*3d4e0*/  IADD3.X R23, R69, -0x4498517b, RZ, P3, !PT ;  /* 0xbb67ae8545177810 */ /* 0x000fe40001ffe4ff */
[----:B------:R-:W-:Y:S01]  /*3d4f0*/  LOP3.LUT R47, R21, R18, RZ, 0xfc, !PT ;  /* 0x00000012152f7212 */ /* 0x000fe200078efcff */
[----:B------:R-:W-:Y:S01]  /*3d500*/  @P0 IMAD.MOV.U32 R21, RZ, RZ, R11 ;  /* 0x000000ffff150224 */ /* 0x000fe200078e000b */
[----:B------:R-:W-:Y:S01]  /*3d510*/  LOP3.LUT R26, R17, 0x510e527f, R87, 0x96, !PT ;  /* 0x510e527f111a7812 */ /* 0x000fe200078e9657 */
[----:B------:R-:W-:Y:S01]  /*3d520*/  @P0 IMAD.MOV.U32 R20, RZ, RZ, R10 ;  /* 0x000000ffff140224 */ /* 0x000fe200078e000a */
[----:B------:R-:W-:-:S02]  /*3d530*/  LOP3.LUT R18, R14, R89, RZ, 0x3c, !PT ;  /* 0x000000590e127212 */ /* 0x000fc400078e3cff */
[----:B------:R-:W-:Y:S02]  /*3d540*/  LOP3.LUT R11, R15, R23, RZ, 0x3c, !PT ;  /* 0x000000170f0b7212 */ /* 0x000fe400078e3cff */
[----:B------:R-:W-:Y:S02]  /*3d550*/  LOP3.LUT R24, R16, 0xade682d1, R85, 0x96, !PT ;  /* 0xade682d110187812 */ /* 0x000fe400078e9655 */
[----:B------:R-:W-:Y:S01]  /*3d560*/  IADD3 R19, P1, R26, -0xc4336f8, RZ ;  /* 0xf3bcc9081a137810 */ /* 0x000fe20007f3e0ff */
[----:B------:R0:W-:Y:S01]  /*3d570*/  STL.64 [R1+0x40], R16 ;  /* 0x0000401001007387 */ /* 0x0001e20000100a00 */
[----:B------:R-:W-:Y:S02]  /*3d580*/  SHF.L.W.U32.HI R22, R18, 0x8, R11 ;  /* 0x0000000812167819 */ /* 0x000fe40000010e0b */
[----:B------:R-:W-:Y:S01]  /*3d590*/  SHF.L.W.U32.HI R18, R11, 0x8, R18 ;  /* 0x000000080b127819 */ /* 0x000fe20000010e12 */
[----:B------:R1:W-:Y:S01]  /*3d5a0*/  @P0 STL.64 [R1+0x48], R20 ;  /* 0x0000481401000387 */ /* 0x0003e20000100a00 */
[----:B------:R-:W-:-:S02]  /*3d5b0*/  IADD3 R11, P4, P5, R73, R25, R22 ;  /* 0x00000019490b7210 */ /* 0x000fc40007d9e016 */
[----:B0-----:R-:W-:Y:S02]  /*3d5c0*/  IADD3.X R17, R24, 0x6a09e667, RZ, P1, !PT ;  /* 0x6a09e66718117810 */ /* 0x001fe40000ffe4ff */
[----:B------:R-:W-:Y:S02]  /*3d5d0*/  IADD3 R37, P0, P1, R79, R40, R32 ;  /* 0x000000284f257210 */ /* 0x000fe4000791e020 */
[----:B------:R-:W-:Y:S02]  /*3d5e0*/  IADD3.X R10, R75, R82, R18, P4, P5 ;  /* 0x000000524b0a7210 */ /* 0x000fe400027ea412 */
[----:B------:R-:W-:Y:S02]  /*3d5f0*/  IADD3.X R39, R7, R41, R33, P0, P1 ;  /* 0x0000002907277210 */ /* 0x000fe400007e2421 */
[----:B------:R-:W-:Y:S02]  /*3d600*/  IADD3 R27, P2, P3, R57, R42, R34 ;  /* 0x0000002a391b7210 */ /* 0x000fe40007b5e022 */
[----:B------:R-:W-:-:S02]  /*3d610*/  LOP3.LUT R16, R12, R19, RZ, 0x3c, !PT ;  /* 0x000000130c107212 */ /* 0x000fc400078e3cff */
[----:B------:R-:W-:Y:S02]  /*3d620*/  LOP3.LUT R25, R13, R17, RZ, 0x3c, !PT ;  /* 0x000000110d197212 */ /* 0x000fe400078e3cff */
[----:B-1----:R-:W-:Y:S02]  /*3d630*/  LOP3.LUT R21, R68, R11, RZ, 0x3c, !PT ;  /* 0x0000000b44157212 */ /* 0x002fe400078e3cff */
[----:B------:R-:W-:Y:S02]  /*3d640*/  LOP3.LUT R88, R53, 0x1f83d9ab, R39, 0x96, !PT ;  /* 0x1f83d9ab35587812 */ /* 0x000fe400078e9627 */
[----:B------:R-:W-:Y:S02]  /*3d650*/  LOP3.LUT R68, R69, R10, RZ, 0x3c, !PT ;  /* 0x0000000a45447212 */ /* 0x000fe400078e3cff */
[----:B------:R-:W-:Y:S02]  /*3d660*/  IADD3.X R93, R61, R43, R35, P2, P3 ;  /* 0x0000002b3d5d7210 */ /* 0x000fe400017e6423 */
[----:B------:R-:W-:-:S02]  /*3d670*/  SHF.L.W.U32.HI R83, R25, 0x8, R16 ;  /* 0x0000000819537819 */ /* 0x000fc40000010e10 */
[----:B------:R-:W-:Y:S02]  /*3d680*/  SHF.L.W.U32.HI R25, R16, 0x8, R25 ;  /* 0x0000000810197819 */ /* 0x000fe40000010e19 */
[----:B------:R-:W-:Y:S02]  /*3d690*/  LOP3.LUT R82, R52, 0xfb41bd6b, R37, 0x96, !PT ;  /* 0xfb41bd6b34527812 */ /* 0x000fe400078e9625 */
[----:B------:R-:W-:Y:S02]  /*3d6a0*/  IADD3 R95, P2, R88, -0x16b07d5, RZ ;  /* 0xfe94f82b585f7810 */ /* 0x000fe40007f5e0ff */
[----:B------:R-:W-:Y:S02]  /*3d6b0*/  SHF.L.W.U32.HI R20, R68, 0x10, R21 ;  /* 0x0000001044147819 */ /* 0x000fe40000010e15 */
[----:B------:R-:W-:Y:S02]  /*3d6c0*/  SHF.L.W.U32.HI R16, R21, 0x10, R68 ;  /* 0x0000001015107819 */ /* 0x000fe40000010e44 */
[----:B------:R-:W-:-:S02]  /*3d6d0*/  LOP3.LUT R68, R55, 0x5be0cd19, R93, 0x96, !PT ;  /* 0x5be0cd1937447812 */ /* 0x000fc400078e965d */
[----:B------:R-:W-:Y:S02]  /*3d6e0*/  IADD3.X R99, R82, 0x3c6ef372, RZ, P2, !PT ;  /* 0x3c6ef37252637810 */ /* 0x000fe400017fe4ff */
[----:B------:R-:W-:Y:S02]  /*3d6f0*/  IADD3 R53, P0, P1, R62, R85, R25 ;  /* 0x000000553e357210 */ /* 0x000fe4000791e019 */
[----:B------:R-:W-:Y:S02]  /*3d700*/  LOP3.LUT R55, R54, 0x137e2179, R27, 0x96, !PT ;  /* 0x137e217936377812 */ /* 0x000fe400078e961b */
[----:B------:R-:W-:Y:S02]  /*3d710*/  IADD3 R91, P3, R68, 0x5f1d36f1, RZ ;  /* 0x5f1d36f1445b7810 */ /* 0x000fe40007f7e0ff */
[----:B------:R-:W-:Y:S02]  /*3d720*/  LOP3.LUT R52, R40, R95, RZ, 0x3c, !PT ;  /* 0x0000005f28347212 */ /* 0x000fe400078e3cff */
[----:B------:R-:W-:-:S02]  /*3d730*/  LOP3.LUT R85, R41, R99, RZ, 0x3c, !PT ;  /* 0x0000006329557212 */ /* 0x000fc400078e3cff */
[----:B------:R-:W-:Y:S02]  /*3d740*/  IADD3.X R69, R64, R87, R83, P0, P1 ;  /* 0x0000005740457210 */ /* 0x000fe400007e2453 */
[----:B------:R-:W-:Y:S02]  /*3d750*/  IADD3.X R97, R55, -0x5ab00ac6, RZ, P3, !PT ;  /* 0xa54ff53a37617810 */ /* 0x000fe40001ffe4ff */
[----:B------:R-:W-:Y:S02]  /*3d760*/  SHF.L.W.U32.HI R84, R52, 0x8, R85 ;  /* 0x0000000834547819 */ /* 0x000fe40000010e55 */
        /* <DEDUP_REMOVED lines=8> */
[----:B------:R-:W-:-:S02]  /*3d7f0*/  IADD3 R37, P0, R16, R89, RZ ;  /* 0x0000005910257210 */ /* 0x000fc40007f1e0ff */
[----:B------:R-:W-:Y:S02]  /*3d800*/  SHF.L.W.U32.HI R87, R86, 0x8, R21 ;  /* 0x0000000856577819 */ /* 0x000fe40000010e15 */
[----:B------:R-:W-:Y:S01]  /*3d810*/  SHF.L.W.U32.HI R86, R21, 0x8, R86 ;  /* 0x0000000815567819 */ /* 0x000fe20000010e56 */
[----:B------:R-:W-:Y:S01]  /*3d820*/  IMAD.X R23, R20, 0x1, R23, P0 ;  /* 0x0000000114177824 */ /* 0x000fe200000e0617 */
[----:B------:R-:W-:Y:S02]  /*3d830*/  IADD3 R27, P3, P4, R48, R27, R87 ;  /* 0x0000001b301b7210 */ /* 0x000fe40007c7e057 */
[----:B------:R-:W-:Y:S02]  /*3d840*/  IADD3.X R89, R8, R39, R52, P1, P2 ;  /* 0x0000002708597210 */ /* 0x000fe40000fe4434 */
[----:B------:R-:W-:Y:S02]  /*3d850*/  IADD3.X R92, R49, R93, R86, P3, P4 ;  /* 0x0000005d315c7210 */ /* 0x000fe40001fe8456 */
        /* <DEDUP_REMOVED lines=24> */
[----:B------:R-:W-:Y:S02]  /*3d9e0*/  LOP3.LUT R87, R87, R88, RZ, 0x3c, !PT ;  /* 0x0000005857577212 */ /* 0x000fe400078e3cff */
[----:B------:R-:W-:-:S02]  /*3d9f0*/  SHF.L.W.U32.HI R84, R94, 0x1, R25 ;  /* 0x000000015e547819 */ /* 0x000fc40000010e19 */
[----:B------:R-:W-:Y:S02]  /*3da00*/  SHF.L.W.U32.HI R83, R25, 0x1, R94 ;  /* 0x0000000119537819 */ /* 0x000fe40000010e5e */
[----:B------:R-:W-:Y:S02]  /*3da10*/  SHF.L.W.U32.HI R91, R91, 0x1, R52 ;  /* 0x000000015b5b7819 */ /* 0x000fe40000010e34 */
[----:B------:R-:W-:Y:S02]  /*3da20*/  IADD3 R25, P4, P5, R70, R86, R11 ;  /* 0x0000005646197210 */ /* 0x000fe40007d9e00b */
[----:B------:R-:W-:Y:S02]  /*3da30*/  SHF.L.W.U32.HI R93, R22, 0x1, R87 ;  /* 0x00000001165d7819 */ /* 0x000fe40000010e57 */
[----:B------:R-:W-:Y:S02]  /*3da40*/  IADD3 R53, P2, P3, R58, R68, R53 ;  /* 0x000000443a357210 */ /* 0x000fe40007b5e035 */
[----:B------:R-:W-:-:S02]  /*3da50*/  IADD3.X R39, R81, R91, R10, P4, P5 ;  /* 0x0000005b51277210 */ /* 0x000fc400027ea40a */
[----:B------:R-:W-:Y:S02]  /*3da60*/  SHF.L.W.U32.HI R95, R87, 0x1, R22 ;  /* 0x00000001575f7819 */ /* 0x000fe40000010e16 */
[----:B------:R-:W-:Y:S02]  /*3da70*/  IADD3 R11, P1, P0, R78, R93, R85 ;  /* 0x0000005d4e0b7210 */ /* 0x000fe4000783e055 */
[----:B------:R-:W-:Y:S02]  /*3da80*/  IADD3.X R96, R56, R55, R69, P2, P3 ;  /* 0x0000003738607210 */ /* 0x000fe400017e6445 */
        /* <DEDUP_REMOVED lines=33> */
[----:B------:R-:W-:Y:S02]  /*3dca0*/  SHF.L.W.U32.HI R90, R90, 0x8, R23 ;  /* 0x000000085a5a7819 */ /* 0x000fe40000010e17 */
[----:B------:R-:W-:Y:S02]  /*3dcb0*/  IADD3 R84, P2, P3, R76, R25, R55 ;  /* 0x000000194c547210 */ /* 0x000fe40007b5e037 */
[----:B------:R-:W-:Y:S02]  /*3dcc0*/  SHF.L.W.U32.HI R86, R10, 0x8, R95 ;  /* 0x000000080a567819 */ /* 0x000fe40000010e5f */
[----:B------:R-:W-:Y:S02]  /*3dcd0*/  IADD3.X R23, R63, R96, R94, P0, P1 ;  /* 0x000000603f177210 */ /* 0x000fe400007e245e */
[----:B------:R-:W-:-:S02]  /*3dce0*/  SHF.L.W.U32.HI R95, R95, 0x8, R10 ;  /* 0x000000085f5f7819 */ /* 0x000fc40000010e0a */
[----:B------:R-:W-:Y:S02]  /*3dcf0*/  IADD3 R83, P0, P1, R80, R11, R90 ;  /* 0x0000000b50537210 */ /* 0x000fe4000791e05a */
[----:B------:R-:W-:Y:S02]  /*3dd00*/  LOP3.LUT R26, R84, R26, R39, 0x96, !PT ;  /* 0x0000001a541a7212 */ /* 0x000fe400078e9627 */
[----:B------:R-:W-:Y:S02]  /*3dd10*/  LOP3.LUT R19, R68, R19, R96, 0x96, !PT ;  /* 0x0000001344137212 */ /* 0x000fe400078e9660 */
[----:B------:R-:W-:Y:S02]  /*3dd20*/  IADD3.X R39, R74, R39, R85, P2, P3 ;  /* 0x000000274a277210 */ /* 0x000fe400017e6455 */
[----:B------:R-:W-:Y:S02]  /*3dd30*/  LOP3.LUT R82, R23, R82, R53, 0x96, !PT ;  /* 0x0000005217527212 */ /* 0x000fe400078e9635 */
[----:B------:R-:W-:-:S02]  /*3dd40*/  IADD3 R53, P2, P3, R44, R17, R95 ;  /* 0x000000112c357210 */ /* 0x000fc40007b5e05f */
[----:B------:R-:W-:Y:S02]  /*3dd50*/  LOP3.LUT R20, R83, R20, R89, 0x96, !PT ;  /* 0x0000001453147212 */ /* 0x000fe400078e9659 */
[----:B------:R-:W-:Y:S02]  /*3dd60*/  IADD3.X R89, R38, R89, R93, P0, P1 ;  /* 0x0000005926597210 */ /* 0x000fe400007e245d */
[----:B------:R-:W-:Y:S02]  /*3dd70*/  SHF.L.W.U32.HI R10, R19, 0x10, R82 ;  /* 0x00000010130a7819 */ /* 0x000fe40000010e52 */
[----:B------:R-:W-:Y:S02]  /*3dd80*/  IADD3.X R91, R47, R92, R86, P2, P3 ;  /* 0x0000005c2f5b7210 */ /* 0x000fe400017e6456 */
[----:B------:R-:W-:Y:S02]  /*3dd90*/  LOP3.LUT R97, R39, R24, R25, 0x96, !PT ;  /* 0x0000001827617212 */ /* 0x000fe400078e9619 */
[----:B------:R-:W-:-:S02]  /*3dda0*/  LOP3.LUT R25, R89, R16, R11, 0x96, !PT ;  /* 0x0000001059197212 */ /* 0x000fc400078e960b */
[----:B------:R-:W-:Y:S02]  /*3ddb0*/  SHF.L.W.U32.HI R11, R82, 0x10, R19 ;  /* 0x00000010520b7819 */ /* 0x000fe40000010e13 */
[----:B------:R-:W-:Y:S02]  /*3ddc0*/  IADD3 R69, P0, R10, R69, RZ ;  /* 0x000000450a457210 */ /* 0x000fe40007f1e0ff */
[----:B------:R-:W-:Y:S02]  /*3ddd0*/  LOP3.LUT R21, R53, R21, R92, 0x96, !PT ;  /* 0x0000001535157212 */ /* 0x000fe400078e965c */
[----:B------:R-:W-:Y:S02]  /*3dde0*/  LOP3.LUT R16, R91, R18, R17, 0x96, !PT ;  /* 0x000000125b107212 */ /* 0x000fe400078e9611 */
[----:B------:R-:W-:Y:S02]  /*3ddf0*/  SHF.L.W.U32.HI R19, R25, 0x10, R20 ;  /* 0x0000001019137819 */ /* 0x000fe40000010e14 */
        /* <DEDUP_REMOVED lines=29> */
[----:B------:R-:W-:Y:S02]  /*3dfd0*/  SHF.L.W.U32.HI R93, R95, 0x1, R86 ;  /* 0x000000015f5d7819 */ /* 0x000fe40000010e56 */
[----:B------:R-:W-:-:S02]  /*3dfe0*/  IADD3 R55, P4, P5, R79, R37, R84 ;  /* 0x000000254f377210 */ /* 0x000fc40007d9e054 */
        /* <DEDUP_REMOVED lines=53> */
[----:B------:R-:W-:Y:S02]  /*3e340*/  SHF.L.W.U32.HI R17, R98, 0x10, R19 ;  /* 0x0000001062117819 */ /* 0x000fe40000010e13 */
[----:B------:R-:W-:Y:S02]  /*3e350*/  LOP3.LUT R19, R89, R10, R52, 0x96, !PT ;  /* 0x0000000a59137212 */ /* 0x000fe400078e9634 */
[----:B------:R-:W-:Y:S02]  /*3e360*/  SHF.L.W.U32.HI R10, R21, 0x10, R20 ;  /* 0x00000010150a7819 */ /* 0x000fe40000010e14 */
[----:B------:R-:W-:Y:S02]  /*3e370*/  SHF.L.W.U32.HI R16, R20, 0x10, R21 ;  /* 0x0000001014107819 */ /* 0x000fe40000010e15 */
[----:B------:R-:W-:-:S02]  /*3e380*/  SHF.L.W.U32.HI R20, R19, 0x10, R18 ;  /* 0x0000001013147819 */ /* 0x000fc40000010e12 */
[----:B------:R-:W-:Y:S02]  /*3e390*/  SHF.L.W.U32.HI R18, R18, 0x10, R19 ;  /* 0x0000001012127819 */ /* 0x000fe40000010e13 */
[----:B------:R-:W-:Y:S02]  /*3e3a0*/  IADD3 R27, P0, R11, R88, RZ ;  /* 0x000000580b1b7210 */ /* 0x000fe40007f1e0ff */
[----:B------:R-:W-:Y:S02]  /*3e3b0*/  SHF.L.W.U32.HI R19, R95, 0x10, R100 ;  /* 0x000000105f137819 */ /* 0x000fe40000010e64 */
[----:B------:R-:W-:Y:S01]  /*3e3c0*/  IADD3 R88, P2, R18, R23, RZ ;  /* 0x0000001712587210 */ /* 0x000fe20007f5e0ff */
[----:B------:R-:W-:Y:S01]  /*3e3d0*/  IMAD.X R55, R17, 0x1, R86, P0 ;  /* 0x0000000111377824 */ /* 0x000fe200000e0656 */
[----:B------:R-:W-:Y:S02]  /*3e3e0*/  IADD3 R90, P1, R16, R53, RZ ;  /* 0x00000035105a7210 */ /* 0x000fe40007f3e0ff */
[----:B------:R-:W-:-:S02]  /*3e3f0*/  SHF.L.W.U32.HI R21, R100, 0x10, R95 ;  /* 0x0000001064157819 */ /* 0x000fc40000010e5f */
[----:B------:R-:W-:Y:S01]  /*3e400*/  IADD3 R24, P0, R19, R24, RZ ;  /* 0x0000001813187210 */ /* 0x000fe20007f1e0ff */
[----:B------:R-:W-:Y:S02]  /*3e410*/  IMAD.X R97, R20, 0x1, R83, P2 ;  /* 0x0000000114617824 */ /* 0x000fe400010e0653 */
[----:B------:R-:W-:Y:S01]  /*3e420*/  IMAD.X R99, R10, 0x1, R25, P1 ;  /* 0x000000010a637824 */ /* 0x000fe200008e0619 */
        /* <DEDUP_REMOVED lines=18> */
[----:B------:R-:W-:Y:S02]  /*3e550*/  IADD3 R82, P4, P5, R67, R68, R82 ;  /* 0x0000004443527210 */ /* 0x000fe40007d9e052 */
[----:B------:R-:W-:Y:S02]  /*3e560*/  SHF.L.W.U32.HI R84, R22, 0x1, R23 ;  /* 0x0000000116547819 */ /* 0x000fe40000010e17 */
[----:B------:R-:W-:Y:S02]  /*3e570*/  IADD3.X R23, R64, R53, R37, P2, P3 ;  /* 0x0000003540177210 */ /* 0x000fe400017e6425 */
[----:B------:R-:W-:Y:S02]  /*3e580*/  IADD3 R25, P2, P3, R72, R69, R54 ;  /* 0x0000004548197210 */ /* 0x000fe40007b5e036 */
[----:B------:R-:W-:-:S02]  /*3e590*/  IADD3.X R92, R74, R95, R87, P1, P0 ;  /* 0x0000005f4a5c7210 */ /* 0x000fc40000fe0457 */
[----:B------:R-:W-:Y:S02]  /*3e5a0*/  IADD3.X R96, R65, R83, R96, P4, P5 ;  /* 0x0000005341607210 */ /* 0x000fe400027ea460 */
[----:B------:R-:W-:Y:S02]  /*3e5b0*/  LOP3.LUT R85, R20, R23, RZ, 0x3c, !PT ;  /* 0x0000001714557212 */ /* 0x000fe400078e3cff */
[----:B------:R-:W-:Y:S02]  /*3e5c0*/  IADD3.X R89, R8, R84, R89, P2, P3 ;  /* 0x0000005408597210 */ /* 0x000fe400017e6459 */
[----:B------:R-:W-:Y:S02]  /*3e5d0*/  LOP3.LUT R26, R17, R92, RZ, 0x3c, !PT ;  /* 0x0000005c111a7212 */ /* 0x000fe400078e3cff */
[----:B------:R-:W-:Y:S02]  /*3e5e0*/  LOP3.LUT R37, R21, R96, RZ, 0x3c, !PT ;  /* 0x0000006015257212 */ /* 0x000fe400078e3cff */
[----:B------:R-:W-:-:S02]  /*3e5f0*/  IADD3 R85, P0, R85, R90, RZ ;  /* 0x0000005a55557210 */ /* 0x000fc40007f1e0ff */
[----:B------:R-:W-:Y:S02]  /*3e600*/  LOP3.LUT R22, R10, R89, RZ, 0x3c, !PT ;  /* 0x000000590a167212 */ /* 0x000fe400078e3cff */
[----:B------:R-:W-:Y:S02]  /*3e610*/  LOP3.LUT R90, R18, R39, RZ, 0x3c, !PT ;  /* 0x00000027125a7212 */ /* 0x000fe400078e3cff */
[----:B------:R-:W-:Y:S02]  /*3e620*/  IADD3 R26, P2, R26, R24, RZ ;  /* 0x000000181a1a7210 */ /* 0x000fe40007f5e0ff */
        /* <DEDUP_REMOVED lines=75> */
[----:B------:R-:W-:Y:S02]  /*3eae0*/  IADD3.X R88, R74, R87, R23, P2, P3 ;  /* 0x000000574a587210 */ /* 0x000fe400017e6417 */
[----:B------:R-:W-:Y:S02]  /*3eaf0*/  SHF.L.W.U32.HI R90, R90, 0x1, R97 ;  /* 0x000000015a5a7819 */ /* 0x000fe40000010e61 */
[----:B------:R-:W-:Y:S02]  /*3eb00*/  IADD3 R83, P2, P3, R44, R26, R83 ;  /* 0x0000001a2c537210 */ /* 0x000fe40007b5e053 */
[----:B------:R-:W-:-:S02]  /*3eb10*/  IADD3.X R93, R8, R86, R93, P1, P0 ;  /* 0x00000056085d7210 */ /* 0x000fc40000fe045d */
[----:B------:R-:W-:Y:S02]  /*3eb20*/  IADD3.X R96, R36, R27, R96, P4, P5 ;  /* 0x0000001b24607210 */ /* 0x000fe400027ea460 */
[----:B------:R-:W-:Y:S02]  /*3eb30*/  IADD3.X R82, R47, R90, R82, P2, P3 ;  /* 0x0000005a2f527210 */ /* 0x000fe400017e6452 */
[----:B------:R-:W-:Y:S02]  /*3eb40*/  LOP3.LUT R22, R18, R93, RZ, 0x3c, !PT ;  /* 0x0000005d12167212 */ /* 0x000fe400078e3cff */
[----:B------:R-:W-:Y:S02]  /*3eb50*/  LOP3.LUT R24, R21, R88, RZ, 0x3c, !PT ;  /* 0x0000005815187212 */ /* 0x000fe400078e3cff */
[----:B------:R-:W-:Y:S02]  /*3eb60*/  LOP3.LUT R68, R19, R96, RZ, 0x3c, !PT ;  /* 0x0000006013447212 */ /* 0x000fe400078e3cff */
[----:B------:R-:W-:-:S02]  /*3eb70*/  LOP3.LUT R23, R11, R82, RZ, 0x3c, !PT ;  /* 0x000000520b177212 */ /* 0x000fc400078e3cff */
[----:B------:R-:W-:Y:S02]  /*3eb80*/  IADD3 R85, P2, R22, R85, RZ ;  /* 0x0000005516557210 */ /* 0x000fe40007f5e0ff */
[----:B------:R-:W-:Y:S02]  /*3eb90*/  IADD3 R24, P0, R24, R92, RZ ;  /* 0x0000005c18187210 */ /* 0x000fe40007f1e0ff */
        /* <DEDUP_REMOVED lines=19> */
[----:B------:R-:W-:Y:S02]  /*3ecd0*/  SHF.L.W.U32.HI R98, R39, 0x8, R98 ;  /* 0x0000000827627819 */ /* 0x000fe40000010e62 */
[----:B------:R-:W-:Y:S02]  /*3ece0*/  LOP3.LUT R86, R26, R23, RZ, 0x3c, !PT ;  /* 0x000000171a567212 */ /* 0x000fe400078e3cff */
[----:B------:R-:W-:-:S02]  /*3ecf0*/  LOP3.LUT R39, R90, R89, RZ, 0x3c, !PT ;  /* 0x000000595a277212 */ /* 0x000fc400078e3cff */
[----:B------:R-:W-:Y:S02]  /*3ed00*/  SHF.L.W.U32.HI R26, R53, 0x8, R84 ;  /* 0x00000008351a7819 */ /* 0x000fe40000010e54 */
[----:B------:R-:W-:Y:S02]  /*3ed10*/  SHF.L.W.U32.HI R84, R84, 0x8, R53 ;  /* 0x0000000854547819 */ /* 0x000fe40000010e35 */
[----:B------:R-:W-:Y:S02]  /*3ed20*/  IADD3 R53, P0, P1, R58, R37, R55 ;  /* 0x000000253a357210 */ /* 0x000fe4000791e037 */
[----:B------:R-:W-:Y:S02]  /*3ed30*/  IADD3 R90, P2, P3, R67, R52, R98 ;  /* 0x00000034435a7210 */ /* 0x000fe40007b5e062 */
        /* <DEDUP_REMOVED lines=28> */
[----:B------:R-:W-:Y:S01]  /*3ef00*/  IADD3 R94, P2, R18, R23, RZ ;  /* 0x00000017125e7210 */ /* 0x000fe20007f5e0ff */
[----:B------:R-:W-:Y:S01]  /*3ef10*/  IMAD.X R97, R10, 0x1, R25, P1 ;  /* 0x000000010a617824 */ /* 0x000fe200008e0619 */
[----:B------:R-:W-:Y:S02]  /*3ef20*/  IADD3 R24, P0, R19, R24, RZ ;  /* 0x0000001813187210 */ /* 0x000fe40007f1e0ff */
[----:B------:R-:W-:Y:S01]  /*3ef30*/  LOP3.LUT R68, R98, R69, RZ, 0x3c, !PT ;  /* 0x0000004562447212 */ /* 0x000fe200078e3cff */
[----:B------:R-:W-:Y:S01]  /*3ef40*/  IMAD.X R98, R20, 0x1, R89, P2 ;  /* 0x0000000114627824 */ /* 0x000fe200010e0659 */
[----:B------:R-:W-:Y:S01]  /*3ef50*/  LOP3.LUT R85, R84, R95, RZ, 0x3c, !PT ;  /* 0x0000005f54557212 */ /* 0x000fe200078e3cff */
[----:B------:R-:W-:Y:S01]  /*3ef60*/  IMAD.X R99, R21, 0x1, R22, P0 ;  /* 0x0000000115637824 */ /* 0x000fe200000e0616 */
[----:B------:R-:W-:Y:S02]  /*3ef70*/  LOP3.LUT R26, R26, R97, RZ, 0x3c, !PT ;  /* 0x000000611a1a7212 */ /* 0x000fe400078e3cff */
[----:B------:R-:W-:-:S02]  /*3ef80*/  SHF.L.W.U32.HI R82, R93, 0x1, R68 ;  /* 0x000000015d527819 */ /* 0x000fc40000010e44 */
        /* <DEDUP_REMOVED lines=54> */
[----:B------:R-:W-:Y:S02]  /*3f2f0*/  LOP3.LUT R93, R68, R21, R96, 0x96, !PT ;  /* 0x00000015445d7212 */ /* 0x000fe400078e9660 */
        /* <DEDUP_REMOVED lines=19> */
[----:B------:R-:W-:Y:S02]  /*3f430*/  LOP3.LUT R95, R91, R25, RZ, 0x3c, !PT ;  /* 0x000000195b5f7212 */ /* 0x000fe400078e3cff */
[----:B------:R-:W-:Y:S02]  /*3f440*/  SHF.L.W.U32.HI R19, R26, 0x10, R17 ;  /* 0x000000101a137819 */ /* 0x000fe40000010e11 */
[----:B------:R-:W-:Y:S02]  /*3f450*/  IADD3 R91, P2, R16, R69, RZ ;  /* 0x00000045105b7210 */ /* 0x000fe40007f5e0ff */
[----:B------:R-:W-:Y:S02]  /*3f460*/  SHF.L.W.U32.HI R17, R17, 0x10, R26 ;  /* 0x0000001011117819 */ /* 0x000fe40000010e1a */
[----:B------:R-:W-:-:S02]  /*3f470*/  SHF.L.W.U32.HI R21, R90, 0x10, R93 ;  /* 0x000000105a157819 */ /* 0x000fc40000010e5d */
[----:B------:R-:W-:Y:S01]  /*3f480*/  IADD3 R97, P0, R20, R23, RZ ;  /* 0x0000001714617210 */ /* 0x000fe20007f1e0ff */
[----:B------:R-:W-:Y:S01]  /*3f490*/  IMAD.X R93, R18, 0x1, R83, P2 ;  /* 0x00000001125d7824 */ /* 0x000fe200010e0653 */
[----:B------:R-:W-:Y:S02]  /*3f4a0*/  LOP3.LUT R26, R94, R27, RZ, 0x3c, !PT ;  /* 0x0000001b5e1a7212 */ /* 0x000fe400078e3cff */
[----:B------:R-:W-:Y:S01]  /*3f4b0*/  IADD3 R54, P1, R17, R54, RZ ;  /* 0x0000003611367210 */ /* 0x000fe20007f3e0ff */
[----:B------:R-:W-:Y:S01]  /*3f4c0*/  IMAD.X R83, R21, 0x1, R22, P0 ;  /* 0x0000000115537824 */ /* 0x000fe200000e0616 */
[----:B------:R-:W-:Y:S02]  /*3f4d0*/  SHF.L.W.U32.HI R52, R95, 0x1, R26 ;  /* 0x000000015f347819 */ /* 0x000fe40000010e1a */
[----:B------:R-:W-:Y:S01]  /*3f4e0*/  SHF.L.W.U32.HI R26, R26, 0x1, R95 ;  /* 0x000000011a1a7819 */ /* 0x000fe20000010e5f */
        /* <DEDUP_REMOVED lines=17> */
[----:B------:R-:W-:Y:S02]  /*3f600*/  SHF.L.W.U32.HI R98, R22, 0x1, R23 ;  /* 0x0000000116627819 */ /* 0x000fe40000010e17 */
        /* <DEDUP_REMOVED lines=29> */
[----:B------:R-:W-:Y:S02]  /*3f7e0*/  LOP3.LUT R89, R82, R23, RZ, 0x3c, !PT ;  /* 0x0000001752597212 */ /* 0x000fe400078e3cff */
[----:B------:R-:W-:Y:S02]  /*3f7f0*/  LOP3.LUT R98, R98, R55, RZ, 0x3c, !PT ;  /* 0x0000003762627212 */ /* 0x000fe400078e3cff */
[----:B------:R-:W-:-:S02]  /*3f800*/  IADD3 R52, P0, P1, R66, R37, R53 ;  /* 0x0000002542347210 */ /* 0x000fc4000791e035 */
[----:B------:R-:W-:Y:S02]  /*3f810*/  IADD3 R82, P2, P3, R62, R69, R92 ;  /* 0x000000453e527210 */ /* 0x000fe40007b5e05c */
[----:B------:R-:W-:Y:S02]  /*3f820*/  SHF.L.W.U32.HI R83, R94, 0x8, R91 ;  /* 0x000000085e537819 */ /* 0x000fe40000010e5b */
[----:B------:R-:W-:Y:S02]  /*3f830*/  SHF.L.W.U32.HI R91, R91, 0x8, R94 ;  /* 0x000000085b5b7819 */ /* 0x000fe40000010e5e */
[----:B------:R-:W-:Y:S02]  /*3f840*/  SHF.L.W.U32.HI R85, R98, 0x8, R89 ;  /* 0x0000000862557819 */ /* 0x000fe40000010e59 */
[----:B------:R-:W-:Y:S02]  /*3f850*/  IADD3.X R26, R63, R88, R54, P0, P1 ;  /* 0x000000583f1a7210 */ /* 0x000fe400007e2436 */
[----:B------:R-:W-:-:S02]  /*3f860*/  SHF.L.W.U32.HI R89, R89, 0x8, R98 ;  /* 0x0000000859597819 */ /* 0x000fc40000010e62 */
[----:B------:R-:W-:Y:S02]  /*3f870*/  LOP3.LUT R19, R82, R19, R96, 0x96, !PT ;  /* 0x0000001352137212 */ /* 0x000fe400078e9660 */
[----:B------:R-:W-:Y:S02]  /*3f880*/  IADD3.X R96, R64, R96, R93, P2, P3 ;  /* 0x0000006040607210 */ /* 0x000fe400017e645d */
[----:B------:R-:W-:Y:S02]  /*3f890*/  LOP3.LUT R95, R52, R21, R88, 0x96, !PT ;  /* 0x00000015345f7212 */ /* 0x000fe400078e9658 */
        /* <DEDUP_REMOVED lines=11> */
[----:B------:R-:W-:Y:S02]  /*3f950*/  IADD3.X R87, R46, R90, R85, P2, P3 ;  /* 0x0000005a2e577210 */ /* 0x000fe400017e6455 */
[----:B------:R-:W-:Y:S01]  /*3f960*/  SHF.L.W.U32.HI R16, R20, 0x10, R21 ;  /* 0x0000001014107819 */ /* 0x000fe20000010e15 */
[----:B------:R-:W-:Y:S01]  /*3f970*/  IMAD.X R69, R17, 0x1, R84, P0 ;  /* 0x0000000111457824 */ /* 0x000fe200000e0654 */
[----:B------:R-:W-:Y:S02]  /*3f980*/  LOP3.LUT R19, R87, R10, R68, 0x96, !PT ;  /* 0x0000000a57137212 */ /* 0x000fe400078e9644 */
[----:B------:R-:W-:-:S02]  /*3f990*/  SHF.L.W.U32.HI R10, R21, 0x10, R20 ;  /* 0x00000010150a7819 */ /* 0x000fc40000010e14 */
[----:B------:R-:W-:Y:S02]  /*3f9a0*/  SHF.L.W.U32.HI R20, R19, 0x10, R18 ;  /* 0x0000001013147819 */ /* 0x000fe40000010e12 */
[----:B------:R-:W-:Y:S02]  /*3f9b0*/  SHF.L.W.U32.HI R18, R18, 0x10, R19 ;  /* 0x0000001012127819 */ /* 0x000fe40000010e13 */
[----:B------:R-:W-:Y:S02]  /*3f9c0*/  LOP3.LUT R92, R92, R39, RZ, 0x3c, !PT ;  /* 0x000000275c5c7212 */ /* 0x000fe400078e3cff */
[----:B------:R-:W-:Y:S02]  /*3f9d0*/  LOP3.LUT R93, R93, R69, RZ, 0x3c, !PT ;  /* 0x000000455d5d7212 */ /* 0x000fe400078e3cff */
[----:B------:R-:W-:Y:S02]  /*3f9e0*/  IADD3 R90, P1, R16, R27, RZ ;  /* 0x0000001b105a7210 */ /* 0x000fe40007f3e0ff */
[----:B------:R-:W-:-:S02]  /*3f9f0*/  SHF.L.W.U32.HI R19, R95, 0x10, R100 ;  /* 0x000000105f137819 */ /* 0x000fc40000010e64 */
[----:B------:R-:W-:Y:S02]  /*3fa00*/  SHF.L.W.U32.HI R68, R93, 0x1, R92 ;  /* 0x000000015d447819 */ /* 0x000fe40000010e5c */
        /* <DEDUP_REMOVED lines=14> */
[----:B------:R-:W-:Y:S02]  /*3faf0*/  IADD3 R53, P2, P3, R77, R68, R52 ;  /* 0x000000444d357210 */ /* 0x000fe40007b5e034 */
[----:B------:R-:W-:-:S02]  /*3fb00*/  SHF.L.W.U32.HI R85, R23, 0x1, R24 ;  /* 0x0000000117557819 */ /* 0x000fc40000010e18 */
        /* <DEDUP_REMOVED lines=28> */
[----:B------:R-:W-:Y:S02]  /*3fcd0*/  LOP3.LUT R27, R83, R23, RZ, 0x3c, !PT ;  /* 0x00000017531b7212 */ /* 0x000fe400078e3cff */
[----:B------:R-:W-:Y:S01]  /*3fce0*/  LOP3.LUT R86, R85, R22, RZ, 0x3c, !PT ;  /* 0x0000001655567212 */ /* 0x000fe200078e3cff */
[----:B------:R-:W-:Y:S01]  /*3fcf0*/  IMAD.X R69, R84, 0x1, R69, P3 ;  /* 0x0000000154457824 */ /* 0x000fe200018e0645 */
[----:B------:R-:W-:Y:S02]  /*3fd00*/  SHF.L.W.U32.HI R92, R93, 0x8, R68 ;  /* 0x000000085d5c7819 */ /* 0x000fe40000010e44 */
        /* <DEDUP_REMOVED lines=36> */
[----:B------:R-:W-:Y:S02]  /*3ff50*/  LOP3.LUT R53, R98, R37, RZ, 0x3c, !PT ;  /* 0x0000002562357212 */ /* 0x000fe400078e3cff */
[----:B------:R-:W-:Y:S02]  /*3ff60*/  SHF.L.W.U32.HI R21, R100, 0x10, R93 ;  /* 0x0000001064157819 */ /* 0x000fe40000010e5d */
[----:B------:R-:W-:-:S02]  /*3ff70*/  IADD3 R98, P0, R20, R23, RZ ;  /* 0x0000001714627210 */ /* 0x000fc40007f1e0ff */
        /* <DEDUP_REMOVED lines=19> */
[----:B------:R-:W-:Y:S02]  /*400b0*/  SHF.L.W.U32.HI R53, R53, 0x1, R92 ;  /* 0x0000000135357819 */ /* 0x000fe40000010e5c */
        /* <DEDUP_REMOVED lines=49> */
[----:B------:R-:W-:Y:S02]  /*403d0*/  LOP3.LUT R104, R93, R20, R83, 0x96, !PT ;  /* 0x000000145d687212 */ /* 0x000fe400078e9653 */
[----:B------:R-:W-:-:S02]  /*403e0*/  LOP3.LUT R20, R96, R17, R69, 0x96, !PT ;  /* 0x0000001160147212 */ /* 0x000fc400078e9645 */
[----:B------:R-:W-:Y:S02]  /*403f0*/  IADD3.X R83, R47, R94, R90, P2, P3 ;  /* 0x0000005e2f537210 */ /* 0x000fe400017e645a */
[----:B------:R-:W-:Y:S02]  /*40400*/  LOP3.LUT R19, R53, R18, R85, 0x96, !PT ;  /* 0x0000001235137212 */ /* 0x000fe400078e9655 */
        /* <DEDUP_REMOVED lines=35> */
[----:B------:R-:W-:Y:S02]  /*40640*/  IADD3.X R93, R46, R37, R93, P2, P3 ;  /* 0x000000252e5d7210 */ /* 0x000fe400017e645d */
[----:B------:R-:W-:Y:S02]  /*40650*/  SHF.L.W.U32.HI R89, R89, 0x1, R90 ;  /* 0x0000000159597819 */ /* 0x000fe40000010e5a */
        /* <DEDUP_REMOVED lines=33> */
[----:B------:R-:W-:Y:S02]  /*40870*/  LOP3.LUT R68, R68, R27, RZ, 0x3c, !PT ;  /* 0x0000001b44447212 */ /* 0x000fe400078e3cff */
[----:B------:R-:W-:-:S02]  /*40880*/  LOP3.LUT R95, R90, R85, RZ, 0x3c, !PT ;  /* 0x000000555a5f7212 */ /* 0x000fc400078e3cff */
[----:B------:R-:W-:Y:S02]  /*40890*/  SHF.L.W.U32.HI R87, R54, 0x8, R91 ;  /* 0x0000000836577819 */ /* 0x000fe40000010e5b */
[----:B------:R-:W-:Y:S02]  /*408a0*/  SHF.L.W.U32.HI R91, R91, 0x8, R54 ;  /* 0x000000085b5b7819 */ /* 0x000fe40000010e36 */
[----:B------:R-:W-:Y:S02]  /*408b0*/  IADD3 R54, P2, P3, R78, R82, R37 ;  /* 0x000000524e367210 */ /* 0x000fe40007b5e025 */
[----:B------:R-:W-:Y:S02]  /*408c0*/  IADD3.X R92, R64, R93, R86, P0, P1 ;  /* 0x0000005d405c7210 */ /* 0x000fe400007e2456 */
[----:B------:R-:W-:Y:S02]  /*408d0*/  SHF.L.W.U32.HI R89, R95, 0x8, R68 ;  /* 0x000000085f597819 */ /* 0x000fe40000010e44 */
[----:B------:R-:W-:-:S02]  /*408e0*/  SHF.L.W.U32.HI R90, R68, 0x8, R95 ;  /* 0x00000008445a7819 */ /* 0x000fc40000010e5f */
[----:B------:R-:W-:Y:S02]  /*408f0*/  LOP3.LUT R95, R53, R20, R93, 0x96, !PT ;  /* 0x00000014355f7212 */ /* 0x000fe400078e965d */
[----:B------:R-:W-:Y:S02]  /*40900*/  LOP3.LUT R93, R54, R21, R96, 0x96, !PT ;  /* 0x00000015365d7212 */ /* 0x000fe400078e9660 */
[----:B------:R-:W-:Y:S02]  /*40910*/  IADD3.X R96, R36, R96, R69, P2, P3 ;  /* 0x0000006024607210 */ /* 0x000fe400017e6445 */
[----:B------:R-:W-:Y:S02]  /*40920*/  LOP3.LUT R18, R92, R18, R39, 0x96, !PT ;  /* 0x000000125c127212 */ /* 0x000fe400078e9627 */
[----:B------:R-:W-:Y:S02]  /*40930*/  IADD3 R68, P0, P1, R58, R26, R91 ;  /* 0x0000001a3a447210 */ /* 0x000fe4000791e05b */
[----:B------:R-:W-:-:S02]  /*40940*/  IADD3 R39, P2, P3, R80, R25, R90 ;  /* 0x0000001950277210 */ /* 0x000fc40007b5e05a */
        /* <DEDUP_REMOVED lines=95> */
[----:B------:R-:W-:Y:S02]  /*40f40*/  SHF.L.W.U32.HI R17, R98, 0x10, R19 ;  /* 0x0000001062117819 */ /* 0x000fe40000010e13 */
[----:B------:R-:W-:Y:S02]  /*40f50*/  LOP3.LUT R19, R91, R10, R54, 0x96, !PT ;  /* 0x0000000a5b137212 */ /* 0x000fe400078e9636 */
[----:B------:R-:W-:Y:S02]  /*40f60*/  SHF.L.W.U32.HI R10, R21, 0x10, R20 ;  /* 0x00000010150a7819 */ /* 0x000fe40000010e14 */
[----:B------:R-:W-:-:S02]  /*40f70*/  SHF.L.W.U32.HI R16, R20, 0x10, R21 ;  /* 0x0000001014107819 */ /* 0x000fc40000010e15 */
[----:B------:R-:W-:Y:S02]  /*40f80*/  IADD3 R37, P0, R11, R84, RZ ;  /* 0x000000540b257210 */ /* 0x000fe40007f1e0ff */
[----:B------:R-:W-:Y:S02]  /*40f90*/  SHF.L.W.U32.HI R20, R19, 0x10, R18 ;  /* 0x0000001013147819 */ /* 0x000fe40000010e12 */
[----:B------:R-:W-:Y:S01]  /*40fa0*/  SHF.L.W.U32.HI R18, R18, 0x10, R19 ;  /* 0x0000001012127819 */ /* 0x000fe20000010e13 */
[----:B------:R-:W-:Y:S01]  /*40fb0*/  IMAD.X R85, R17, 0x1, R82, P0 ;  /* 0x0000000111557824 */ /* 0x000fe200000e0652 */
[----:B------:R-:W-:Y:S02]  /*40fc0*/  SHF.L.W.U32.HI R19, R95, 0x10, R102 ;  /* 0x000000105f137819 */ /* 0x000fe40000010e66 */
[----:B------:R-:W-:Y:S02]  /*40fd0*/  IADD3 R84, P2, R18, R23, RZ ;  /* 0x0000001712547210 */ /* 0x000fe40007f5e0ff */
[----:B------:R-:W-:-:S02]  /*40fe0*/  IADD3 R86, P1, R16, R55, RZ ;  /* 0x0000003710567210 */ /* 0x000fc40007f3e0ff */
[----:B------:R-:W-:Y:S01]  /*40ff0*/  SHF.L.W.U32.HI R21, R102, 0x10, R95 ;  /* 0x0000001066157819 */ /* 0x000fe20000010e5f */
[----:B------:R-:W-:Y:S01]  /*41000*/  IMAD.X R95, R20, 0x1, R83, P2 ;  /* 0x00000001145f7824 */ /* 0x000fe200010e0653 */
[----:B------:R-:W-:Y:S02]  /*41010*/  LOP3.LUT R100, R100, R37, RZ, 0x3c, !PT ;  /* 0x0000002564647212 */ /* 0x000fe400078e3cff */
[----:B------:R-:W-:Y:S01]  /*41020*/  LOP3.LUT R93, R94, R85, RZ, 0x3c, !PT ;  /* 0x000000555e5d7212 */ /* 0x000fe200078e3cff */
[----:B------:R-:W-:Y:S01]  /*41030*/  IMAD.X R94, R10, 0x1, R25, P1 ;  /* 0x000000010a5e7824 */ /* 0x000fe200008e0619 */
[----:B------:R-:W-:Y:S02]  /*41040*/  IADD3 R24, P0, R19, R24, RZ ;  /* 0x0000001813187210 */ /* 0x000fe40007f1e0ff */
[----:B------:R-:W-:Y:S02]  /*41050*/  SHF.L.W.U32.HI R54, R93, 0x1, R100 ;  /* 0x000000015d367819 */ /* 0x000fe40000010e64 */
[----:B------:R-:W-:Y:S01]  /*41060*/  SHF.L.W.U32.HI R55, R100, 0x1, R93 ;  /* 0x0000000164377819 */ /* 0x000fe20000010e5d */
[----:B------:R-:W-:Y:S01]  /*41070*/  IMAD.X R97, R21, 0x1, R22, P0 ;  /* 0x0000000115617824 */ /* 0x000fe200000e0616 */
[----:B------:R-:W-:-:S02]  /*41080*/  LOP3.LUT R93, R89, R84, RZ, 0x3c, !PT ;  /* 0x00000054595d7212 */ /* 0x000fc400078e3cff */
[----:B------:R-:W-:Y:S02]  /*41090*/  LOP3.LUT R68, R68, R95, RZ, 0x3c, !PT ;  /* 0x0000005f44447212 */ /* 0x000fe400078e3cff */
        /* <DEDUP_REMOVED lines=11> */
[----:B------:R-:W-:Y:S02]  /*41150*/  IADD3 R88, P4, P5, R48, R83, R88 ;  /* 0x0000005330587210 */ /* 0x000fe40007d9e058 */
[----:B------:R-:W-:Y:S02]  /*41160*/  IADD3.X R23, R7, R55, R26, P2, P3 ;  /* 0x0000003707177210 */ /* 0x000fe400017e641a */
[----:B------:R-:W-:Y:S02]  /*41170*/  IADD3.X R92, R47, R93, R92, P1, P0 ;  /* 0x0000005d2f5c7210 */ /* 0x000fe40000fe045c */
[----:B------:R-:W-:Y:S02]  /*41180*/  IADD3.X R96, R49, R87, R96, P4, P5 ;  /* 0x0000005731607210 */ /* 0x000fe400027ea460 */
[----:B------:R-:W-:Y:S02]  /*41190*/  IADD3 R25, P2, P3, R62, R82, R53 ;  /* 0x000000523e197210 */ /* 0x000fe40007b5e035 */
[----:B------:R-:W-:-:S02]  /*411a0*/  SHF.L.W.U32.HI R52, R22, 0x1, R27 ;  /* 0x0000000116347819 */ /* 0x000fc40000010e1b */
[----:B------:R-:W-:Y:S02]  /*411b0*/  LOP3.LUT R53, R20, R23, RZ, 0x3c, !PT ;  /* 0x0000001714357212 */ /* 0x000fe400078e3cff */
[----:B------:R-:W-:Y:S02]  /*411c0*/  LOP3.LUT R26, R17, R92, RZ, 0x3c, !PT ;  /* 0x0000005c111a7212 */ /* 0x000fe400078e3cff */
[----:B------:R-:W-:Y:S02]  /*411d0*/  LOP3.LUT R27, R21, R96, RZ, 0x3c, !PT ;  /* 0x00000060151b7212 */ /* 0x000fe400078e3cff */
[----:B------:R-:W-:Y:S02]  /*411e0*/  IADD3.X R91, R64, R52, R91, P2, P3 ;  /* 0x00000034405b7210 */ /* 0x000fe400017e645b */
[----:B------:R-:W-:Y:S02]  /*411f0*/  IADD3 R53, P0, R53, R86, RZ ;  /* 0x0000005635357210 */ /* 0x000fe40007f1e0ff */
[----:B------:R-:W-:-:S02]  /*41200*/  LOP3.LUT R86, R18, R39, RZ, 0x3c, !PT ;  /* 0x0000002712567212 */ /* 0x000fc400078e3cff */
[----:B------:R-:W-:Y:S02]  /*41210*/  IADD3 R26, P2, R26, R24, RZ ;  /* 0x000000181a1a7210 */ /* 0x000fe40007f5e0ff */
        /* <DEDUP_REMOVED lines=53> */
[----:B------:R-:W-:Y:S02]  /*41570*/  SHF.L.W.U32.HI R17, R17, 0x10, R68 ;  /* 0x0000001011117819 */ /* 0x000fe40000010e44 */
[----:B------:R-:W-:Y:S02]  /*41580*/  SHF.L.W.U32.HI R21, R98, 0x10, R97 ;  /* 0x0000001062157819 */ /* 0x000fe40000010e61 */
[----:B------:R-:W-:Y:S01]  /*41590*/  IADD3 R92, P0, R20, R27, RZ ;  /* 0x0000001b145c7210 */ /* 0x000fe20007f1e0ff */
[----:B------:R-:W-:Y:S01]  /*415a0*/  IMAD.X R97, R18, 0x1, R85, P2 ;  /* 0x0000000112617824 */ /* 0x000fe200010e0655 */
[----:B------:R-:W-:Y:S02]  /*415b0*/  SHF.L.W.U32.HI R39, R99, 0x1, R94 ;  /* 0x0000000163277819 */ /* 0x000fe40000010e5e */
        /* <DEDUP_REMOVED lines=9> */
[----:B------:R-:W-:-:S02]  /*41650*/  SHF.L.W.U32.HI R55, R82, 0x1, R95 ;  /* 0x0000000152377819 */ /* 0x000fc40000010e5f */
[----:B------:R-:W-:Y:S02]  /*41660*/  SHF.L.W.U32.HI R83, R95, 0x1, R82 ;  /* 0x000000015f537819 */ /* 0x000fe40000010e52 */
[----:B------:R-:W-:Y:S02]  /*41670*/  LOP3.LUT R87, R87, R94, RZ, 0x3c, !PT ;  /* 0x0000005e57577212 */ /* 0x000fe400078e3cff */
        /* <DEDUP_REMOVED lines=25> */
[----:B------:R-:W-:-:S03]  /*41810*/  LOP3.LUT R87, R10, R69, RZ, 0x3c, !PT ;  /* 0x000000450a577212 */ /* 0x000fc600078e3cff */
[----:B------:R-:W-:Y:S01]  /*41820*/  IMAD.X R25, R92, 0x1, R25, P2 ;  /* 0x000000015c197824 */ /* 0x000fe200010e0619 */
[----:B------:R-:W-:Y:S02]  /*41830*/  LOP3.LUT R92, R83, R22, RZ, 0x3c, !PT ;  /* 0x00000016535c7212 */ /* 0x000fe400078e3cff */
[----:B------:R-:W-:Y:S02]  /*41840*/  LOP3.LUT R98, R39, R86, RZ, 0x3c, !PT ;  /* 0x0000005627627212 */ /* 0x000fe400078e3cff */
        /* <DEDUP_REMOVED lines=16> */
[----:B------:R-:W-:-:S02]  /*41950*/  LOP3.LUT R19, R84, R19, R96, 0x96, !PT ;  /* 0x0000001354137212 */ /* 0x000fc400078e9660 */
[----:B------:R-:W-:Y:S02]  /*41960*/  LOP3.LUT R95, R26, R21, R52, 0x96, !PT ;  /* 0x000000151a5f7212 */ /* 0x000fe400078e9634 */
[----:B------:R-:W-:Y:S02]  /*41970*/  IADD3.X R96, R47, R96, R94, P2, P3 ;  /* 0x000000602f607210 */ /* 0x000fe400017e645e */
[----:B------:R-:W-:Y:S02]  /*41980*/  SHF.L.W.U32.HI R82, R83, 0x8, R68 ;  /* 0x0000000853527819 */ /* 0x000fe40000010e44 */
        /* <DEDUP_REMOVED lines=23> */
[----:B------:R-:W-:Y:S01]  /*41b00*/  LOP3.LUT R98, R98, R27, RZ, 0x3c, !PT ;  /* 0x0000001b62627212 */ /* 0x000fe200078e3cff */
[----:B------:R-:W-:Y:S01]  /*41b10*/  IMAD.X R97, R10, 0x1, R25, P1 ;  /* 0x000000010a617824 */ /* 0x000fe200008e0619 */
[----:B------:R-:W-:Y:S02]  /*41b20*/  SHF.L.W.U32.HI R21, R102, 0x10, R95 ;  /* 0x0000001066157819 */ /* 0x000fe40000010e5f */
        /* <DEDUP_REMOVED lines=20> */
[----:B------:R-:W-:Y:S02]  /*41c70*/  SHF.L.W.U32.HI R86, R39, 0x1, R86 ;  /* 0x0000000127567819 */ /* 0x000fe40000010e56 */
[----:B------:R-:W-:-:S02]  /*41c80*/  IADD3 R26, P1, P0, R66, R91, R83 ;  /* 0x0000005b421a7210 */ /* 0x000fc4000783e053 */
        /* <DEDUP_REMOVED lines=10> */
[----:B------:R-:W-:Y:S01]  /*41d30*/  LOP3.LUT R68, R19, R84, RZ, 0x3c, !PT ;  /* 0x0000005413447212 */ /* 0x000fe200078e3cff */
[----:B------:R-:W-:Y:S01]  /*41d40*/  IMAD.X R88, R88, 0x1, R97, P0 ;  /* 0x0000000158587824 */ /* 0x000fe200000e0661 */
[----:B------:R-:W-:-:S02]  /*41d50*/  IADD3 R52, P2, R52, R24, RZ ;  /* 0x0000001834347210 */ /* 0x000fc40007f5e0ff */
[----:B------:R-:W-:Y:S01]  /*41d60*/  IADD3 R27, P3, R22, R27, RZ ;  /* 0x0000001b161b7210 */ /* 0x000fe20007f7e0ff */
[----:B------:R-:W-:Y:S01]  /*41d70*/  IMAD.X R22, R68, 0x1, R95, P1 ;  /* 0x0000000144167824 */ /* 0x000fe200008e065f */
[----:B------:R-:W-:Y:S02]  /*41d80*/  LOP3.LUT R24, R11, R26, RZ, 0x3c, !PT ;  /* 0x0000001a0b187212 */ /* 0x000fe400078e3cff */
[----:B------:R-:W-:Y:S02]  /*41d90*/  LOP3.LUT R68, R16, R25, RZ, 0x3c, !PT ;  /* 0x0000001910447212 */ /* 0x000fe400078e3cff */
[----:B------:R-:W-:Y:S02]  /*41da0*/  LOP3.LUT R54, R54, R39, RZ, 0x3c, !PT ;  /* 0x0000002736367212 */ /* 0x000fe400078e3cff */
[----:B------:R-:W-:Y:S01]  /*41db0*/  LOP3.LUT R53, R53, R88, RZ, 0x3c, !PT ;  /* 0x0000005835357212 */ /* 0x000fe200078e3cff */
[----:B------:R-:W-:Y:S01]  /*41dc0*/  IMAD.X R24, R24, 0x1, R98, P2 ;  /* 0x0000000118187824 */ /* 0x000fe200010e0662 */
        /* <DEDUP_REMOVED lines=21> */
[----:B------:R-:W-:Y:S02]  /*41f20*/  LOP3.LUT R18, R23, R18, R55, 0x96, !PT ;  /* 0x0000001217127212 */ /* 0x000fe400078e9637 */
[----:B------:R-:W-:Y:S02]  /*41f30*/  IADD3 R53, P0, P1, R77, R26, R87 ;  /* 0x0000001a4d357210 */ /* 0x000fe4000791e057 */
[----:B------:R-:W-:Y:S02]  /*41f40*/  IADD3 R55, P2, P3, R76, R25, R91 ;  /* 0x000000194c377210 */ /* 0x000fe40007b5e05b */
[----:B------:R-:W-:Y:S02]  /*41f50*/  IADD3.X R93, R71, R92, R86, P0, P1 ;  /* 0x0000005c475d7210 */ /* 0x000fe400007e2456 */
[----:B------:R-:W-:-:S02]  /*41f60*/  LOP3.LUT R20, R55, R10, R85, 0x96, !PT ;  /* 0x0000000a37147212 */ /* 0x000fc400078e9655 */
[----:B------:R-:W-:Y:S02]  /*41f70*/  LOP3.LUT R98, R96, R19, R84, 0x96, !PT ;  /* 0x0000001360627212 */ /* 0x000fe400078e9654 */
[----:B------:R-:W-:Y:S02]  /*41f80*/  SHF.L.W.U32.HI R10, R97, 0x10, R18 ;  /* 0x00000010610a7819 */ /* 0x000fe40000010e12 */
[----:B------:R-:W-:Y:S02]  /*41f90*/  IADD3.X R84, R74, R85, R83, P2, P3 ;  /* 0x000000554a547210 */ /* 0x000fe400017e6453 */
[----:B------:R-:W-:Y:S02]  /*41fa0*/  LOP3.LUT R26, R93, R11, R26, 0x96, !PT ;  /* 0x0000000b5d1a7212 */ /* 0x000fe400078e961a */
        /* <DEDUP_REMOVED lines=11> */
[----:B------:R-:W-:Y:S02]  /*42060*/  IADD3 R94, P2, R16, R27, RZ ;  /* 0x0000001b105e7210 */ /* 0x000fe40007f5e0ff */
[----:B------:R-:W-:Y:S02]  /*42070*/  LOP3.LUT R85, R90, R25, RZ, 0x3c, !PT ;  /* 0x000000195a557212 */ /* 0x000fe400078e3cff */
[----:B------:R-:W-:Y:S02]  /*42080*/  SHF.L.W.U32.HI R21, R98, 0x10, R95 ;  /* 0x0000001062157819 */ /* 0x000fe40000010e5f */
[----:B------:R-:W-:Y:S01]  /*42090*/  IADD3 R98, P0, R20, R37, RZ ;  /* 0x0000002514627210 */ /* 0x000fe20007f1e0ff */
[----:B------:R-:W-:Y:S01]  /*420a0*/  IMAD.X R95, R18, 0x1, R69, P2 ;  /* 0x00000001125f7824 */ /* 0x000fe200010e0645 */
[----:B------:R-:W-:-:S02]  /*420b0*/  SHF.L.W.U32.HI R27, R85, 0x1, R26 ;  /* 0x00000001551b7819 */ /* 0x000fc40000010e1a */
[----:B------:R-:W-:Y:S02]  /*420c0*/  IADD3 R97, P1, R17, R52, RZ ;  /* 0x0000003411617210 */ /* 0x000fe40007f3e0ff */
[----:B------:R-:W-:Y:S01]  /*420d0*/  SHF.L.W.U32.HI R26, R26, 0x1, R85 ;  /* 0x000000011a1a7819 */ /* 0x000fe20000010e55 */
[----:B------:R-:W-:Y:S01]  /*420e0*/  IMAD.X R85, R21, 0x1, R22, P0 ;  /* 0x0000000115557824 */ /* 0x000fe200000e0616 */
[----:B------:R-:W-:Y:S01]  /*420f0*/  LOP3.LUT R91, R91, R94, RZ, 0x3c, !PT ;  /* 0x0000005e5b5b7212 */ /* 0x000fe200078e3cff */
[----:B------:R-:W-:Y:S01]  /*42100*/  IMAD.X R99, R19, 0x1, R24, P1 ;  /* 0x0000000113637824 */ /* 0x000fe200008e0618 */
[----:B------:R-:W-:Y:S02]  /*42110*/  LOP3.LUT R22, R83, R95, RZ, 0x3c, !PT ;  /* 0x0000005f53167212 */ /* 0x000fe400078e3cff */
        /* <DEDUP_REMOVED lines=51> */
[----:B------:R-:W-:Y:S02]  /*42450*/  SHF.L.W.U32.HI R88, R88, 0x8, R39 ;  /* 0x0000000858587819 */ /* 0x000fe40000010e27 */
[----:B------:R-:W-:Y:S02]  /*42460*/  LOP3.LUT R19, R86, R19, R96, 0x96, !PT ;  /* 0x0000001356137212 */ /* 0x000fe400078e9660 */
[----:B------:R-:W-:Y:S02]  /*42470*/  IADD3.X R96, R46, R96, R95, P2, P3 ;  /* 0x000000602e607210 */ /* 0x000fe400017e645f */
[----:B------:R-:W-:-:S02]  /*42480*/  IADD3.X R39, R74, R52, R27, P0, P1 ;  /* 0x000000344a277210 */ /* 0x000fc400007e241b */
[----:B------:R-:W-:Y:S02]  /*42490*/  LOP3.LUT R97, R83, R21, R52, 0x96, !PT ;  /* 0x0000001553617212 */ /* 0x000fe400078e9634 */
[----:B------:R-:W-:Y:S02]  /*424a0*/  IADD3 R87, P0, P1, R62, R53, R90 ;  /* 0x000000353e577210 */ /* 0x000fe4000791e05a */
[----:B------:R-:W-:Y:S02]  /*424b0*/  IADD3 R52, P2, P3, R66, R55, R88 ;  /* 0x0000003742347210 */ /* 0x000fe40007b5e058 */
[----:B------:R-:W-:Y:S02]  /*424c0*/  LOP3.LUT R92, R96, R17, R68, 0x96, !PT ;  /* 0x00000011605c7212 */ /* 0x000fe400078e9644 */
[----:B------:R-:W-:Y:S02]  /*424d0*/  LOP3.LUT R98, R39, R20, R89, 0x96, !PT ;  /* 0x0000001427627212 */ /* 0x000fe400078e9659 */
[----:B------:R-:W-:-:S02]  /*424e0*/  LOP3.LUT R20, R87, R18, R93, 0x96, !PT ;  /* 0x0000001257147212 */ /* 0x000fc400078e965d */
[----:B------:R-:W-:Y:S02]  /*424f0*/  IADD3.X R89, R64, R93, R91, P0, P1 ;  /* 0x0000005d40597210 */ /* 0x000fe400007e245b */
[----:B------:R-:W-:Y:S02]  /*42500*/  LOP3.LUT R18, R52, R11, R84, 0x96, !PT ;  /* 0x0000000b34127212 */ /* 0x000fe400078e9654 */
[----:B------:R-:W-:Y:S02]  /*42510*/  SHF.L.W.U32.HI R11, R19, 0x10, R92 ;  /* 0x00000010130b7819 */ /* 0x000fe40000010e5c */
[----:B------:R-:W-:Y:S02]  /*42520*/  LOP3.LUT R21, R89, R16, R53, 0x96, !PT ;  /* 0x0000001059157212 */ /* 0x000fe400078e9635 */
[----:B------:R-:W-:Y:S02]  /*42530*/  IADD3.X R68, R63, R84, R26, P2, P3 ;  /* 0x000000543f447210 */ /* 0x000fe400017e641a */
[----:B------:R-:W-:-:S02]  /*42540*/  SHF.L.W.U32.HI R17, R92, 0x10, R19 ;  /* 0x000000105c117819 */ /* 0x000fc40000010e13 */
[----:B------:R-:W-:Y:S02]  /*42550*/  IADD3 R53, P0, R11, R82, RZ ;  /* 0x000000520b357210 */ /* 0x000fe40007f1e0ff */
[----:B------:R-:W-:Y:S02]  /*42560*/  LOP3.LUT R19, R68, R10, R55, 0x96, !PT ;  /* 0x0000000a44137212 */ /* 0x000fe400078e9637 */
[----:B------:R-:W-:Y:S01]  /*42570*/  SHF.L.W.U32.HI R16, R20, 0x10, R21 ;  /* 0x0000001014107819 */ /* 0x000fe20000010e15 */
[----:B------:R-:W-:Y:S01]  /*42580*/  IMAD.X R55, R17, 0x1, R54, P0 ;  /* 0x0000000111377824 */ /* 0x000fe200000e0636 */
[----:B------:R-:W-:Y:S02]  /*42590*/  SHF.L.W.U32.HI R10, R21, 0x10, R20 ;  /* 0x00000010150a7819 */ /* 0x000fe40000010e14 */
[----:B------:R-:W-:Y:S02]  /*425a0*/  SHF.L.W.U32.HI R20, R19, 0x10, R18 ;  /* 0x0000001013147819 */ /* 0x000fe40000010e12 */
[----:B------:R-:W-:-:S02]  /*425b0*/  SHF.L.W.U32.HI R18, R18, 0x10, R19 ;  /* 0x0000001012127819 */ /* 0x000fc40000010e13 */
[----:B------:R-:W-:Y:S02]  /*425c0*/  LOP3.LUT R94, R94, R53, RZ, 0x3c, !PT ;  /* 0x000000355e5e7212 */ /* 0x000fe400078e3cff */
[----:B------:R-:W-:Y:S02]  /*425d0*/  LOP3.LUT R95, R95, R55, RZ, 0x3c, !PT ;  /* 0x000000375f5f7212 */ /* 0x000fe400078e3cff */
        /* <DEDUP_REMOVED lines=21> */
[----:B------:R-:W-:Y:S02]  /*42730*/  IADD3 R86, P4, P5, R44, R69, R86 ;  /* 0x000000452c567210 */ /* 0x000fe40007d9e056 */
[----:B------:R-:W-:Y:S02]  /*42740*/  SHF.L.W.U32.HI R95, R88, 0x1, R95 ;  /* 0x00000001585f7819 */ /* 0x000fe40000010e5f */
[----:B------:R-:W-:Y:S02]  /*42750*/  IADD3.X R39, R8, R37, R39, P2, P3 ;  /* 0x0000002508277210 */ /* 0x000fe400017e6427 */
[----:B------:R-:W-:-:S02]  /*42760*/  SHF.L.W.U32.HI R88, R22, 0x1, R27 ;  /* 0x0000000116587819 */ /* 0x000fc40000010e1b */
[----:B------:R-:W-:Y:S02]  /*42770*/  IADD3 R26, P1, P0, R58, R93, R87 ;  /* 0x0000005d3a1a7210 */ /* 0x000fe4000783e057 */
        /* <DEDUP_REMOVED lines=11> */
[----:B------:R-:W-:Y:S02]  /*42830*/  LOP3.LUT R68, R19, R86, RZ, 0x3c, !PT ;  /* 0x0000005613447212 */ /* 0x000fe400078e3cff */
        /* <DEDUP_REMOVED lines=46> */
[----:B------:R-:W-:Y:S02]  /*42b20*/  LOP3.LUT R17, R39, R17, R98, 0x96, !PT ;  /* 0x0000001127117212 */ /* 0x000fe400078e9662 */
[----:B------:R-:W-:Y:S02]  /*42b30*/  LOP3.LUT R100, R100, R27, RZ, 0x3c, !PT ;  /* 0x0000001b64647212 */ /* 0x000fe400078e3cff */
[----:B------:R-:W-:-:S02]  /*42b40*/  LOP3.LUT R83, R94, R25, RZ, 0x3c, !PT ;  /* 0x000000195e537212 */ /* 0x000fc400078e3cff */
[----:B------:R-:W-:Y:S02]  /*42b50*/  SHF.L.W.U32.HI R21, R102, 0x10, R93 ;  /* 0x0000001066157819 */ /* 0x000fe40000010e5d */
[----:B------:R-:W-:Y:S02]  /*42b60*/  IADD3 R97, P0, R20, R23, RZ ;  /* 0x0000001714617210 */ /* 0x000fe40007f1e0ff */
[----:B------:R-:W-:Y:S02]  /*42b70*/  IADD3 R85, P2, R16, R53, RZ ;  /* 0x0000003510557210 */ /* 0x000fe40007f5e0ff */
[----:B------:R-:W-:Y:S02]  /*42b80*/  SHF.L.W.U32.HI R19, R26, 0x10, R17 ;  /* 0x000000101a137819 */ /* 0x000fe40000010e11 */
[----:B------:R-:W-:Y:S02]  /*42b90*/  SHF.L.W.U32.HI R17, R17, 0x10, R26 ;  /* 0x0000001011117819 */ /* 0x000fe40000010e1a */
[----:B------:R-:W-:-:S02]  /*42ba0*/  SHF.L.W.U32.HI R26, R83, 0x1, R100 ;  /* 0x00000001531a7819 */ /* 0x000fc40000010e64 */
[----:B------:R-:W-:Y:S01]  /*42bb0*/  SHF.L.W.U32.HI R53, R100, 0x1, R83 ;  /* 0x0000000164357819 */ /* 0x000fe20000010e53 */
[----:B------:R-:W-:Y:S01]  /*42bc0*/  IMAD.X R83, R21, 0x1, R22, P0 ;  /* 0x0000000115537824 */ /* 0x000fe200000e0616 */
[----:B------:R-:W-:Y:S01]  /*42bd0*/  IADD3 R95, P1, R17, R52, RZ ;  /* 0x00000034115f7210 */ /* 0x000fe20007f3e0ff */
[----:B------:R-:W-:Y:S01]  /*42be0*/  IMAD.X R93, R18, 0x1, R55, P2 ;  /* 0x00000001125d7824 */ /* 0x000fe200010e0637 */
        /* <DEDUP_REMOVED lines=27> */
[----:B------:R-:W-:Y:S02]  /*42da0*/  IADD3 R84, P1, R84, R85, RZ ;  /* 0x0000005554547210 */ /* 0x000fe40007f3e0ff */
[----:B------:R-:W-:-:S02]  /*42db0*/  LOP3.LUT R23, R11, R86, RZ, 0x3c, !PT ;  /* 0x000000560b177212 */ /* 0x000fc400078e3cff */
[----:B------:R-:W-:Y:S01]  /*42dc0*/  LOP3.LUT R54, R17, R52, RZ, 0x3c, !PT ;  /* 0x0000003411367212 */ /* 0x000fe200078e3cff */
[----:B------:R-:W-:Y:S01]  /*42dd0*/  IMAD.X R22, R22, 0x1, R91, P0 ;  /* 0x0000000116167824 */ /* 0x000fe200000e065b */
        /* <DEDUP_REMOVED lines=26> */
[----:B------:R-:W-:-:S02]  /*42f80*/  IADD3 R85, P0, P1, R73, R39, R90 ;  /* 0x0000002749557210 */ /* 0x000fc4000791e05a */
[----:B------:R-:W-:Y:S02]  /*42f90*/  IADD3.X R96, R63, R96, R94, P2, P3 ;  /* 0x000000603f607210 */ /* 0x000fe400017e645e */
[----:B------:R-:W-:Y:S02]  /*42fa0*/  LOP3.LUT R98, R53, R20, R37, 0x96, !PT ;  /* 0x0000001435627212 */ /* 0x000fe400078e9625 */
        /* <DEDUP_REMOVED lines=9> */
[----:B------:R-:W-:-:S02]  /*43040*/  SHF.L.W.U32.HI R17, R92, 0x10, R19 ;  /* 0x000000105c117819 */ /* 0x000fc40000010e13 */
[----:B------:R-:W-:Y:S02]  /*43050*/  LOP3.LUT R19, R52, R10, R87, 0x96, !PT ;  /* 0x0000000a34137212 */ /* 0x000fe400078e9657 */
[----:B------:R-:W-:Y:S02]  /*43060*/  SHF.L.W.U32.HI R10, R21, 0x10, R20 ;  /* 0x00000010150a7819 */ /* 0x000fe40000010e14 */
[----:B------:R-:W-:Y:S02]  /*43070*/  SHF.L.W.U32.HI R16, R20, 0x10, R21 ;  /* 0x0000001014107819 */ /* 0x000fe40000010e15 */
[----:B------:R-:W-:Y:S02]  /*43080*/  IADD3 R39, P0, R11, R84, RZ ;  /* 0x000000540b277210 */ /* 0x000fe40007f1e0ff */
[----:B------:R-:W-:Y:S02]  /*43090*/  SHF.L.W.U32.HI R20, R19, 0x10, R18 ;  /* 0x0000001013147819 */ /* 0x000fe40000010e12 */
[----:B------:R-:W-:Y:S01]  /*430a0*/  SHF.L.W.U32.HI R18, R18, 0x10, R19 ;  /* 0x0000001012127819 */ /* 0x000fe20000010e13 */
[----:B------:R-:W-:Y:S01]  /*430b0*/  IMAD.X R87, R17, 0x1, R54, P0 ;  /* 0x0000000111577824 */ /* 0x000fe200000e0636 */
[----:B------:R-:W-:-:S02]  /*430c0*/  SHF.L.W.U32.HI R21, R98, 0x10, R95 ;  /* 0x0000001062157819 */ /* 0x000fc40000010e5f */
[----:B------:R-:W-:Y:S02]  /*430d0*/  SHF.L.W.U32.HI R19, R95, 0x10, R98 ;  /* 0x000000105f137819 */ /* 0x000fe40000010e62 */
[----:B------:R-:W-:Y:S02]  /*430e0*/  IADD3 R95, P1, R16, R27, RZ ;  /* 0x0000001b105f7210 */ /* 0x000fe40007f3e0ff */
[----:B------:R-:W-:Y:S02]  /*430f0*/  IADD3 R92, P2, R18, R23, RZ ;  /* 0x00000017125c7210 */ /* 0x000fe40007f5e0ff */
        /* <DEDUP_REMOVED lines=27> */
[----:B------:R-:W-:Y:S02]  /*432b0*/  IADD3.X R85, R81, R86, R52, P2, P3 ;  /* 0x0000005651557210 */ /* 0x000fe400017e6434 */
[----:B------:R-:W-:Y:S02]  /*432c0*/  LOP3.LUT R52, R17, R94, RZ, 0x3c, !PT ;  /* 0x0000005e11347212 */ /* 0x000fe400078e3cff */
[----:B------:R-:W-:Y:S02]  /*432d0*/  LOP3.LUT R37, R20, R53, RZ, 0x3c, !PT ;  /* 0x0000003514257212 */ /* 0x000fe400078e3cff */
[----:B------:R-:W-:Y:S02]  /*432e0*/  LOP3.LUT R23, R21, R96, RZ, 0x3c, !PT ;  /* 0x0000006015177212 */ /* 0x000fe400078e3cff */
[----:B------:R-:W-:-:S02]  /*432f0*/  IADD3 R52, P2, R52, R24, RZ ;  /* 0x0000001834347210 */ /* 0x000fc40007f5e0ff */
[----:B------:R-:W-:Y:S02]  /*43300*/  IADD3 R37, P0, R37, R95, RZ ;  /* 0x0000005f25257210 */ /* 0x000fe40007f1e0ff */
[----:B------:R-:W-:Y:S02]  /*43310*/  IADD3 R23, P1, R23, R92, RZ ;  /* 0x0000005c17177210 */ /* 0x000fe40007f3e0ff */
[----:B------:R-:W-:Y:S02]  /*43320*/  LOP3.LUT R22, R10, R85, RZ, 0x3c, !PT ;  /* 0x000000550a167212 */ /* 0x000fe400078e3cff */
        /* <DEDUP_REMOVED lines=25> */
[----:B------:R-:W-:Y:S02]  /*434c0*/  SHF.L.W.U32.HI R89, R89, 0x8, R90 ;  /* 0x0000000859597819 */ /* 0x000fe40000010e5a */
[----:B------:R-:W-:-:S02]  /*434d0*/  IADD3 R54, P2, P3, R48, R82, R69 ;  /* 0x0000005230367210 */ /* 0x000fc40007b5e045 */
[----:B------:R-:W-:Y:S02]  /*434e0*/  IADD3.X R90, R71, R53, R92, P0, P1 ;  /* 0x00000035475a7210 */ /* 0x000fe400007e245c */
[----:B------:R-:W-:Y:S02]  /*434f0*/  LOP3.LUT R95, R27, R20, R53, 0x96, !PT ;  /* 0x000000141b5f7212 */ /* 0x000fe400078e9635 */
[----:B------:R-:W-:Y:S02]  /*43500*/  IADD3.X R53, R49, R96, R68, P2, P3 ;  /* 0x0000006031357210 */ /* 0x000fe400017e6444 */
[----:B------:R-:W-:Y:S02]  /*43510*/  LOP3.LUT R18, R90, R18, R55, 0x96, !PT ;  /* 0x000000125a127212 */ /* 0x000fe400078e9637 */
[----:B------:R-:W-:Y:S02]  /*43520*/  IADD3 R83, P0, P1, R79, R26, R86 ;  /* 0x0000001a4f537210 */ /* 0x000fe4000791e056 */
        /* <DEDUP_REMOVED lines=21> */
[----:B------:R-:W-:Y:S01]  /*43680*/  LOP3.LUT R95, R92, R25, RZ, 0x3c, !PT ;  /* 0x000000195c5f7212 */ /* 0x000fe200078e3cff */
[----:B------:R-:W-:Y:S01]  /*43690*/  IMAD.X R98, R18, 0x1, R87, P2 ;  /* 0x0000000112627824 */ /* 0x000fe200010e0657 */
[----:B------:R-:W-:Y:S02]  /*436a0*/  IADD3 R97, P1, R17, R52, RZ ;  /* 0x0000003411617210 */ /* 0x000fe40007f3e0ff */
        /* <DEDUP_REMOVED lines=31> */
[----:B------:R-:W-:Y:S01]  /*438a0*/  LOP3.LUT R87, R17, R54, RZ, 0x3c, !PT ;  /* 0x0000003611577212 */ /* 0x000fe200078e3cff */
[----:B------:R-:W-:Y:S01]  /*438b0*/  IMAD.X R22, R22, 0x1, R99, P0 ;  /* 0x0000000116167824 */ /* 0x000fe200000e0663 */
[----:B------:R-:W-:Y:S02]  /*438c0*/  LOP3.LUT R23, R11, R92, RZ, 0x3c, !PT ;  /* 0x0000005c0b177212 */ /* 0x000fe400078e3cff */
[----:B------:R-:W-:Y:S02]  /*438d0*/  IADD3 R52, P2, R52, R37, RZ ;  /* 0x0000002534347210 */ /* 0x000fe40007f5e0ff */
        /* <DEDUP_REMOVED lines=68> */
[----:B------:R-:W-:Y:S02]  /*43d20*/  IADD3.X R69, R47, R52, R69, P2, P3 ;  /* 0x000000342f457210 */ /* 0x000fe400017e6445 */
[----:B------:R-:W-:Y:S02]  /*43d30*/  SHF.L.W.U32.HI R84, R23, 0x1, R88 ;  /* 0x0000000117547819 */ /* 0x000fe40000010e58 */
[----:B------:R-:W-:Y:S02]  /*43d40*/  IADD3 R86, P4, P5, R66, R55, R86 ;  /* 0x0000003742567210 */ /* 0x000fe40007d9e056 */
[----:B------:R-:W-:-:S02]  /*43d50*/  SHF.L.W.U32.HI R88, R22, 0x1, R25 ;  /* 0x0000000116587819 */ /* 0x000fc40000010e19 */
[----:B------:R-:W-:Y:S02]  /*43d60*/  IADD3 R26, P2, P3, R80, R37, R27 ;  /* 0x00000025501a7210 */ /* 0x000fe40007b5e01b */
[----:B------:R-:W-:Y:S02]  /*43d70*/  SHF.L.W.U32.HI R94, R89, 0x1, R94 ;  /* 0x00000001595e7819 */ /* 0x000fe40000010e5e */
[----:B------:R-:W-:Y:S02]  /*43d80*/  IADD3 R22, P1, P0, R73, R92, R39 ;  /* 0x0000005c49167210 */ /* 0x000fe4000783e027 */
[----:B------:R-:W-:Y:S02]  /*43d90*/  LOP3.LUT R89, R20, R69, RZ, 0x3c, !PT ;  /* 0x0000004514597212 */ /* 0x000fe400078e3cff */
[----:B------:R-:W-:Y:S02]  /*43da0*/  IADD3.X R68, R63, R84, R68, P4, P5 ;  /* 0x000000543f447210 */ /* 0x000fe400027ea444 */
[----:B------:R-:W-:-:S02]  /*43db0*/  IADD3.X R91, R38, R88, R91, P2, P3 ;  /* 0x00000058265b7210 */ /* 0x000fc400017e645b */
[----:B------:R-:W-:Y:S02]  /*43dc0*/  IADD3.X R93, R75, R94, R90, P1, P0 ;  /* 0x0000005e4b5d7210 */ /* 0x000fe40000fe045a */
[----:B------:R-:W-:Y:S02]  /*43dd0*/  IADD3 R89, P0, R89, R87, RZ ;  /* 0x0000005759597210 */ /* 0x000fe40007f1e0ff */
[----:B------:R-:W-:Y:S02]  /*43de0*/  LOP3.LUT R39, R18, R53, RZ, 0x3c, !PT ;  /* 0x0000003512277212 */ /* 0x000fe400078e3cff */
[----:B------:R-:W-:Y:S02]  /*43df0*/  LOP3.LUT R27, R21, R68, RZ, 0x3c, !PT ;  /* 0x00000044151b7212 */ /* 0x000fe400078e3cff */
[----:B------:R-:W-:Y:S02]  /*43e00*/  LOP3.LUT R23, R10, R91, RZ, 0x3c, !PT ;  /* 0x0000005b0a177212 */ /* 0x000fe400078e3cff */
[----:B------:R-:W-:Y:S01]  /*43e10*/  LOP3.LUT R24, R16, R93, RZ, 0x3c, !PT ;  /* 0x0000005d10187212 */ /* 0x000fe200078e3cff */
[----:B------:R-:W-:Y:S01]  /*43e20*/  IMAD.X R39, R39, 0x1, R95, P0 ;  /* 0x0000000127277824 */ /* 0x000fe200000e065f */
[----:B------:R-:W-:-:S02]  /*43e30*/  IADD3 R27, P1, R27, R96, RZ ;  /* 0x000000601b1b7210 */ /* 0x000fc40007f3e0ff */
[----:B------:R-:W-:Y:S02]  /*43e40*/  LOP3.LUT R25, R19, R86, RZ, 0x3c, !PT ;  /* 0x0000005613197212 */ /* 0x000fe400078e3cff */
[----:B------:R-:W-:Y:S02]  /*43e50*/  IADD3 R82, P3, R23, R82, RZ ;  /* 0x0000005217527210 */ /* 0x000fe40007f7e0ff */
[----:B------:R-:W-:Y:S02]  /*43e60*/  IADD3 R24, P2, R24, R97, RZ ;  /* 0x0000006118187210 */ /* 0x000fe40007f5e0ff */
[----:B------:R-:W-:Y:S02]  /*43e70*/  LOP3.LUT R23, R11, R22, RZ, 0x3c, !PT ;  /* 0x000000160b177212 */ /* 0x000fe400078e3cff */
[----:B------:R-:W-:Y:S01]  /*43e80*/  LOP3.LUT R90, R17, R26, RZ, 0x3c, !PT ;  /* 0x0000001a115a7212 */ /* 0x000fe200078e3cff */
[----:B------:R-:W-:Y:S01]  /*43e90*/  IMAD.X R25, R25, 0x1, R98, P1 ;  /* 0x0000000119197824 */ /* 0x000fe200008e0662 */
[----:B------:R-:W-:-:S02]  /*43ea0*/  LOP3.LUT R96, R54, R89, RZ, 0x3c, !PT ;  /* 0x0000005936607212 */ /* 0x000fc400078e3cff */
[----:B------:R-:W-:Y:S01]  /*43eb0*/  LOP3.LUT R87, R52, R39, RZ, 0x3c, !PT ;  /* 0x0000002734577212 */ /* 0x000fe200078e3cff */
[----:B------:R-:W-:Y:S02]  /*43ec0*/  IMAD.X R23, R23, 0x1, R99, P2 ;  /* 0x0000000117177824 */ /* 0x000fe400010e0663 */
[----:B------:R-:W-:Y:S01]  /*43ed0*/  IMAD.X R83, R90, 0x1, R83, P3 ;  /* 0x000000015a537824 */ /* 0x000fe200018e0653 */
[----:B------:R-:W-:Y:S02]  /*43ee0*/  SHF.L.W.U32.HI R90, R87, 0x8, R96 ;  /* 0x00000008575a7819 */ /* 0x000fe40000010e60 */
[----:B------:R-:W-:Y:S02]  /*43ef0*/  LOP3.LUT R54, R55, R27, RZ, 0x3c, !PT ;  /* 0x0000001b37367212 */ /* 0x000fe400078e3cff */
[----:B------:R-:W-:Y:S02]  /*43f00*/  LOP3.LUT R85, R84, R25, RZ, 0x3c, !PT ;  /* 0x0000001954557212 */ /* 0x000fe400078e3cff */
[----:B------:R-:W-:-:S02]  /*43f10*/  SHF.L.W.U32.HI R96, R96, 0x8, R87 ;  /* 0x0000000860607819 */ /* 0x000fc40000010e57 */
[----:B------:R-:W-:Y:S02]  /*43f20*/  LOP3.LUT R52, R94, R23, RZ, 0x3c, !PT ;  /* 0x000000175e347212 */ /* 0x000fe400078e3cff */
[----:B------:R-:W-:Y:S02]  /*43f30*/  LOP3.LUT R94, R37, R82, RZ, 0x3c, !PT ;  /* 0x00000052255e7212 */ /* 0x000fe400078e3cff */
[----:B------:R-:W-:Y:S02]  /*43f40*/  LOP3.LUT R87, R92, R24, RZ, 0x3c, !PT ;  /* 0x000000185c577212 */ /* 0x000fe400078e3cff */
[----:B------:R-:W-:Y:S02]  /*43f50*/  SHF.L.W.U32.HI R84, R54, 0x8, R85 ;  /* 0x0000000836547819 */ /* 0x000fe40000010e55 */
[----:B------:R-:W-:Y:S02]  /*43f60*/  IADD3 R37, P0, P1, R76, R53, R96 ;  /* 0x000000354c257210 */ /* 0x000fe4000791e060 */
[----:B------:R-:W-:-:S02]  /*43f70*/  LOP3.LUT R95, R88, R83, RZ, 0x3c, !PT ;  /* 0x00000053585f7212 */ /* 0x000fc400078e3cff */
[----:B------:R-:W-:Y:S02]  /*43f80*/  SHF.L.W.U32.HI R55, R85, 0x8, R54 ;  /* 0x0000000855377819 */ /* 0x000fe40000010e36 */
[----:B------:R-:W-:Y:S02]  /*43f90*/  SHF.L.W.U32.HI R85, R52, 0x8, R87 ;  /* 0x0000000834557819 */ /* 0x000fe40000010e57 */
[----:B------:R-:W-:Y:S02]  /*43fa0*/  IADD3 R54, P2, P3, R45, R86, R84 ;  /* 0x000000562d367210 */ /* 0x000fe40007b5e054 */
[----:B------:R-:W-:Y:S02]  /*43fb0*/  LOP3.LUT R20, R37, R20, R69, 0x96, !PT ;  /* 0x0000001425147212 */ /* 0x000fe400078e9645 */
[----:B------:R-:W-:Y:S02]  /*43fc0*/  SHF.L.W.U32.HI R87, R87, 0x8, R52 ;  /* 0x0000000857577819 */ /* 0x000fe40000010e34 */
[----:B------:R-:W-:-:S02]  /*43fd0*/  SHF.L.W.U32.HI R92, R95, 0x8, R94 ;  /* 0x000000085f5c7819 */ /* 0x000fc40000010e5e */
[----:B------:R-:W-:Y:S02]  /*43fe0*/  IADD3.X R69, R74, R69, R90, P0, P1 ;  /* 0x000000454a457210 */ /* 0x000fe400007e245a */
[----:B------:R-:W-:Y:S02]  /*43ff0*/  SHF.L.W.U32.HI R94, R94, 0x8, R95 ;  /* 0x000000085e5e7819 */ /* 0x000fe40000010e5f */
        /* <DEDUP_REMOVED lines=48> */
[----:B------:R-:W-:Y:S02]  /*44300*/  IADD3.X R87, R7, R96, R88, P1, P0 ;  /* 0x0000006007577210 */ /* 0x000fe40000fe0458 */
[----:B------:R-:W-:Y:S02]  /*44310*/  IADD3.X R103, R61, R55, R86, P2, P3 ;  /* 0x000000373d677210 */ /* 0x000fe400017e6456 */
[----:B------:R-:W-:-:S02]  /*44320*/  LOP3.LUT R86, R18, R87, RZ, 0x3c, !PT ;  /* 0x0000005712567212 */ /* 0x000fc400078e3cff */
[----:B------:R-:W-:Y:S02]  /*44330*/  LOP3.LUT R27, R26, R69, RZ, 0x3c, !PT ;  /* 0x000000451a1b7212 */ /* 0x000fe400078e3cff */
[----:B------:R-:W-:Y:S02]  /*44340*/  IADD3 R54, P4, P5, R77, R39, R54 ;  /* 0x000000274d367210 */ /* 0x000fe40007d9e036 */
[----:B------:R-:W-:Y:S02]  /*44350*/  IADD3 R23, P2, R86, R19, RZ ;  /* 0x0000001356177210 */ /* 0x000fe40007f5e0ff */
[----:B------:R-:W-:Y:S02]  /*44360*/  IADD3 R27, P0, R27, R102, RZ ;  /* 0x000000661b1b7210 */ /* 0x000fe40007f1e0ff */
[----:B------:R-:W-:Y:S02]  /*44370*/  LOP3.LUT R86, R22, R37, RZ, 0x3c, !PT ;  /* 0x0000002516567212 */ /* 0x000fe400078e3cff */
[----:B------:R-:W-:-:S02]  /*44380*/  IADD3.X R68, R71, R82, R68, P4, P5 ;  /* 0x0000005247447210 */ /* 0x000fc400027ea444 */
[----:B------:R-:W-:Y:S01]  /*44390*/  LOP3.LUT R92, R16, R103, RZ, 0x3c, !PT ;  /* 0x00000067105c7212 */ /* 0x000fe200078e3cff */
[----:B------:R-:W-:Y:S01]  /*443a0*/  IMAD.X R86, R86, 0x1, R91, P0 ;  /* 0x0000000156567824 */ /* 0x000fe200000e065b */
[----:B------:R-:W-:Y:S02]  /*443b0*/  LOP3.LUT R24, R20, R68, RZ, 0x3c, !PT ;  /* 0x0000004414187212 */ /* 0x000fe400078e3cff */
[----:B------:R-:W-:Y:S02]  /*443c0*/  LOP3.LUT R88, R11, R52, RZ, 0x3c, !PT ;  /* 0x000000340b587212 */ /* 0x000fe400078e3cff */
[----:B------:R-:W-:Y:S02]  /*443d0*/  IADD3 R92, P3, R92, R93, RZ ;  /* 0x0000005d5c5c7210 */ /* 0x000fe40007f7e0ff */
        /* <DEDUP_REMOVED lines=9> */
[----:B------:R-:W-:Y:S02]  /*44470*/  SHF.L.W.U32.HI R53, R98, 0x8, R85 ;  /* 0x0000000862357819 */ /* 0x000fe40000010e55 */
[----:B------:R-:W-:-:S02]  /*44480*/  LOP3.LUT R99, R96, R21, RZ, 0x3c, !PT ;  /* 0x0000001560637212 */ /* 0x000fc400078e3cff */
[----:B------:R-:W-:Y:S02]  /*44490*/  LOP3.LUT R83, R39, R24, RZ, 0x3c, !PT ;  /* 0x0000001827537212 */ /* 0x000fe400078e3cff */
[----:B------:R-:W-:Y:S02]  /*444a0*/  SHF.L.W.U32.HI R39, R85, 0x8, R98 ;  /* 0x0000000855277819 */ /* 0x000fe40000010e62 */
[----:B------:R-:W-:Y:S02]  /*444b0*/  LOP3.LUT R84, R84, R92, RZ, 0x3c, !PT ;  /* 0x0000005c54547212 */ /* 0x000fe400078e3cff */
[----:B------:R-:W-:Y:S02]  /*444c0*/  LOP3.LUT R55, R55, R90, RZ, 0x3c, !PT ;  /* 0x0000005a37377212 */ /* 0x000fe400078e3cff */
[----:B------:R-:W-:Y:S02]  /*444d0*/  IADD3 R85, P0, P1, R62, R37, R53 ;  /* 0x000000253e557210 */ /* 0x000fe4000791e035 */
[----:B------:R-:W-:-:S02]  /*444e0*/  LOP3.LUT R82, R82, R19, RZ, 0x3c, !PT ;  /* 0x0000001352527212 */ /* 0x000fc400078e3cff */
[----:B------:R-:W-:Y:S02]  /*444f0*/  SHF.L.W.U32.HI R93, R99, 0x8, R94 ;  /* 0x00000008635d7819 */ /* 0x000fe40000010e5e */
[----:B------:R-:W-:Y:S02]  /*44500*/  SHF.L.W.U32.HI R99, R94, 0x8, R99 ;  /* 0x000000085e637819 */ /* 0x000fe40000010e63 */
[----:B------:R-:W-:Y:S02]  /*44510*/  SHF.L.W.U32.HI R94, R55, 0x8, R84 ;  /* 0x00000008375e7819 */ /* 0x000fe40000010e54 */
[----:B------:R-:W-:Y:S02]  /*44520*/  SHF.L.W.U32.HI R95, R84, 0x8, R55 ;  /* 0x00000008545f7819 */ /* 0x000fe40000010e37 */
[----:B------:R-:W-:Y:S02]  /*44530*/  LOP3.LUT R84, R85, R26, R69, 0x96, !PT ;  /* 0x0000001a55547212 */ /* 0x000fe400078e9645 */
[----:B------:R-:W-:-:S02]  /*44540*/  SHF.L.W.U32.HI R96, R83, 0x8, R82 ;  /* 0x0000000853607819 */ /* 0x000fc40000010e52 */
[----:B------:R-:W-:Y:S02]  /*44550*/  IADD3.X R69, R64, R69, R39, P0, P1 ;  /* 0x0000004540457210 */ /* 0x000fe400007e2427 */
[----:B------:R-:W-:Y:S02]  /*44560*/  SHF.L.W.U32.HI R89, R82, 0x8, R83 ;  /* 0x0000000852597819 */ /* 0x000fe40000010e53 */
[----:B------:R-:W-:Y:S02]  /*44570*/  IADD3 R83, P2, P3, R73, R54, R96 ;  /* 0x0000003649537210 */ /* 0x000fe40007b5e060 */
[----:B------:R-:W-:Y:S02]  /*44580*/  LOP3.LUT R37, R69, R22, R37, 0x96, !PT ;  /* 0x0000001645257212 */ /* 0x000fe400078e9625 */
[----:B------:R-:W-:Y:S02]  /*44590*/  IADD3 R55, P0, P1, R72, R52, R99 ;  /* 0x0000003448377210 */ /* 0x000fe4000791e063 */
[----:B------:R-:W-:-:S02]  /*445a0*/  IADD3.X R82, R75, R68, R89, P2, P3 ;  /* 0x000000444b527210 */ /* 0x000fc400017e6459 */
[----:B------:R-:W-:Y:S02]  /*445b0*/  SHF.L.W.U32.HI R26, R84, 0x10, R37 ;  /* 0x00000010541a7819 */ /* 0x000fe40000010e25 */
[----:B------:R-:W-:Y:S02]  /*445c0*/  IADD3 R97, P2, P3, R48, R25, R95 ;  /* 0x0000001930617210 */ /* 0x000fe40007b5e05f */
[----:B------:R-:W-:Y:S02]  /*445d0*/  LOP3.LUT R18, R55, R18, R87, 0x96, !PT ;  /* 0x0000001237127212 */ /* 0x000fe400078e9657 */
[----:B------:R-:W-:Y:S02]  /*445e0*/  IADD3.X R87, R8, R87, R93, P0, P1 ;  /* 0x0000005708577210 */ /* 0x000fe400007e245d */
[----:B------:R-:W-:Y:S02]  /*445f0*/  SHF.L.W.U32.HI R37, R37, 0x10, R84 ;  /* 0x0000001025257819 */ /* 0x000fe40000010e54 */
[----:B------:R-:W-:-:S02]  /*44600*/  IADD3 R84, P0, R26, R27, RZ ;  /* 0x0000001b1a547210 */ /* 0x000fc40007f1e0ff */
[----:B------:R-:W-:Y:S02]  /*44610*/  LOP3.LUT R16, R97, R16, R103, 0x96, !PT ;  /* 0x0000001061107212 */ /* 0x000fe400078e9667 */
[----:B------:R-:W-:Y:S02]  /*44620*/  IADD3.X R103, R49, R103, R94, P2, P3 ;  /* 0x0000006731677210 */ /* 0x000fe400017e645e */
[----:B------:R-:W-:Y:S02]  /*44630*/  LOP3.LUT R20, R83, R20, R68, 0x96, !PT ;  /* 0x0000001453147212 */ /* 0x000fe400078e9644 */
[----:B------:R-:W-:Y:S01]  /*44640*/  LOP3.LUT R17, R82, R17, R54, 0x96, !PT ;  /* 0x0000001152117212 */ /* 0x000fe200078e9636 */
[----:B------:R-:W-:Y:S01]  /*44650*/  IMAD.X R86, R37, 0x1, R86, P0 ;  /* 0x0000000125567824 */ /* 0x000fe200000e0656 */
[----:B------:R-:W-:Y:S02]  /*44660*/  LOP3.LUT R25, R103, R10, R25, 0x96, !PT ;  /* 0x0000000a67197212 */ /* 0x000fe400078e9619 */
[----:B------:R-:W-:-:S02]  /*44670*/  SHF.L.W.U32.HI R27, R20, 0x10, R17 ;  /* 0x00000010141b7819 */ /* 0x000fc40000010e11 */
[----:B------:R-:W-:Y:S02]  /*44680*/  LOP3.LUT R91, R53, R84, RZ, 0x3c, !PT ;  /* 0x00000054355b7212 */ /* 0x000fe400078e3cff */
[----:B------:R-:W-:Y:S02]  /*44690*/  LOP3.LUT R10, R39, R86, RZ, 0x3c, !PT ;  /* 0x00000056270a7212 */ /* 0x000fe400078e3cff */
[----:B------:R-:W-:Y:S02]  /*446a0*/  SHF.L.W.U32.HI R53, R25, 0x10, R16 ;  /* 0x0000001019357819 */ /* 0x000fe40000010e10 */
[----:B------:R-:W-:Y:S02]  /*446b0*/  SHF.L.W.U32.HI R39, R16, 0x10, R25 ;  /* 0x0000001010277819 */ /* 0x000fe40000010e19 */
[----:B------:R-:W-:Y:S02]  /*446c0*/  IADD3 R100, P0, R27, R24, RZ ;  /* 0x000000181b647210 */ /* 0x000fe40007f1e0ff */
[----:B------:R-:W2:Y:S01]  /*446d0*/  LDL.64 R24, [R1+0xe0] ;  /* 0x0000e00001187983 */ /* 0x000ea20000100a00 */
[----:B------:R-:W-:-:S02]  /*446e0*/  LOP3.LUT R11, R87, R11, R52, 0x96, !PT ;  /* 0x0000000b570b7212 */ /* 0x000fc400078e9634 */
[----:B------:R-:W-:Y:S02]  /*446f0*/  SHF.L.W.U32.HI R52, R17, 0x10, R20 ;  /* 0x0000001011347819 */ /* 0x000fe40000010e14 */
[----:B------:R-:W-:Y:S02]  /*44700*/  SHF.L.W.U32.HI R54, R18, 0x10, R11 ;  /* 0x0000001012367819 */ /* 0x000fe40000010e0b */
[----:B------:R-:W-:Y:S02]  /*44710*/  SHF.L.W.U32.HI R68, R11, 0x10, R18 ;  /* 0x000000100b447819 */ /* 0x000fe40000010e12 */
[----:B------:R-:W-:Y:S02]  /*44720*/  IADD3 R20, P1, R54, R23, RZ ;  /* 0x0000001736147210 */ /* 0x000fe40007f3e0ff */
[----:B------:R-:W-:Y:S02]  /*44730*/  SHF.L.W.U32.HI R88, R10, 0x1, R91 ;  /* 0x000000010a587819 */ /* 0x000fe40000010e5b */
[----:B------:R-:W-:-:S02]  /*44740*/  IADD3 R16, P2, R39, R92, RZ ;  /* 0x0000005c27107210 */ /* 0x000fc40007f5e0ff */
[----:B------:R-:W-:Y:S01]  /*44750*/  SHF.L.W.U32.HI R91, R91, 0x1, R10 ;  /* 0x000000015b5b7819 */ /* 0x000fe20000010e0a */
[----:B------:R-:W-:Y:S02]  /*44760*/  IMAD.X R10, R52, 0x1, R19, P0 ;  /* 0x00000001340a7824 */ /* 0x000fe400000e0613 */
        /* <DEDUP_REMOVED lines=11> */
[----:B------:R-:W-:Y:S02]  /*44820*/  LOP3.LUT R11, R95, R16, RZ, 0x3c, !PT ;  /* 0x000000105f0b7212 */ /* 0x000fe400078e3cff */
[----:B------:R-:W-:Y:S02]  /*44830*/  SHF.L.W.U32.HI R92, R18, 0x1, R19 ;  /* 0x00000001125c7819 */ /* 0x000fe40000010e13 */
[----:B------:R-:W-:Y:S02]  /*44840*/  IADD3 R18, P0, P1, R58, R94, R85 ;  /* 0x0000005e3a127210 */ /* 0x000fe4000791e055 */
[----:B------:R-:W-:Y:S02]  /*44850*/  IADD3 R89, P2, P3, R70, R23, R83 ;  /* 0x0000001746597210 */ /* 0x000fe40007b5e053 */
[----:B------:R-:W-:Y:S02]  /*44860*/  IADD3.X R103, R46, R91, R103, P4, P5 ;  /* 0x0000005b2e677210 */ /* 0x000fe400027ea467 */
[----:B------:R-:W-:-:S02]  /*44870*/  SHF.L.W.U32.HI R90, R96, 0x1, R11 ;  /* 0x00000001605a7819 */ /* 0x000fc40000010e0b */
[----:B------:R-:W-:Y:S02]  /*44880*/  SHF.L.W.U32.HI R19, R11, 0x1, R96 ;  /* 0x000000010b137819 */ /* 0x000fe40000010e60 */
[----:B------:R-:W-:Y:S02]  /*44890*/  IADD3.X R96, R56, R98, R69, P0, P1 ;  /* 0x0000006238607210 */ /* 0x000fe400007e2445 */
[----:B------:R-:W-:Y:S02]  /*448a0*/  IADD3.X R99, R81, R92, R82, P2, P3 ;  /* 0x0000005c51637210 */ /* 0x000fe400017e6452 */
[----:B------:R-:W-:Y:S02]  /*448b0*/  LOP3.LUT R11, R68, R103, RZ, 0x3c, !PT ;  /* 0x00000067440b7212 */ /* 0x000fe400078e3cff */
[----:B------:R-:W-:Y:S02]  /*448c0*/  IADD3 R22, P0, P1, R78, R90, R55 ;  /* 0x0000005a4e167210 */ /* 0x000fe4000791e037 */
[----:B------:R-:W-:-:S02]  /*448d0*/  LOP3.LUT R85, R53, R96, RZ, 0x3c, !PT ;  /* 0x0000006035557212 */ /* 0x000fc400078e3cff */
[----:B------:R-:W-:Y:S02]  /*448e0*/  LOP3.LUT R55, R37, R99, RZ, 0x3c, !PT ;  /* 0x0000006325377212 */ /* 0x000fe400078e3cff */
[----:B------:R-:W-:Y:S02]  /*448f0*/  IADD3 R11, P3, R11, R100, RZ ;  /* 0x000000640b0b7210 */ /* 0x000fe40007f7e0ff */
[----:B------:R-:W-:Y:S02]  /*44900*/  LOP3.LUT R69, R54, R97, RZ, 0x3c, !PT ;  /* 0x0000006136457212 */ /* 0x000fe400078e3cff */
[----:B------:R-:W-:Y:S02]  /*44910*/  IADD3.X R101, R36, R19, R87, P0, P1 ;  /* 0x0000001324657210 */ /* 0x000fe400007e2457 */
        /* <DEDUP_REMOVED lines=21> */
[----:B------:R-:W-:Y:S02]  /*44a70*/  IADD3 R23, P0, P1, R44, R97, R100 ;  /* 0x000000612c177210 */ /* 0x000fe4000791e064 */
[----:B------:R-:W-:Y:S02]  /*44a80*/  LOP3.LUT R90, R90, R55, RZ, 0x3c, !PT ;  /* 0x000000375a5a7212 */ /* 0x000fe400078e3cff */
[----:B------:R-:W-:-:S02]  /*44a90*/  LOP3.LUT R95, R19, R86, RZ, 0x3c, !PT ;  /* 0x00000056135f7212 */ /* 0x000fc400078e3cff */
[----:B------:R-:W-:Y:S02]  /*44aa0*/  SHF.L.W.U32.HI R92, R17, 0x8, R94 ;  /* 0x00000008115c7819 */ /* 0x000fe40000010e5e */
[----:B------:R-:W-:Y:S02]  /*44ab0*/  SHF.L.W.U32.HI R94, R94, 0x8, R17 ;  /* 0x000000085e5e7819 */ /* 0x000fe40000010e11 */
[----:B------:R-:W-:Y:S02]  /*44ac0*/  IADD3.X R19, R47, R103, R98, P0, P1 ;  /* 0x000000672f137210 */ /* 0x000fe400007e2462 */
[----:B------:R-:W-:Y:S02]  /*44ad0*/  LOP3.LUT R17, R23, R68, R103, 0x96, !PT ;  /* 0x0000004417117212 */ /* 0x000fe400078e9667 */
[----:B------:R-:W-:Y:S02]  /*44ae0*/  SHF.L.W.U32.HI R93, R95, 0x8, R90 ;  /* 0x000000085f5d7819 */ /* 0x000fe40000010e5a */
[----:B------:R-:W-:-:S02]  /*44af0*/  IADD3 R68, P0, P1, R66, R18, R87 ;  /* 0x0000001242447210 */ /* 0x000fc4000791e057 */
[----:B------:R-:W-:Y:S02]  /*44b00*/  SHF.L.W.U32.HI R95, R90, 0x8, R95 ;  /* 0x000000085a5f7819 */ /* 0x000fe40000010e5f */
[----:B------:R-:W-:Y:S02]  /*44b10*/  LOP3.LUT R54, R19, R54, R97, 0x96, !PT ;  /* 0x0000003613367212 */ /* 0x000fe400078e9661 */
[----:B------:R-:W-:Y:S02]  /*44b20*/  LOP3.LUT R97, R68, R53, R96, 0x96, !PT ;  /* 0x0000003544617212 */ /* 0x000fe400078e9660 */
[----:B------:R-:W-:Y:S02]  /*44b30*/  IADD3 R91, P4, P5, R80, R22, R95 ;  /* 0x00000016505b7210 */ /* 0x000fe40007d9e05f */
[----:B------:R-:W-:Y:S02]  /*44b40*/  IADD3.X R53, R63, R96, R84, P0, P1 ;  /* 0x000000603f357210 */ /* 0x000fe400007e2454 */
[----:B------:R-:W-:-:S02]  /*44b50*/  IADD3 R90, P2, P3, R76, R89, R94 ;  /* 0x000000594c5a7210 */ /* 0x000fc40007b5e05e */
[----:B------:R-:W-:Y:S02]  /*44b60*/  SHF.L.W.U32.HI R10, R17, 0x10, R54 ;  /* 0x00000010110a7819 */ /* 0x000fe40000010e36 */
[----:B------:R-:W-:Y:S02]  /*44b70*/  LOP3.LUT R20, R91, R52, R101, 0x96, !PT ;  /* 0x000000345b147212 */ /* 0x000fe400078e9665 */
[----:B------:R-:W-:Y:S02]  /*44b80*/  LOP3.LUT R18, R53, R39, R18, 0x96, !PT ;  /* 0x0000002735127212 */ /* 0x000fe400078e9612 */
[----:B------:R-:W-:Y:S02]  /*44b90*/  IADD3.X R88, R74, R99, R92, P2, P3 ;  /* 0x000000634a587210 */ /* 0x000fe400017e645c */
[----:B------:R-:W-:Y:S02]  /*44ba0*/  IADD3.X R52, R38, R101, R93, P4, P5 ;  /* 0x0000006526347210 */ /* 0x000fe400027ea45d */
        /* <DEDUP_REMOVED lines=14> */
[----:B------:R-:W-:Y:S02]  /*44c90*/  SHF.L.W.U32.HI R22, R26, 0x10, R37 ;  /* 0x000000101a167819 */ /* 0x000fe40000010e25 */
[----:B------:R-:W-:Y:S01]  /*44ca0*/  IADD3 R89, P1, R11, R82, RZ ;  /* 0x000000520b597210 */ /* 0x000fe20007f3e0ff */
[----:B------:R-:W-:Y:S01]  /*44cb0*/  IMAD.X R85, R18, 0x1, R69, P0 ;  /* 0x0000000112557824 */ /* 0x000fe200000e0645 */
[----:B------:R-:W-:Y:S02]  /*44cc0*/  SHF.L.W.U32.HI R82, R98, 0x1, R27 ;  /* 0x0000000162527819 */ /* 0x000fe40000010e1b */
[----:B------:R-:W-:Y:S02]  /*44cd0*/  SHF.L.W.U32.HI R27, R27, 0x1, R98 ;  /* 0x000000011b1b7819 */ /* 0x000fe40000010e62 */
[----:B------:R-:W-:Y:S01]  /*44ce0*/  IADD3 R98, P0, R20, R55, RZ ;  /* 0x0000003714627210 */ /* 0x000fe20007f1e0ff */
        /* <DEDUP_REMOVED lines=55> */
[----:B------:R-:W-:Y:S02]  /*45060*/  IADD3.X R56, R56, R7, R80, P2, P3 ;  /* 0x0000000738387210 */ /* 0x000fe400017e6450 */
[----:B------:R-:W-:Y:S02]  /*45070*/  SHF.L.W.U32.HI R86, R86, 0x8, R85 ;  /* 0x0000000856567819 */ /* 0x000fe40000010e55 */
[----:B------:R-:W-:Y:S02]  /*45080*/  IADD3.X R81, R81, R69, R38, P0, P1 ;  /* 0x0000004551517210 */ /* 0x000fe400007e2426 */
[----:B------:R-:W-:Y:S02]  /*45090*/  IADD3 R44, P0, P1, R44, R37, R84 ;  /* 0x000000252c2c7210 */ /* 0x000fe4000791e054 */
[----:B------:R-:W-:Y:S02]  /*450a0*/  LOP3.LUT R21, R58, R21, R7, 0x96, !PT ;  /* 0x000000153a157212 */ /* 0x000fe400078e9607 */
[----:B------:R-:W-:-:S02]  /*450b0*/  LOP3.LUT R20, R56, R20, R79, 0x96, !PT ;  /* 0x0000001438147212 */ /* 0x000fc400078e964f */
[----:B------:R-:W-:Y:S02]  /*450c0*/  IADD3 R57, P2, P3, R57, R53, R86 ;  /* 0x0000003539397210 */ /* 0x000fe40007b5e056 */
[----:B------:R-:W-:Y:S02]  /*450d0*/  IADD3.X R47, R47, R66, R83, P0, P1 ;  /* 0x000000422f2f7210 */ /* 0x000fe400007e2453 */
[----:B------:R-:W-:Y:S02]  /*450e0*/  SHF.L.W.U32.HI R7, R21, 0x10, R20 ;  /* 0x0000001015077819 */ /* 0x000fe40000010e14 */
[----:B------:R-:W-:Y:S02]  /*450f0*/  IADD3.X R61, R61, R68, R70, P2, P3 ;  /* 0x000000443d3d7210 */ /* 0x000fe400017e6446 */
[----:B------:R-:W-:Y:S02]  /*45100*/  LOP3.LUT R66, R44, R17, R66, 0x96, !PT ;  /* 0x000000112c427212 */ /* 0x000fe400078e9642 */
[----:B------:R-:W-:-:S02]  /*45110*/  LOP3.LUT R37, R47, R10, R37, 0x96, !PT ;  /* 0x0000000a2f257212 */ /* 0x000fc400078e9625 */
[----:B------:R-:W-:Y:S02]  /*45120*/  LOP3.LUT R26, R81, R11, R26, 0x96, !PT ;  /* 0x0000000b511a7212 */ /* 0x000fe400078e961a */
[----:B------:R-:W-:Y:S02]  /*45130*/  SHF.L.W.U32.HI R17, R20, 0x10, R21 ;  /* 0x0000001014117819 */ /* 0x000fe40000010e15 */
[----:B------:R-:W-:Y:S02]  /*45140*/  IADD3 R85, P0, R7, R52, RZ ;  /* 0x0000003407557210 */ /* 0x000fe40007f1e0ff */
[----:B------:R-:W-:Y:S02]  /*45150*/  LOP3.LUT R68, R57, R18, R68, 0x96, !PT ;  /* 0x0000001239447212 */ /* 0x000fe400078e9644 */
[----:B------:R-:W-:Y:S02]  /*45160*/  LOP3.LUT R11, R61, R16, R53, 0x96, !PT ;  /* 0x000000103d0b7212 */ /* 0x000fe400078e9635 */
[----:B------:R-:W-:Y:S01]  /*45170*/  SHF.L.W.U32.HI R10, R66, 0x10, R37 ;  /* 0x00000010420a7819 */ /* 0x000fe20000010e25 */
[----:B------:R-:W-:Y:S01]  /*45180*/  IMAD.X R21, R17, 0x1, R54, P0 ;  /* 0x0000000111157824 */ /* 0x000fe200000e0636 */
[----:B------:R-:W-:-:S02]  /*45190*/  LOP3.LUT R69, R63, R22, R69, 0x96, !PT ;  /* 0x000000163f457212 */ /* 0x000fc400078e9645 */
        /* <DEDUP_REMOVED lines=27> */
[----:B------:R-:W-:Y:S02]  /*45350*/  IADD3.X R81, R64, R54, R81, P2, P3 ;  /* 0x0000003640517210 */ /* 0x000fe400017e6451 */
[----:B------:R-:W-:Y:S02]  /*45360*/  SHF.L.W.U32.HI R38, R86, 0x1, R19 ;  /* 0x0000000156267819 */ /* 0x000fe40000010e13 */
[----:B------:R-:W-:Y:S02]  /*45370*/  IADD3 R76, P1, P0, R76, R53, R44 ;  /* 0x000000354c4c7210 */ /* 0x000fe4000783e02c */
[----:B------:R-:W-:Y:S02]  /*45380*/  SHF.L.W.U32.HI R37, R37, 0x1, R26 ;  /* 0x0000000125257819 */ /* 0x000fe40000010e1a */
[----:B------:R-:W-:Y:S02]  /*45390*/  IADD3 R57, P2, P3, R72, R27, R57 ;  /* 0x0000001b48397210 */ /* 0x000fe40007b5e039 */
[----:B------:R-:W-:-:S02]  /*453a0*/  IADD3.X R65, R65, R45, R56, P4, P5 ;  /* 0x0000002d41417210 */ /* 0x000fc400027ea438 */
[----:B------:R-:W-:Y:S02]  /*453b0*/  LOP3.LUT R23, R22, R81, RZ, 0x3c, !PT ;  /* 0x0000005116177212 */ /* 0x000fe400078e3cff */
[----:B------:R-:W-:Y:S02]  /*453c0*/  IADD3.X R74, R74, R38, R47, P1, P0 ;  /* 0x000000264a4a7210 */ /* 0x000fe40000fe042f */
[----:B------:R-:W-:Y:S02]  /*453d0*/  IADD3.X R61, R8, R37, R61, P2, P3 ;  /* 0x00000025083d7210 */ /* 0x000fe400017e643d */
        /* <DEDUP_REMOVED lines=31> */
[----:B------:R-:W-:Y:S02]  /*455d0*/  SHF.L.W.U32.HI R44, R44, 0x8, R47 ;  /* 0x000000082c2c7819 */ /* 0x000fe40000010e2f */
[----:B------:R-:W-:Y:S02]  /*455e0*/  IADD3.X R64, R36, R81, R21, P2, P3 ;  /* 0x0000005124407210 */ /* 0x000fe400017e6415 */
[----:B------:R-:W-:Y:S02]  /*455f0*/  IADD3 R53, P2, P3, R48, R76, R45 ;  /* 0x0000004c30357210 */ /* 0x000fe40007b5e02d */
[----:B------:R-:W-:Y:S02]  /*45600*/  IADD3 R73, P4, P5, R73, R57, R54 ;  /* 0x0000003949497210 */ /* 0x000fe40007d9e036 */
[----:B------:R-:W-:Y:S02]  /*45610*/  IADD3 R77, P1, P0, R77, R67, R44 ;  /* 0x000000434d4d7210 */ /* 0x000fe4000783e02c */
[----:B------:R-:W-:-:S02]  /*45620*/  IADD3.X R49, R49, R74, R46, P2, P3 ;  /* 0x0000004a31317210 */ /* 0x000fc400017e642e */
[----:B------:R-:W-:Y:S02]  /*45630*/  IADD3.X R75, R75, R61, R52, P4, P5 ;  /* 0x0000003d4b4b7210 */ /* 0x000fe400027ea434 */
[----:B------:R-:W-:Y:S02]  /*45640*/  IADD3.X R71, R71, R65, R38, P1, P0 ;  /* 0x0000004147477210 */ /* 0x000fe40000fe0426 */
[----:B------:R-:W-:Y:S02]  /*45650*/  LOP3.LUT R36, R49, R7, R76, 0x96, !PT ;  /* 0x0000000731247212 */ /* 0x000fe400078e964c */
[----:B------:R-:W-:Y:S02]  /*45660*/  LOP3.LUT R17, R53, R17, R74, 0x96, !PT ;  /* 0x0000001135117212 */ /* 0x000fe400078e964a */
        /* <DEDUP_REMOVED lines=18> */
[-C--:B------:R-:W-:Y:S02]  /*45790*/  LOP3.LUT R54, R54, R11.reuse, RZ, 0x3c, !PT ;  /* 0x0000000b36367212 */ /* 0x080fe400078e3cff */
[----:B------:R-:W-:Y:S01]  /*457a0*/  LOP3.LUT R18, R30, R11, R77, 0x96, !PT ;  /* 0x0000000b1e127212 */ /* 0x000fe200078e964d */
[----:B------:R-:W-:Y:S01]  /*457b0*/  IMAD.X R11, R47, 0x1, R56, P3 ;  /* 0x000000012f0b7824 */ /* 0x000fe200018e0638 */
[----:B------:R-:W-:-:S02]  /*457c0*/  LOP3.LUT R45, R45, R16, RZ, 0x3c, !PT ;  /* 0x000000102d2d7212 */ /* 0x000fc400078e3cff */
[----:B------:R-:W-:Y:S02]  /*457d0*/  LOP3.LUT R16, R28, R16, R69, 0x96, !PT ;  /* 0x000000101c107212 */ /* 0x000fe400078e9645 */
[-C--:B------:R-:W-:Y:S01]  /*457e0*/  LOP3.LUT R30, R32, R20.reuse, R53, 0x96, !PT ;  /* 0x00000014201e7212 */ /* 0x080fe200078e9635 */
[----:B------:R-:W-:Y:S01]  /*457f0*/  IMAD.X R32, R7, 0x1, R19, P0 ;  /* 0x0000000107207824 */ /* 0x000fe200000e0613 */
[----:B------:R-:W-:Y:S01]  /*45800*/  LOP3.LUT R28, R34, R17, R73, 0x96, !PT ;  /* 0x00000011221c7212 */ /* 0x000fe200078e9649 */
[----:B------:R-:W-:Y:S01]  /*45810*/  IMAD.X R34, R27, 0x1, R8, P1 ;  /* 0x000000011b227824 */ /* 0x000fe200008e0608 */
[-C--:B------:R-:W-:Y:S01]  /*45820*/  LOP3.LUT R19, R31, R11.reuse, R71, 0x96, !PT ;  /* 0x0000000b1f137212 */ /* 0x080fe200078e9647 */
        /* <DEDUP_REMOVED lines=16> */
[----:B------:R-:W-:Y:S02]  /*45930*/  LOP3.LUT R20, R12, R37, R20, 0x96, !PT ;  /* 0x000000250c147212 */ /* 0x000fe400078e9614 */
[----:B------:R-:W-:Y:S02]  /*45940*/  LOP3.LUT R21, R13, R27, R21, 0x96, !PT ;  /* 0x0000001b0d157212 */ /* 0x000fe400078e9615 */
[----:B------:R-:W-:Y:S02]  /*45950*/  LOP3.LUT R12, R14, R36, R11, 0x96, !PT ;  /* 0x000000240e0c7212 */ /* 0x000fe400078e960b */
[----:B------:R-:W-:Y:S02]  /*45960*/  LOP3.LUT R13, R15, R10, R23, 0x96, !PT ;  /* 0x0000000a0f0d7212 */ /* 0x000fe400078e9617 */
[----:B--2---:R-:W-:-:S02]  /*45970*/  IADD3 R14, P0, R24, R60, RZ ;  /* 0x0000003c180e7210 */ /* 0x004fc40007f1e0ff */
[----:B------:R-:W-:Y:S02]  /*45980*/  LOP3.LUT R35, R35, R34, R75, 0x96, !PT ;  /* 0x0000002223237212 */ /* 0x000fe400078e964b */
[----:B------:R-:W-:Y:S02]  /*45990*/  LOP3.LUT R10, R40, R48, R29, 0x96, !PT ;  /* 0x00000030280a7212 */ /* 0x000fe400078e961d */
[----:B------:R-:W-:Y:S02]  /*459a0*/  LOP3.LUT R11, R41, R47, R31, 0x96, !PT ;  /* 0x0000002f290b7212 */ /* 0x000fe400078e961f */
[----:B------:R-:W-:Y:S02]  /*459b0*/  LOP3.LUT R8, R42, R22, R33, 0x96, !PT ;  /* 0x000000162a087212 */ /* 0x000fe400078e9621 */
[----:B------:R-:W-:Y:S01]  /*459c0*/  SHF.L.W.U32.HI R26, R45, 0x1, R26 ;  /* 0x000000012d1a7819 */ /* 0x000fe20000010e1a */
[----:B------:R0:W-:Y:S01]  /*459d0*/  STL.128 [R1], R16 ;  /* 0x0000001001007387 */ /* 0x0001e20000100c00 */
[----:B------:R-:W-:-:S02]  /*459e0*/  IMAD.X R15, R25, 0x1, R59, P0 ;  /* 0x00000001190f7824 */ /* 0x000fc400000e063b */
[----:B------:R-:W-:Y:S01]  /*459f0*/  LOP3.LUT R43, R43, R7, R26, 0x96, !PT ;  /* 0x000000072b2b7212 */ /* 0x000fe200078e961a */
[----:B------:R-:W-:Y:S02]  /*45a00*/  IMAD.MOV.U32 R22, RZ, RZ, R12 ;  /* 0x000000ffff167224 */ /* 0x000fe400078e000c */
[----:B------:R-:W-:Y:S02]  /*45a10*/  IMAD.MOV.U32 R23, RZ, RZ, R13 ;  /* 0x000000ffff177224 */ /* 0x000fe400078e000d */
[----:B------:R-:W-:Y:S02]  /*45a20*/  IMAD.MOV.U32 R40, RZ, RZ, R10 ;  /* 0x000000ffff287224 */ /* 0x000fe400078e000a */
[----:B------:R-:W-:Y:S02]  /*45a30*/  IMAD.MOV.U32 R41, RZ, RZ, R11 ;  /* 0x000000ffff297224 */ /* 0x000fe400078e000b */
[----:B------:R-:W-:Y:S02]  /*45a40*/  IMAD.MOV.U32 R42, RZ, RZ, R8 ;  /* 0x000000ffff2a7224 */ /* 0x000fe400078e0008 */
[----:B0-----:R-:W-:-:S02]  /*45a50*/  IMAD.MOV.U32 R16, RZ, RZ, R30 ;  /* 0x000000ffff107224 */ /* 0x001fc400078e001e */
[----:B------:R-:W-:Y:S02]  /*45a60*/  IMAD.MOV.U32 R17, RZ, RZ, R39 ;  /* 0x000000ffff117224 */ /* 0x000fe400078e0027 */
[----:B------:R-:W-:Y:S02]  /*45a70*/  IMAD.MOV.U32 R18, RZ, RZ, R28 ;  /* 0x000000ffff127224 */ /* 0x000fe400078e001c */
[----:B------:R-:W-:Y:S01]  /*45a80*/  IMAD.MOV.U32 R19, RZ, RZ, R35 ;  /* 0x000000ffff137224 */ /* 0x000fe200078e0023 */
[----:B------:R0:W-:Y:S04]  /*45a90*/  STL.64 [R1+0xe0], R14 ;  /* 0x0000e00e01007387 */ /* 0x0001e80000100a00 */
[----:B------:R0:W-:Y:S04]  /*45aa0*/  STL.128 [R1+0x10], R16 ;  /* 0x0000101001007387 */ /* 0x0001e80000100c00 */
[----:B------:R0:W-:Y:S04]  /*45ab0*/  STL.128 [R1+0x20], R20 ;  /* 0x0000201401007387 */ /* 0x0001e80000100c00 */
[----:B------:R0:W-:Y:S04]  /*45ac0*/  STL.128 [R1+0x30], R40 ;  /* 0x0000302801007387 */ /* 0x0001e80000100c00 */
[----:B------:R0:W-:Y:S01]  /*45ad0*/  STL.64 [R1+0xe0], RZ ;  /* 0x0000e0ff01007387 */ /* 0x0001e20000100a00 */
[----:B------:R-:W-:Y:S01]  /*45ae0*/  IADD3 R7, P0, -R60, R5, RZ ;  /* 0x000000053c077210 */ /* 0x000fe20007f1e1ff */
[----:B------:R-:W-:-:S02]  /*45af0*/  IMAD.MOV.U32 R8, RZ, RZ, RZ ;  /* 0x000000ffff087224 */ /* 0x000fc400078e00ff */
[----:B------:R-:W-:Y:S02]  /*45b00*/  IMAD.MOV.U32 R11, RZ, RZ, RZ ;  /* 0x000000ffff0b7224 */ /* 0x000fe400078e00ff */
[----:B------:R-:W-:Y:S02]  /*45b10*/  IMAD.X R6, R6, 0x1, ~R59, P0 ;  /* 0x0000000106067824 */ /* 0x000fe400000e0e3b */
[----:B------:R-:W-:Y:S02]  /*45b20*/  IMAD.MOV.U32 R5, RZ, RZ, R60 ;  /* 0x000000ffff057224 */ /* 0x000fe400078e003c */
.L_x_109:
[----:B------:R-:W-:Y:S05]  /*45b30*/  BSYNC B1 ;  /* 0x0000000000017941 */ /* 0x000fea0003800000 */
.L_x_102:
[----:B------:R-:W-:Y:S01]  /*45b40*/  ISETP.NE.U32.AND P0, PT, R7, RZ, PT ;  /* 0x000000ff0700720c */ /* 0x000fe20003f05070 */
[----:B------:R-:W-:Y:S02]  /*45b50*/  IMAD.IADD R0, R5, 0x1, R0 ;  /* 0x0000000105007824 */ /* 0x000fe400078e0200 */
[----:B------:R-:W-:Y:S01]  /*45b60*/  IMAD.MOV.U32 R5, RZ, RZ, R7 ;  /* 0x000000ffff057224 */ /* 0x000fe200078e0007 */
[----:B------:R-:W-:-:S13]  /*45b70*/  ISETP.NE.AND.EX P0, PT, R6, RZ, PT, P0 ;  /* 0x000000ff0600720c */ /* 0x000fda0003f05300 */
[----:B------:R-:W-:Y:S01]  /*45b80*/  @!P0 CALL.REL.NOINC `(.L_x_115) ;  /* 0x0000001000008944 */ /* 0x000fe20003c00000 */
[----:B------:R-:W-:Y:S05]  /*45b90*/  BRA `(.L_x_116) ;  /* 0xffff569000007947 */ /* 0x000fea000383ffff */
.L_x_115:
[----:B------:R-:W-:Y:S05]  /*45ba0*/  BSYNC B0 ;  /* 0x0000000000007941 */ /* 0x000fea0003800000 */
.L_x_101:
[----:B0-----:R-:W2:Y:S01]  /*45bb0*/  LDL.64 R14, [R1+0x40] ;  /* 0x00004000010e7983 */ /* 0x001ea20000100a00 */
        /* <DEDUP_REMOVED lines=12> */
[----:B0-----:R-:W2:Y:S02]  /*45c80*/  LDL.64 R6, [R1+0x48] ;  /* 0x0000480001067983 */ /* 0x001ea40000100a00 */
[----:B--2---:R-:W-:-:S05]  /*45c90*/  IADD3 R6, P0, R6, 0x1, RZ ;  /* 0x0000000106067810 */ /* 0x004fca0007f1e0ff */
[----:B------:R-:W-:-:S05]  /*45ca0*/  IMAD.X R7, RZ, RZ, R7, P0 ;  /* 0x000000ffff077224 */ /* 0x000fca00000e0607 */
[----:B------:R0:W-:Y:S03]  /*45cb0*/  STL.64 [R1+0x48], R6 ;  /* 0x0000480601007387 */ /* 0x0001e60000100a00 */
.L_x_118:
[----:B0-----:R-:W-:Y:S05]  /*45cc0*/  BSYNC B0 ;  /* 0x0000000000007941 */ /* 0x001fea0003800000 */
.L_x_117:
[----:B------:R-:W-:Y:S01]  /*45cd0*/  BSSY B0, `(.L_x_119) ;  /* 0x000013a000007945 */ /* 0x000fe20003800000 */
[----:B------:R-:W-:Y:S05]  /*45ce0*/  @P1 BRA `(.L_x_120) ;  /* 0x0000138000001947 */ /* 0x000fea0003800000 */
[----:B------:R-:W-:Y:S01]  /*45cf0*/  IMAD.MOV R0, RZ, RZ, -R8 ;  /* 0x000000ffff007224 */ /* 0x000fe200078e0a08 */
[----:B------:R-:W-:Y:S01]  /*45d00*/  IADD3 R6, P2, -R8, 0x7f, RZ ;  /* 0x0000007f08067810 */ /* 0x000fe20007f5e1ff */
[----:B------:R-:W-:Y:S03]  /*45d10*/  BSSY B1, `(.L_x_121) ;  /* 0x0000019000017945 */ /* 0x000fe60003800000 */
[----:B------:R-:W-:Y:S01]  /*45d20*/  LOP3.LUT R5, R0, 0x3, RZ, 0xc0, !PT ;  /* 0x0000000300057812 */ /* 0x000fe200078ec0ff */
[--C-:B------:R-:W-:Y:S01]  /*45d30*/  IMAD.X R0, RZ, RZ, ~R11.reuse, P2 ;  /* 0x000000ffff007224 */ /* 0x100fe200010e0e0b */
[----:B------:R-:W-:Y:S01]  /*45d40*/  ISETP.GE.U32.AND P0, PT, R6, 0x3, PT ;  /* 0x000000030600780c */ /* 0x000fe20003f06070 */
[----:B------:R-:W-:Y:S01]  /*45d50*/  IMAD.MOV.U32 R6, RZ, RZ, R11 ;  /* 0x000000ffff067224 */ /* 0x000fe200078e000b */
[----:B------:R-:W-:-:S02]  /*45d60*/  ISETP.NE.U32.AND P1, PT, R5, RZ, PT ;  /* 0x000000ff0500720c */ /* 0x000fc40003f25070 */
[----:B------:R-:W-:Y:S01]  /*45d70*/  ISETP.GE.U32.AND.EX P0, PT, R0, RZ, PT, P0 ;  /* 0x000000ff0000720c */ /* 0x000fe20003f06100 */
[----:B------:R-:W-:Y:S01]  /*45d80*/  IMAD.MOV.U32 R0, RZ, RZ, R8 ;  /* 0x000000ffff007224 */ /* 0x000fe200078e0008 */
[----:B------:R-:W-:-:S13]  /*45d90*/  ISETP.NE.AND.EX P1, PT, RZ, RZ, PT, P1 ;  /* 0x000000ffff00720c */ /* 0x000fda0003f25310 */
        /* <DEDUP_REMOVED lines=16> */
.L_x_122:
[----:B0-----:R-:W-:Y:S05]  /*45ea0*/  BSYNC B1 ;  /* 0x0000000000017941 */ /* 0x001fea0003800000 */
.L_x_121:
        /* <DEDUP_REMOVED lines=284> */
.L_x_120:
[----:B-1----:R-:W-:Y:S05]  /*47070*/  BSYNC B0 ;  /* 0x0000000000007941 */ /* 0x002fea0003800000 */
.L_x_119:
[----:B------:R-:W2:Y:S04]  /*47080*/  LDL.128 R32, [R1+0x60] ;  /* 0x0000600001207983 */ /* 0x000ea80000100c00 */
        /* <DEDUP_REMOVED lines=28> */
[----:B0-----:R-:W-:Y:S01]  /*47250*/  LOP3.LUT R7, R33, 0xffff, RZ, 0xc0, !PT ;  /* 0x0000ffff21077812 */ /* 0x001fe200078ec0ff */
        /* <DEDUP_REMOVED lines=1590> */
[----:B------:R-:W-:Y:S02]  /*4d5c0*/  LOP3.LUT R91, R76, R41, R90, 0x96, !PT ;  /* 0x000000294c5b7212 */ /* 0x000fe400078e965a */
        /* <DEDUP_REMOVED lines=109> */
[----:B------:R-:W-:Y:S02]  /*4dca0*/  IADD3 R92, P1, R27, R72, RZ ;  /* 0x000000481b5c7210 */ /* 0x000fe40007f3e0ff */
[----:B------:R-:W-:Y:S02]  /*4dcb0*/  SHF.L.W.U32.HI R42, R93, 0x10, R86 ;  /* 0x000000105d2a7819 */ /* 0x000fe40000010e56 */
[----:B------:R-:W-:Y:S02]  /*4dcc0*/  IADD3 R58, P2, R39, R58, RZ ;  /* 0x0000003a273a7210 */ /* 0x000fe40007f5e0ff */
[----:B------:R-:W-:Y:S01]  /*4dcd0*/  IADD3 R96, P0, R40, R57, RZ ;  /* 0x0000003928607210 */ /* 0x000fe20007f1e0ff */
[----:B------:R-:W-:Y:S01]  /*4dce0*/  IMAD.X R94, R37, 0x1, R68, P1 ;  /* 0x00000001255e7824 */ /* 0x000fe200008e0644 */
[----:B------:R-:W-:-:S02]  /*4dcf0*/  LOP3.LUT R79, R89, R88, RZ, 0x3c, !PT ;  /* 0x00000058594f7212 */ /* 0x000fc400078e3cff */
        /* <DEDUP_REMOVED lines=32> */
[----:B------:R-:W-:Y:S02]  /*4df00*/  LOP3.LUT R58, R40, R59, RZ, 0x3c, !PT ;  /* 0x0000003b283a7212 */ /* 0x000fe400078e3cff */
[----:B------:R-:W-:Y:S02]  /*4df10*/  IADD3 R88, P3, R43, R88, RZ ;  /* 0x000000582b587210 */ /* 0x000fe40007f7e0ff */
        /* <DEDUP_REMOVED lines=159> */
[----:B------:R-:W-:-:S02]  /*4e910*/  SHF.L.W.U32.HI R87, R68, 0x1, R59 ;  /* 0x0000000144577819 */ /* 0x000fc40000010e3b */
[----:B------:R-:W-:Y:S02]  /*4e920*/  IADD3.X R90, R20, R79, R42, P2, P3 ;  /* 0x0000004f145a7210 */ /* 0x000fe400017e642a */
[----:B------:R-:W-:Y:S02]  /*4e930*/  IADD3 R68, P1, P0, R48, R84, R73 ;  /* 0x0000005430447210 */ /* 0x000fe4000783e049 */
[----:B------:R-:W-:Y:S02]  /*4e940*/  IADD3.X R73, R21, R89, R72, P4, P5 ;  /* 0x0000005915497210 */ /* 0x000fe400027ea448 */
        /* <DEDUP_REMOVED lines=49> */
[----:B------:R-:W-:Y:S02]  /*4ec60*/  LOP3.LUT R39, R90, R25, R68, 0x96, !PT ;  /* 0x000000195a277212 */ /* 0x000fe400078e9644 */
[----:B------:R-:W-:Y:S02]  /*4ec70*/  SHF.L.W.U32.HI R37, R93, 0x10, R58 ;  /* 0x000000105d257819 */ /* 0x000fe40000010e3a */
[----:B------:R-:W-:Y:S02]  /*4ec80*/  SHF.L.W.U32.HI R25, R58, 0x10, R93 ;  /* 0x000000103a197819 */ /* 0x000fe40000010e5d */
[----:B------:R-:W-:Y:S02]  /*4ec90*/  LOP3.LUT R58, R82, R27, R59, 0x96, !PT ;  /* 0x0000001b523a7212 */ /* 0x000fe400078e963b */
[----:B------:R-:W-:Y:S02]  /*4eca0*/  LOP3.LUT R92, R73, R40, R71, 0x96, !PT ;  /* 0x00000028495c7212 */ /* 0x000fe400078e9647 */
[----:B------:R-:W-:-:S02]  /*4ecb0*/  SHF.L.W.U32.HI R40, R39, 0x10, R38 ;  /* 0x0000001027287819 */ /* 0x000fc40000010e26 */
        /* <DEDUP_REMOVED lines=24> */
[----:B------:R-:W-:Y:S02]  /*4ee40*/  LOP3.LUT R84, R84, R74, RZ, 0x3c, !PT ;  /* 0x0000004a54547212 */ /* 0x000fe400078e3cff */
[----:B------:R-:W-:Y:S02]  /*4ee50*/  SHF.L.W.U32.HI R89, R86, 0x1, R83 ;  /* 0x0000000156597819 */ /* 0x000fe40000010e53 */
[----:B------:R-:W-:Y:S02]  /*4ee60*/  SHF.L.W.U32.HI R83, R43, 0x1, R56 ;  /* 0x000000012b537819 */ /* 0x000fe40000010e38 */
[----:B------:R-:W-:-:S02]  /*4ee70*/  IADD3 R77, P4, P5, R10, R71, R77 ;  /* 0x000000470a4d7210 */ /* 0x000fc40007d9e04d */
        /* <DEDUP_REMOVED lines=403> */
[----:B------:R-:W-:-:S02]  /*507b0*/  IADD3.X R40, R11, R80, R70, P2, P3 ;  /* 0x000000500b287210 */ /* 0x000fc400017e6446 */
[----:B------:R-:W-:Y:S02]  /*507c0*/  SHF.L.W.U32.HI R7, R13, 0x10, R16 ;  /* 0x000000100d077819 */ /* 0x000fe40000010e10 */
[----:B------:R-:W-:Y:S02]  /*507d0*/  LOP3.LUT R10, R77, R38, R85, 0x96, !PT ;  /* 0x000000264d0a7212 */ /* 0x000fe400078e9655 */
[----:B------:R-:W-:Y:S02]  /*507e0*/  LOP3.LUT R37, R41, R37, R14, 0x96, !PT ;  /* 0x0000002529257212 */ /* 0x000fe400078e960e */
[----:B------:R-:W-:Y:S02]  /*507f0*/  LOP3.LUT R12, R74, R39, R80, 0x96, !PT ;  /* 0x000000274a0c7212 */ /* 0x000fe400078e9650 */
[----:B------:R-:W-:Y:S02]  /*50800*/  SHF.L.W.U32.HI R13, R16, 0x10, R13 ;  /* 0x00000010100d7819 */ /* 0x000fe40000010e0d */
[----:B------:R-:W-:-:S02]  /*50810*/  IADD3 R71, P0, R7, R83, RZ ;  /* 0x0000005307477210 */ /* 0x000fc40007f1e0ff */
[----:B------:R-:W-:Y:S02]  /*50820*/  LOP3.LUT R25, R40, R25, R58, 0x96, !PT ;  /* 0x0000001928197212 */ /* 0x000fe400078e963a */
[----:B------:R-:W-:Y:S02]  /*50830*/  SHF.L.W.U32.HI R14, R37, 0x10, R10 ;  /* 0x00000010250e7819 */ /* 0x000fe40000010e0a */
[----:B------:R-:W-:Y:S02]  /*50840*/  SHF.L.W.U32.HI R10, R10, 0x10, R37 ;  /* 0x000000100a0a7819 */ /* 0x000fe40000010e25 */
[----:B------:R-:W-:Y:S01]  /*50850*/  LOP3.LUT R11, R69, R27, R36, 0x96, !PT ;  /* 0x0000001b450b7212 */ /* 0x000fe200078e9624 */
[----:B------:R-:W-:Y:S01]  /*50860*/  IMAD.X R78, R13, 0x1, R84, P0 ;  /* 0x000000010d4e7824 */ /* 0x000fe200000e0654 */
[----:B------:R-:W-:Y:S02]  /*50870*/  SHF.L.W.U32.HI R15, R25, 0x10, R12 ;  /* 0x00000010190f7819 */ /* 0x000fe40000010e0c */
[----:B------:R-:W-:-:S02]  /*50880*/  SHF.L.W.U32.HI R12, R12, 0x10, R25 ;  /* 0x000000100c0c7819 */ /* 0x000fc40000010e19 */
[----:B------:R-:W-:Y:S02]  /*50890*/  IADD3 R39, P0, R10, R67, RZ ;  /* 0x000000430a277210 */ /* 0x000fe40007f1e0ff */
[----:B------:R-:W-:Y:S02]  /*508a0*/  SHF.L.W.U32.HI R16, R11, 0x10, R42 ;  /* 0x000000100b107819 */ /* 0x000fe40000010e2a */
        /* <DEDUP_REMOVED lines=14> */
[----:B------:R-:W-:-:S02]  /*50990*/  SHF.L.W.U32.HI R36, R75, 0x1, R38 ;  /* 0x000000014b247819 */ /* 0x000fc40000010e26 */
[----:B------:R-:W-:Y:S02]  /*509a0*/  IADD3 R67, P2, P3, R48, R23, R81 ;  /* 0x0000001730437210 */ /* 0x000fe40007b5e051 */
[----:B------:R-:W-:Y:S02]  /*509b0*/  LOP3.LUT R22, R26, R59, RZ, 0x3c, !PT ;  /* 0x0000003b1a167212 */ /* 0x000fe400078e3cff */
[----:B------:R-:W-:Y:S02]  /*509c0*/  LOP3.LUT R43, R43, R80, RZ, 0x3c, !PT ;  /* 0x000000502b2b7212 */ /* 0x000fe400078e3cff */
[----:B------:R-:W-:Y:S02]  /*509d0*/  SHF.L.W.U32.HI R25, R21, 0x1, R72 ;  /* 0x0000000115197819 */ /* 0x000fe40000010e48 */
[----:B------:R-:W-:Y:S02]  /*509e0*/  SHF.L.W.U32.HI R38, R38, 0x1, R75 ;  /* 0x0000000126267819 */ /* 0x000fe40000010e4b */
[----:B------:R-:W-:-:S02]  /*509f0*/  SHF.L.W.U32.HI R26, R72, 0x1, R21 ;  /* 0x00000001481a7819 */ /* 0x000fc40000010e15 */
[----:B------:R-:W-:Y:S02]  /*50a00*/  IADD3 R66, P4, P5, R61, R36, R82 ;  /* 0x000000243d427210 */ /* 0x000fe40007d9e052 */
[----:B------:R-:W-:Y:S02]  /*50a10*/  IADD3.X R68, R60, R24, R69, P2, P3 ;  /* 0x000000183c447210 */ /* 0x000fe400017e6445 */
[----:B------:R-:W-:Y:S02]  /*50a20*/  SHF.L.W.U32.HI R21, R43, 0x1, R22 ;  /* 0x000000012b157819 */ /* 0x000fe40000010e16 */
[----:B------:R-:W-:Y:S02]  /*50a30*/  IADD3 R42, P1, P0, R18, R25, R77 ;  /* 0x00000019122a7210 */ /* 0x000fe4000783e04d */
[----:B------:R-:W-:Y:S02]  /*50a40*/  SHF.L.W.U32.HI R22, R22, 0x1, R43 ;  /* 0x0000000116167819 */ /* 0x000fe40000010e2b */
[----:B------:R-:W-:-:S02]  /*50a50*/  IADD3.X R37, R49, R38, R79, P4, P5 ;  /* 0x0000002631257210 */ /* 0x000fc400027ea44f */
[----:B------:R-:W-:Y:S02]  /*50a60*/  LOP3.LUT R60, R15, R68, RZ, 0x3c, !PT ;  /* 0x000000440f3c7212 */ /* 0x000fe400078e3cff */
[----:B------:R-:W-:Y:S02]  /*50a70*/  IADD3 R43, P2, P3, R0, R21, R74 ;  /* 0x00000015002b7210 */ /* 0x000fe40007b5e04a */
[----:B------:R-:W-:Y:S02]  /*50a80*/  IADD3.X R48, R17, R26, R41, P1, P0 ;  /* 0x0000001a11307210 */ /* 0x000fe40000fe0429 */
[----:B------:R-:W-:Y:S02]  /*50a90*/  LOP3.LUT R56, R16, R37, RZ, 0x3c, !PT ;  /* 0x0000002510387212 */ /* 0x000fe400078e3cff */
[----:B------:R-:W-:Y:S02]  /*50aa0*/  IADD3 R60, P0, R60, R39, RZ ;  /* 0x000000273c3c7210 */ /* 0x000fe40007f1e0ff */
[----:B------:R-:W-:-:S02]  /*50ab0*/  LOP3.LUT R61, R12, R67, RZ, 0x3c, !PT ;  /* 0x000000430c3d7212 */ /* 0x000fc400078e3cff */
[----:B------:R-:W-:Y:S02]  /*50ac0*/  IADD3.X R49, R5, R22, R40, P2, P3 ;  /* 0x0000001605317210 */ /* 0x000fe400017e6428 */
[----:B------:R-:W-:Y:S01]  /*50ad0*/  LOP3.LUT R40, R13, R48, RZ, 0x3c, !PT ;  /* 0x000000300d287212 */ /* 0x000fe200078e3cff */
[----:B------:R-:W-:Y:S01]  /*50ae0*/  IMAD.X R61, R61, 0x1, R76, P0 ;  /* 0x000000013d3d7824 */ /* 0x000fe200000e064c */
[----:B------:R-:W-:Y:S02]  /*50af0*/  IADD3 R56, P1, R56, R57, RZ ;  /* 0x0000003938387210 */ /* 0x000fe40007f3e0ff */
[----:B------:R-:W-:Y:S02]  /*50b00*/  LOP3.LUT R58, R11, R66, RZ, 0x3c, !PT ;  /* 0x000000420b3a7212 */ /* 0x000fe400078e3cff */
[----:B------:R-:W-:Y:S02]  /*50b10*/  LOP3.LUT R39, R14, R49, RZ, 0x3c, !PT ;  /* 0x000000310e277212 */ /* 0x000fe400078e3cff */
        /* <DEDUP_REMOVED lines=22> */
[----:B------:R-:W-:Y:S02]  /*50c80*/  SHF.L.W.U32.HI R27, R21, 0x8, R22 ;  /* 0x00000008151b7819 */ /* 0x000fe40000010e16 */
[----:B------:R-:W-:Y:S02]  /*50c90*/  IADD3.X R59, R20, R68, R17, P2, P3 ;  /* 0x00000044143b7210 */ /* 0x000fe400017e6411 */
[----:B------:R-:W-:Y:S02]  /*50ca0*/  IADD3 R26, P2, P3, R6, R42, R5 ;  /* 0x0000002a061a7210 */ /* 0x000fe40007b5e005 */
[----:B------:R-:W-:Y:S02]  /*50cb0*/  IADD3 R65, P1, P0, R65, R66, R24 ;  /* 0x0000004241417210 */ /* 0x000fe4000783e018 */
[----:B------:R-:W-:Y:S02]  /*50cc0*/  LOP3.LUT R19, R38, R15, R68, 0x96, !PT ;  /* 0x0000000f26137212 */ /* 0x000fe400078e9644 */
[----:B------:R-:W-:-:S02]  /*50cd0*/  SHF.L.W.U32.HI R25, R22, 0x8, R21 ;  /* 0x0000000816197819 */ /* 0x000fc40000010e15 */
[----:B------:R-:W-:Y:S02]  /*50ce0*/  IADD3 R15, P4, P5, R62, R43, R27 ;  /* 0x0000002b3e0f7210 */ /* 0x000fe40007d9e01b */
[----:B------:R-:W-:Y:S02]  /*50cf0*/  IADD3.X R36, R8, R48, R23, P2, P3 ;  /* 0x0000003008247210 */ /* 0x000fe400017e6417 */
[----:B------:R-:W-:Y:S02]  /*50d00*/  IADD3.X R63, R63, R37, R18, P1, P0 ;  /* 0x000000253f3f7210 */ /* 0x000fe40000fe0412 */
[----:B------:R-:W-:Y:S02]  /*50d10*/  LOP3.LUT R21, R65, R16, R37, 0x96, !PT ;  /* 0x0000001041157212 */ /* 0x000fe400078e9625 */
[----:B------:R-:W-:Y:S02]  /*50d20*/  IADD3.X R37, R64, R49, R25, P4, P5 ;  /* 0x0000003140257210 */ /* 0x000fe400027ea419 */
[----:B------:R-:W-:-:S02]  /*50d30*/  LOP3.LUT R13, R26, R13, R48, 0x96, !PT ;  /* 0x0000000d1a0d7212 */ /* 0x000fc400078e9630 */
[----:B------:R-:W-:Y:S02]  /*50d40*/  LOP3.LUT R6, R36, R7, R42, 0x96, !PT ;  /* 0x0000000724067212 */ /* 0x000fe400078e962a */
        /* <DEDUP_REMOVED lines=8> */
[----:B------:R-:W-:Y:S02]  /*50dd0*/  SHF.L.W.U32.HI R11, R22, 0x10, R19 ;  /* 0x00000010160b7819 */ /* 0x000fe40000010e13 */
[----:B------:R-:W-:Y:S02]  /*50de0*/  SHF.L.W.U32.HI R13, R19, 0x10, R22 ;  /* 0x00000010130d7819 */ /* 0x000fe40000010e16 */
[----:B------:R-:W-:-:S02]  /*50df0*/  IADD3 R7, P2, R10, R40, RZ ;  /* 0x000000280a077210 */ /* 0x000fc40007f5e0ff */
[----:B------:R-:W-:Y:S02]  /*50e00*/  SHF.L.W.U32.HI R19, R12, 0x10, R21 ;  /* 0x000000100c137819 */ /* 0x000fe40000010e15 */
[----:B------:R-:W-:Y:S02]  /*50e10*/  SHF.L.W.U32.HI R21, R21, 0x10, R12 ;  /* 0x0000001015157819 */ /* 0x000fe40000010e0c */
[----:B------:R-:W-:Y:S02]  /*50e20*/  LOP3.LUT R14, R5, R7, RZ, 0x3c, !PT ;  /* 0x00000007050e7212 */ /* 0x000fe400078e3cff */
[----:B------:R-:W-:Y:S02]  /*50e30*/  IADD3 R6, P3, R20, R39, RZ ;  /* 0x0000002714067210 */ /* 0x000fe40007f7e0ff */
[----:B------:R-:W-:Y:S02]  /*50e40*/  IADD3 R5, P0, R13, R60, RZ ;  /* 0x0000003c0d057210 */ /* 0x000fe40007f1e0ff */
[----:B------:R-:W-:-:S02]  /*50e50*/  IADD3 R39, P1, R21, R56, RZ ;  /* 0x0000003815277210 */ /* 0x000fc40007f3e0ff */
[----:B------:R-:W-:Y:S02]  /*50e60*/  LOP3.LUT R12, R0, R5, RZ, 0x3c, !PT ;  /* 0x00000005000c7212 */ /* 0x000fe400078e3cff */
[-C--:B------:R-:W-:Y:S02]  /*50e70*/  LOP3.LUT R24, R24, R39.reuse, RZ, 0x3c, !PT ;  /* 0x0000002718187212 */ /* 0x080fe400078e3cff */
[----:B------:R-:W-:Y:S01]  /*50e80*/  LOP3.LUT R0, R34, R39, R15, 0x96, !PT ;  /* 0x0000002722007212 */ /* 0x000fe200078e960f */
[----:B------:R-:W-:Y:S01]  /*50e90*/  IMAD.X R39, R11, 0x1, R61, P0 ;  /* 0x000000010b277824 */ /* 0x000fe200000e063d */
[----:B------:R-:W-:Y:S01]  /*50ea0*/  LOP3.LUT R22, R27, R6, RZ, 0x3c, !PT ;  /* 0x000000061b167212 */ /* 0x000fe200078e3cff */
[----:B------:R-:W-:Y:S02]  /*50eb0*/  IMAD.X R27, R8, 0x1, R57, P2 ;  /* 0x00000001081b7824 */ /* 0x000fe400010e0639 */
[----:B------:R-:W-:Y:S01]  /*50ec0*/  IMAD.X R15, R19, 0x1, R58, P1 ;  /* 0x00000001130f7824 */ /* 0x000fe200008e063a */
[----:B------:R-:W-:-:S02]  /*50ed0*/  LOP3.LUT R7, R28, R7, R38, 0x96, !PT ;  /* 0x000000071c077212 */ /* 0x000fc400078e9626 */
[----:B------:R-:W-:Y:S02]  /*50ee0*/  LOP3.LUT R17, R17, R39, RZ, 0x3c, !PT ;  /* 0x0000002711117212 */ /* 0x000fe400078e3cff */
[----:B------:R-:W-:Y:S01]  /*50ef0*/  LOP3.LUT R6, R30, R6, R65, 0x96, !PT ;  /* 0x000000061e067212 */ /* 0x000fe200078e9641 */
[----:B------:R-:W-:Y:S01]  /*50f00*/  IMAD.X R30, R16, 0x1, R41, P3 ;  /* 0x00000001101e7824 */ /* 0x000fe200018e0629 */
[-C--:B------:R-:W-:Y:S02]  /*50f10*/  LOP3.LUT R28, R29, R27.reuse, R59, 0x96, !PT ;  /* 0x0000001b1d1c7212 */ /* 0x080fe400078e963b */
[----:B------:R-:W-:Y:S02]  /*50f20*/  LOP3.LUT R27, R23, R27, RZ, 0x3c, !PT ;  /* 0x0000001b171b7212 */ /* 0x000fe400078e3cff */
[-C--:B------:R-:W-:Y:S02]  /*50f30*/  LOP3.LUT R35, R35, R15.reuse, R37, 0x96, !PT ;  /* 0x0000000f23237212 */ /* 0x080fe400078e9625 */
[----:B------:R-:W-:-:S02]  /*50f40*/  LOP3.LUT R29, R18, R15, RZ, 0x3c, !PT ;  /* 0x0000000f121d7212 */ /* 0x000fc400078e3cff */
[----:B------:R-:W-:Y:S02]  /*50f50*/  SHF.L.W.U32.HI R15, R17, 0x1, R12 ;  /* 0x00000001110f7819 */ /* 0x000fe40000010e0c */
[----:B------:R-:W-:Y:S02]  /*50f60*/  SHF.L.W.U32.HI R17, R12, 0x1, R17 ;  /* 0x000000010c117819 */ /* 0x000fe40000010e11 */
[----:B------:R-:W-:Y:S02]  /*50f70*/  SHF.L.W.U32.HI R12, R27, 0x1, R14 ;  /* 0x000000011b0c7819 */ /* 0x000fe40000010e0e */
[----:B------:R-:W-:Y:S02]  /*50f80*/  LOP3.LUT R31, R31, R30, R63, 0x96, !PT ;  /* 0x0000001e1f1f7212 */ /* 0x000fe400078e963f */
[----:B------:R-:W-:Y:S02]  /*50f90*/  LOP3.LUT R5, R32, R5, R26, 0x96, !PT ;  /* 0x0000000520057212 */ /* 0x000fe400078e961a */
[----:B------:R-:W-:-:S02]  /*50fa0*/  LOP3.LUT R32, R33, R39, R36, 0x96, !PT ;  /* 0x0000002721207212 */ /* 0x000fc400078e9624 */
[----:B------:R-:W-:Y:S02]  /*50fb0*/  LOP3.LUT R39, R46, R10, R15, 0x96, !PT ;  /* 0x0000000a2e277212 */ /* 0x000fe400078e960f */
[----:B------:R-:W-:Y:S02]  /*50fc0*/  LOP3.LUT R33, R54, R13, R12, 0x96, !PT ;  /* 0x0000000d36217212 */ /* 0x000fe400078e960c */
[----:B------:R-:W-:Y:S02]  /*50fd0*/  LOP3.LUT R46, R47, R8, R17, 0x96, !PT ;  /* 0x000000082f2e7212 */ /* 0x000fe400078e9611 */
[----:B------:R-:W-:Y:S02]  /*50fe0*/  SHF.R.U32.HI R12, RZ, 0x8, R31 ;  /* 0x00000008ff0c7819 */ /* 0x000fe4000001161f */
[----:B------:R-:W-:Y:S02]  /*50ff0*/  LOP3.LUT R25, R25, R30, RZ, 0x3c, !PT ;  /* 0x0000001e19197212 */ /* 0x000fe400078e3cff */
[----:B------:R-:W-:-:S02]  /*51000*/  SHF.L.W.U32.HI R14, R14, 0x1, R27 ;  /* 0x000000010e0e7819 */ /* 0x000fc40000010e1b */
[----:B------:R-:W-:Y:S02]  /*51010*/  SHF.R.U32.HI R17, RZ, 0x8, R28 ;  /* 0x00000008ff117819 */ /* 0x000fe4000001161c */
[--C-:B------:R-:W-:Y:S02]  /*51020*/  SHF.R.U32.HI R15, RZ, 0x10, R31.reuse ;  /* 0x00000010ff0f7819 */ /* 0x100fe4000001161f */
[----:B------:R-:W-:Y:S02]  /*51030*/  PRMT R12, R12, 0x7604, R31 ;  /* 0x000076040c0c7816 */ /* 0x000fe4000000001f */
[----:B------:R-:W-:Y:S02]  /*51040*/  SHF.L.W.U32.HI R18, R25, 0x1, R22 ;  /* 0x0000000119127819 */ /* 0x000fe40000010e16 */
[----:B------:R-:W-:Y:S02]  /*51050*/  LOP3.LUT R54, R55, R11, R14, 0x96, !PT ;  /* 0x0000000b37367212 */ /* 0x000fe400078e960e */
[----:B------:R-:W-:-:S02]  /*51060*/  SHF.R.U32.HI R13, RZ, 0x10, R28 ;  /* 0x00000010ff0d7819 */ /* 0x000fc4000001161c */
[----:B------:R-:W-:Y:S02]  /*51070*/  PRMT R10, R17, 0x7604, R28 ;  /* 0x00007604110a7816 */ /* 0x000fe4000000001c */
[----:B------:R-:W-:Y:S02]  /*51080*/  SHF.L.W.U32.HI R22, R22, 0x1, R25 ;  /* 0x0000000116167819 */ /* 0x000fe40000010e19 */
[----:B------:R-:W-:Y:S02]  /*51090*/  SHF.L.W.U32.HI R23, R29, 0x1, R24 ;  /* 0x000000011d177819 */ /* 0x000fe40000010e18 */
[----:B------:R-:W-:Y:S02]  /*510a0*/  SHF.R.U64 R11, R6, 0x8, R31 ;  /* 0x00000008060b7819 */ /* 0x000fe4000000121f */
[----:B------:R-:W-:Y:S02]  /*510b0*/  SHF.L.W.U32.HI R25, R24, 0x1, R29 ;  /* 0x0000000118197819 */ /* 0x000fe40000010e1d */
[----:B------:R-:W-:-:S02]  /*510c0*/  SHF.R.U64 R8, R7, 0x8, R28 ;  /* 0x0000000807087819 */ /* 0x000fc4000000121c */
[----:B------:R-:W-:Y:S02]  /*510d0*/  PRMT R15, R15, 0x7054, R12 ;  /* 0x000070540f0f7816 */ /* 0x000fe4000000000c */
[----:B------:R-:W-:Y:S02]  /*510e0*/  LOP3.LUT R41, R44, R21, R18, 0x96, !PT ;  /* 0x000000152c297212 */ /* 0x000fe400078e9612 */
[----:B------:R-:W-:Y:S02]  /*510f0*/  PRMT R10, R13, 0x7054, R10 ;  /* 0x000070540d0a7816 */ /* 0x000fe4000000000a */
[----:B------:R-:W-:Y:S02]  /*51100*/  SHF.R.U64 R12, R5, 0x8, R32 ;  /* 0x00000008050c7819 */ /* 0x000fe40000001220 */
[----:B------:R-:W-:Y:S02]  /*51110*/  LOP3.LUT R44, R45, R19, R22, 0x96, !PT ;  /* 0x000000132d2c7212 */ /* 0x000fe400078e9616 */
[----:B------:R-:W-:-:S02]  /*51120*/  LOP3.LUT R37, R52, R20, R23, 0x96, !PT ;  /* 0x0000001434257212 */ /* 0x000fc400078e9617 */
[----:B------:R-:W-:Y:S02]  /*51130*/  SHF.R.U64 R14, R6, 0x10, R31 ;  /* 0x00000010060e7819 */ /* 0x000fe4000000121f */
[----:B------:R-:W-:Y:S02]  /*51140*/  PRMT R11, R11, 0x7604, R6 ;  /* 0x000076040b0b7816 */ /* 0x000fe40000000006 */
[----:B------:R-:W-:Y:S02]  /*51150*/  SHF.R.U32.HI R13, RZ, 0x8, R32 ;  /* 0x00000008ff0d7819 */ /* 0x000fe40000011620 */
[----:B------:R-:W-:Y:S02]  /*51160*/  LOP3.LUT R52, R53, R16, R25, 0x96, !PT ;  /* 0x0000001035347212 */ /* 0x000fe400078e9619 */
[----:B------:R-:W-:Y:S02]  /*51170*/  SHF.R.U64 R19, R7, 0x10, R28 ;  /* 0x0000001007137819 */ /* 0x000fe4000000121c */
[----:B------:R-:W-:-:S02]  /*51180*/  PRMT R8, R8, 0x7604, R7 ;  /* 0x0000760408087816 */ /* 0x000fc40000000007 */
[--C-:B------:R-:W-:Y:S02]  /*51190*/  SHF.R.U64 R17, R0, 0x8, R35.reuse ;  /* 0x0000000800117819 */ /* 0x100fe40000001223 */
[----:B------:R-:W-:Y:S02]  /*511a0*/  SHF.R.U32.HI R16, RZ, 0x8, R35 ;  /* 0x00000008ff107819 */ /* 0x000fe40000011623 */
[--C-:B------:R-:W-:Y:S02]  /*511b0*/  SHF.R.U64 R23, R5, 0x10, R32.reuse ;  /* 0x0000001005177819 */ /* 0x100fe40000001220 */
[----:B------:R-:W-:Y:S02]  /*511c0*/  PRMT R12, R12, 0x7604, R5 ;  /* 0x000076040c0c7816 */ /* 0x000fe40000000005 */
[----:B------:R-:W-:Y:S02]  /*511d0*/  PRMT R11, R14, 0x7054, R11 ;  /* 0x000070540e0b7816 */ /* 0x000fe4000000000b */
[----:B------:R-:W-:-:S02]  /*511e0*/  SHF.R.U32.HI R18, RZ, 0x10, R32 ;  /* 0x00000010ff127819 */ /* 0x000fc40000011620 */
[----:B------:R-:W-:Y:S02]  /*511f0*/  PRMT R13, R13, 0x7604, R32 ;  /* 0x000076040d0d7816 */ /* 0x000fe40000000020 */
[----:B------:R-:W-:Y:S02]  /*51200*/  PRMT R8, R19, 0x7054, R8 ;  /* 0x0000705413087816 */ /* 0x000fe40000000008 */
[--C-:B------:R-:W-:Y:S02]  /*51210*/  SHF.R.U64 R21, R0, 0x10, R35.reuse ;  /* 0x0000001000157819 */ /* 0x100fe40000001223 */
[----:B------:R-:W-:Y:S02]  /*51220*/  PRMT R14, R17, 0x7604, R0 ;  /* 0x00007604110e7816 */ /* 0x000fe40000000000 */
[----:B------:R-:W-:Y:S02]  /*51230*/  PRMT R19, R16, 0x7604, R35 ;  /* 0x0000760410137816 */ /* 0x000fe40000000023 */
[----:B------:R-:W-:-:S02]  /*51240*/  PRMT R16, R23, 0x7054, R12 ;  /* 0x0000705417107816 */ /* 0x000fc4000000000c */
[----:B------:R-:W-:Y:S02]  /*51250*/  PRMT R17, R18, 0x7054, R13 ;  /* 0x0000705412117816 */ /* 0x000fe4000000000d */
[----:B------:R-:W-:Y:S02]  /*51260*/  SHF.R.U64 R12, R41, 0x8, R44 ;  /* 0x00000008290c7819 */ /* 0x000fe4000000122c */
[----:B------:R-:W-:Y:S02]  /*51270*/  PRMT R18, R21, 0x7054, R14 ;  /* 0x0000705415127816 */ /* 0x000fe4000000000e */
[----:B------:R-:W-:Y:S02]  /*51280*/  SHF.R.U32.HI R13, RZ, 0x8, R44 ;  /* 0x00000008ff0d7819 */ /* 0x000fe4000001162c */
[----:B------:R-:W-:Y:S02]  /*51290*/  SHF.R.U64 R14, R39, 0x8, R46 ;  /* 0x00000008270e7819 */ /* 0x000fe4000000122e */
[----:B------:R-:W-:-:S02]  /*512a0*/  SHF.R.U32.HI R20, RZ, 0x10, R35 ;  /* 0x00000010ff147819 */ /* 0x000fc40000011623 */
[--C-:B------:R-:W-:Y:S02]  /*512b0*/  SHF.R.U64 R21, R41, 0x10, R44.reuse ;  /* 0x0000001029157819 */ /* 0x100fe4000000122c */
[----:B------:R-:W-:Y:S02]  /*512c0*/  PRMT R12, R12, 0x7604, R41 ;  /* 0x000076040c0c7816 */ /* 0x000fe40000000029 */
[--C-:B------:R-:W-:Y:S02]  /*512d0*/  SHF.R.U32.HI R22, RZ, 0x10, R44.reuse ;  /* 0x00000010ff167819 */ /* 0x100fe4000001162c */
[----:B------:R-:W-:Y:S02]  /*512e0*/  PRMT R13, R13, 0x7604, R44 ;  /* 0x000076040d0d7816 */ /* 0x000fe4000000002c */
[----:B------:R-:W-:Y:S02]  /*512f0*/  SHF.R.U64 R25, R39, 0x10, R46 ;  /* 0x0000001027197819 */ /* 0x000fe4000000122e */
[----:B------:R-:W-:-:S02]  /*51300*/  PRMT R14, R14, 0x7604, R39 ;  /* 0x000076040e0e7816 */ /* 0x000fc40000000027 */
[----:B------:R-:W-:Y:S02]  /*51310*/  PRMT R19, R20, 0x7054, R19 ;  /* 0x0000705414137816 */ /* 0x000fe40000000013 */
[----:B------:R-:W-:Y:S02]  /*51320*/  SHF.R.U32.HI R23, RZ, 0x8, R46 ;  /* 0x00000008ff177819 */ /* 0x000fe4000001162e */
[----:B------:R-:W-:Y:S02]  /*51330*/  PRMT R20, R21, 0x7054, R12 ;  /* 0x0000705415147816 */ /* 0x000fe4000000000c */
[----:B------:R-:W-:Y:S02]  /*51340*/  PRMT R21, R22, 0x7054, R13 ;  /* 0x0000705416157816 */ /* 0x000fe4000000000d */
[----:B------:R-:W-:Y:S02]  /*51350*/  SHF.R.U64 R12, R37, 0x8, R52 ;  /* 0x00000008250c7819 */ /* 0x000fe40000001234 */
[----:B------:R-:W-:-:S02]  /*51360*/  PRMT R22, R25, 0x7054, R14 ;  /* 0x0000705419167816 */ /* 0x000fc4000000000e */
[----:B------:R-:W-:Y:S02]  /*51370*/  SHF.R.U32.HI R13, RZ, 0x8, R52 ;  /* 0x00000008ff0d7819 */ /* 0x000fe40000011634 */
[----:B------:R-:W-:Y:S02]  /*51380*/  SHF.R.U64 R14, R33, 0x8, R54 ;  /* 0x00000008210e7819 */ /* 0x000fe40000001236 */
[--C-:B------:R-:W-:Y:S02]  /*51390*/  SHF.R.U32.HI R24, RZ, 0x10, R46.reuse ;  /* 0x00000010ff187819 */ /* 0x100fe4000001162e */
[----:B------:R-:W-:Y:S02]  /*513a0*/  PRMT R23, R23, 0x7604, R46 ;  /* 0x0000760417177816 */ /* 0x000fe4000000002e */
[----:B------:R-:W-:Y:S02]  /*513b0*/  SHF.R.U64 R25, R37, 0x10, R52 ;  /* 0x0000001025197819 */ /* 0x000fe40000001234 */
[----:B------:R-:W-:-:S02]  /*513c0*/  PRMT R12, R12, 0x7604, R37 ;  /* 0x000076040c0c7816 */ /* 0x000fc40000000025 */
[--C-:B------:R-:W-:Y:S02]  /*513d0*/  SHF.R.U32.HI R26, RZ, 0x10, R52.reuse ;  /* 0x00000010ff1a7819 */ /* 0x100fe40000011634 */
[----:B------:R-:W-:Y:S02]  /*513e0*/  PRMT R13, R13, 0x7604, R52 ;  /* 0x000076040d0d7816 */ /* 0x000fe40000000034 */
[----:B------:R-:W-:Y:S02]  /*513f0*/  SHF.R.U64 R29, R33, 0x10, R54 ;  /* 0x00000010211d7819 */ /* 0x000fe40000001236 */
[----:B------:R-:W-:Y:S02]  /*51400*/  PRMT R14, R14, 0x7604, R33 ;  /* 0x000076040e0e7816 */ /* 0x000fe40000000021 */
[----:B------:R-:W-:Y:S02]  /*51410*/  SHF.R.U64 R7, R7, 0x18, R28 ;  /* 0x0000001807077819 */ /* 0x000fe4000000121c */
[----:B------:R-:W-:-:S02]  /*51420*/  PRMT R23, R24, 0x7054, R23 ;  /* 0x0000705418177816 */ /* 0x000fc40000000017 */
[----:B------:R-:W-:Y:S02]  /*51430*/  PRMT R24, R25, 0x7054, R12 ;  /* 0x0000705419187816 */ /* 0x000fe4000000000c */
[----:B------:R-:W-:Y:S02]  /*51440*/  PRMT R25, R26, 0x7054, R13 ;  /* 0x000070541a197816 */ /* 0x000fe4000000000d */
[----:B------:R-:W-:Y:S02]  /*51450*/  PRMT R26, R29, 0x7054, R14 ;  /* 0x000070541d1a7816 */ /* 0x000fe4000000000e */
[----:B------:R-:W-:Y:S02]  /*51460*/  PRMT R12, R7, 0x654, R8 ;  /* 0x00000654070c7816 */ /* 0x000fe40000000008 */
[----:B------:R-:W-:Y:S02]  /*51470*/  SHF.R.U64 R14, R6, 0x18, R31 ;  /* 0x00000018060e7819 */ /* 0x000fe4000000121f */
[----:B------:R-:W-:-:S02]  /*51480*/  SHF.R.U64 R7, R5, 0x18, R32 ;  /* 0x0000001805077819 */ /* 0x000fc40000001220 */
[----:B------:R-:W-:Y:S02]  /*51490*/  SHF.R.U32.HI R6, RZ, 0x18, R31 ;  /* 0x00000018ff067819 */ /* 0x000fe4000001161f */
[----:B------:R-:W-:Y:S02]  /*514a0*/  SHF.R.U64 R5, R0, 0x18, R35 ;  /* 0x0000001800057819 */ /* 0x000fe40000001223 */
[----:B------:R-:W-:Y:S02]  /*514b0*/  SHF.R.U32.HI R27, RZ, 0x8, R54 ;  /* 0x00000008ff1b7819 */ /* 0x000fe40000011636 */
[----:B------:R-:W-:Y:S02]  /*514c0*/  PRMT R15, R6, 0x654, R15 ;  /* 0x00000654060f7816 */ /* 0x000fe4000000000f */
[----:B------:R-:W-:Y:S02]  /*514d0*/  SHF.R.U32.HI R0, RZ, 0x18, R35 ;  /* 0x00000018ff007819 */ /* 0x000fe40000011623 */
[----:B------:R-:W-:-:S02]  /*514e0*/  PRMT R16, R7, 0x654, R16 ;  /* 0x0000065407107816 */ /* 0x000fc40000000010 */
[----:B------:R-:W-:Y:S02]  /*514f0*/  PRMT R18, R5, 0x654, R18 ;  /* 0x0000065405127816 */ /* 0x000fe40000000012 */
[--C-:B------:R-:W-:Y:S02]  /*51500*/  SHF.R.U64 R7, R41, 0x18, R44.reuse ;  /* 0x0000001829077819 */ /* 0x100fe4000000122c */
[----:B------:R-:W-:Y:S02]  /*51510*/  SHF.R.U32.HI R6, RZ, 0x18, R44 ;  /* 0x00000018ff067819 */ /* 0x000fe4000001162c */
[----:B------:R-:W-:Y:S02]  /*51520*/  SHF.R.U64 R5, R39, 0x18, R46 ;  /* 0x0000001827057819 */ /* 0x000fe4000000122e */
[--C-:B------:R-:W-:Y:S02]  /*51530*/  SHF.R.U32.HI R30, RZ, 0x10, R54.reuse ;  /* 0x00000010ff1e7819 */ /* 0x100fe40000011636 */
[----:B------:R-:W-:-:S02]  /*51540*/  PRMT R27, R27, 0x7604, R54 ;  /* 0x000076041b1b7816 */ /* 0x000fc40000000036 */
[----:B------:R-:W-:Y:S02]  /*51550*/  PRMT R19, R0, 0x654, R19 ;  /* 0x0000065400137816 */ /* 0x000fe40000000013 */
[----:B------:R-:W-:Y:S02]  /*51560*/  SHF.R.U32.HI R0, RZ, 0x18, R46 ;  /* 0x00000018ff007819 */ /* 0x000fe4000001162e */
[----:B------:R-:W-:Y:S02]  /*51570*/  PRMT R20, R7, 0x654, R20 ;  /* 0x0000065407147816 */ /* 0x000fe40000000014 */
[----:B------:R-:W-:Y:S02]  /*51580*/  PRMT R21, R6, 0x654, R21 ;  /* 0x0000065406157816 */ /* 0x000fe40000000015 */
[----:B------:R-:W-:Y:S02]  /*51590*/  PRMT R22, R5, 0x654, R22 ;  /* 0x0000065405167816 */ /* 0x000fe40000000016 */
[----:B------:R-:W-:-:S02]  /*515a0*/  PRMT R27, R30, 0x7054, R27 ;  /* 0x000070541e1b7816 */ /* 0x000fc4000000001b */
[----:B------:R-:W-:Y:S02]  /*515b0*/  SHF.R.U32.HI R13, RZ, 0x18, R28 ;  /* 0x00000018ff0d7819 */ /* 0x000fe4000001161c */
[----:B------:R-:W-:Y:S02]  /*515c0*/  SHF.R.U32.HI R32, RZ, 0x18, R32 ;  /* 0x00000018ff207819 */ /* 0x000fe40000011620 */
[--C-:B------:R-:W-:Y:S02]  /*515d0*/  SHF.R.U64 R7, R37, 0x18, R52.reuse ;  /* 0x0000001825077819 */ /* 0x100fe40000001234 */
[----:B------:R-:W-:Y:S02]  /*515e0*/  SHF.R.U32.HI R8, RZ, 0x18, R52 ;  /* 0x00000018ff087819 */ /* 0x000fe40000011634 */
[--C-:B------:R-:W-:Y:S02]  /*515f0*/  SHF.R.U64 R5, R33, 0x18, R54.reuse ;  /* 0x0000001821057819 */ /* 0x100fe40000001236 */
[----:B------:R-:W-:-:S02]  /*51600*/  SHF.R.U32.HI R6, RZ, 0x18, R54 ;  /* 0x00000018ff067819 */ /* 0x000fc40000011636 */
[----:B------:R-:W-:Y:S01]  /*51610*/  PRMT R23, R0, 0x654, R23 ;  /* 0x0000065400177816 */ /* 0x000fe20000000017 */
[----:B------:R-:W-:Y:S01]  /*51620*/  IMAD.MOV.U32 R0, RZ, RZ, 0x20 ;  /* 0x00000020ff007424 */ /* 0x000fe200078e00ff */
[----:B------:R-:W-:Y:S02]  /*51630*/  PRMT R13, R13, 0x654, R10 ;  /* 0x000006540d0d7816 */ /* 0x000fe4000000000a */
[----:B------:R-:W-:Y:S02]  /*51640*/  PRMT R14, R14, 0x654, R11 ;  /* 0x000006540e0e7816 */ /* 0x000fe4000000000b */
[----:B------:R-:W-:Y:S02]  /*51650*/  PRMT R17, R32, 0x654, R17 ;  /* 0x0000065420117816 */ /* 0x000fe40000000011 */
[----:B------:R-:W-:Y:S02]  /*51660*/  PRMT R24, R7, 0x654, R24 ;  /* 0x0000065407187816 */ /* 0x000fe40000000018 */
[----:B------:R-:W-:-:S02]  /*51670*/  PRMT R25, R8, 0x654, R25 ;  /* 0x0000065408197816 */ /* 0x000fc40000000019 */
[----:B------:R-:W-:Y:S02]  /*51680*/  PRMT R26, R5, 0x654, R26 ;  /* 0x00000654051a7816 */ /* 0x000fe4000000001a */
[----:B------:R-:W-:Y:S01]  /*51690*/  PRMT R27, R6, 0x654, R27 ;  /* 0x00000654061b7816 */ /* 0x000fe2000000001b */
[----:B------:R0:W-:Y:S04]  /*516a0*/  STL [R1+0x678], R0 ;  /* 0x0006780001007387 */ /* 0x0001e80000100800 */
[----:B------:R0:W-:Y:S04]  /*516b0*/  STL.128 [R1+0x630], R12 ;  /* 0x0006300c01007387 */ /* 0x0001e80000100c00 */
[----:B------:R0:W-:Y:S04]  /*516c0*/  STL.128 [R1+0x640], R16 ;  /* 0x0006401001007387 */ /* 0x0001e80000100c00 */
[----:B------:R0:W-:Y:S04]  /*516d0*/  STL.128 [R1+0x650], R20 ;  /* 0x0006501401007387 */ /* 0x0001e80000100c00 */
[----:B------:R0:W-:Y:S01]  /*516e0*/  STL.128 [R1+0x660], R24 ;  /* 0x0006601801007387 */ /* 0x0001e20000100c00 */
[----:B------:R-:W-:-:S02]  /*516f0*/  UMOV UR5, URZ ;  /* 0x0000003f00057c82 */ /* 0x000fc40008000000 */
[----:B------:R-:W-:Y:S02]  /*51700*/  UMOV UR12, 0x20 ;  /* 0x00000020000c7882 */ /* 0x000fe40000000000 */
[----:B------:R-:W-:Y:S02]  /*51710*/  UMOV UR6, URZ ;  /* 0x0000003f00067c82 */ /* 0x000fe40008000000 */
[----:B------:R-:W-:Y:S02]  /*51720*/  UMOV UR7, URZ ;  /* 0x0000003f00077c82 */ /* 0x000fe40008000000 */
.L_x_248:
[----:B------:R-:W-:Y:S01]  /*51730*/  UIADD3 UR7, UR7, 0x1, URZ ;  /* 0x0000000107077890 */ /* 0x000fe2000fffe03f */
[----:B0-----:R-:W-:-:S03]  /*51740*/  IMAD.MOV.U32 R0, RZ, RZ, RZ ;  /* 0x000000ffff007224 */ /* 0x001fc600078e00ff */
[----:B------:R-:W-:Y:S02]  /*51750*/  UISETP.GE.U32.AND UP0, UPT, UR7, 0x100, UPT ;  /* 0x000001000700788c */ /* 0x000fe4000bf06070 */
.L_x_141:
[----:B------:R-:W-:Y:S01]  /*51760*/  UISETP.GT.U32.AND UP1, UPT, UR6, 0x13ff, UPT ;  /* 0x000013ff0600788c */ /* 0x000fe2000bf24070 */
[----:B------:R-:W-:-:S05]  /*51770*/  PRMT R5, RZ, 0x7610, R5 ;  /* 0x00007610ff057816 */ /* 0x000fca0000000005 */
[----:B------:R-:W-:-:S13]  /*51780*/  PLOP3.LUT P0, PT, PT, PT, UP1, 0x80, 0x0 ;  /* 0x000000000000781c */ /* 0x000fda0003f0f018 */
[----:B------:R-:W-:Y:S05]  /*51790*/  @P0 BRA `(.L_x_123) ;  /* 0x00017b7000000947 */ /* 0x000fea0003800000 */
[----:B------:R-:W-:-:S06]  /*517a0*/  UISETP.GE.U32.AND UP1, UPT, UR5, UR12, UPT ;  /* 0x0000000c0500728c */ /* 0x000fcc000bf26070 */
[----:B------:R-:W-:-:S13]  /*517b0*/  PLOP3.LUT P0, PT, PT, PT, UP1, 0x80, 0x0 ;  /* 0x000000000000781c */ /* 0x000fda0003f0f018 */
[----:B------:R-:W-:Y:S05]  /*517c0*/  @!P0 BRA `(.L_x_124) ;  /* 0x00017ad000008947 */ /* 0x000fea0003800000 */
[----:B------:R-:W-:-:S04]  /*517d0*/  UIADD3 UR12, -UR6, 0x1400, URZ ;  /* 0x00001400060c7890 */ /* 0x000fc8000fffe13f */
[----:B------:R-:W-:-:S06]  /*517e0*/  UISETP.GT.U32.AND UP1, UPT, UR12, 0x40, UPT ;  /* 0x000000400c00788c */ /* 0x000fcc000bf24070 */
[----:B------:R-:W-:-:S13]  /*517f0*/  PLOP3.LUT P0, PT, PT, PT, UP1, 0x80, 0x0 ;  /* 0x000000000000781c */ /* 0x000fda0003f0f018 */
[----:B------:R-:W-:Y:S05]  /*51800*/  @P0 BRA `(.L_x_125) ;  /* 0x0000ba1000000947 */ /* 0x000fea0003800000 */
[----:B------:R0:W-:Y:S04]  /*51810*/  STL.64 [R1+0x560], RZ ;  /* 0x000560ff01007387 */ /* 0x0001e80000100a00 */
[----:B------:R-:W2:Y:S04]  /*51820*/  LDL.64 R6, [R1+0x560] ;  /* 0x0005600001067983 */ /* 0x000ea80000100a00 */
[----:B------:R0:W-:Y:S04]  /*51830*/  STL.128 [R1+0x4c0], RZ ;  /* 0x0004c0ff01007387 */ /* 0x0001e80000100c00 */
[----:B------:R-:W3:Y:S04]  /*51840*/  LDL.64 R10, [R1+0x4c0] ;  /* 0x0004c000010a7983 */ /* 0x000ee80000100a00 */
[----:B------:R-:W4:Y:S04]  /*51850*/  LDL R12, [R1+0x630] ;  /* 0x00063000010c7983 */ /* 0x000f280000100800 */
        /* <DEDUP_REMOVED lines=14> */
[----:B------:R-:W4:Y:S01]  /*51940*/  LDL R8, [R1+0x66c] ;  /* 0x00066c0001087983 */ /* 0x000f220000100800 */
[----:B------:R-:W-:Y:S01]  /*51950*/  ULOP3.LUT UR5, UR12, 0xff, URZ, 0xc0, !UPT ;  /* 0x000000ff0c057892 */ /* 0x000fe2000f8ec03f */
[----:B------:R-:W-:Y:S01]  /*51960*/  IMAD.MOV.U32 R52, RZ, RZ, -0x16b07d5 ;  /* 0xfe94f82bff347424 */ /* 0x000fe200078e00ff */
[----:B------:R-:W-:Y:S01]  /*51970*/  BSSY B0, `(.L_x_126) ;  /* 0x000003a000007945 */ /* 0x000fe20003800000 */
[----:B------:R-:W-:Y:S01]  /*51980*/  IMAD.MOV.U32 R53, RZ, RZ, 0x3c6ef372 ;  /* 0x3c6ef372ff357424 */ /* 0x000fe200078e00ff */
[----:B------:R-:W-:Y:S01]  /*51990*/  ULOP3.LUT UR5, UR5, 0x1010000, URZ, 0xfc, !UPT ;  /* 0x0101000005057892 */ /* 0x000fe2000f8efc3f */
[----:B------:R-:W-:Y:S01]  /*519a0*/  IMAD.MOV.U32 R54, RZ, RZ, 0x5f1d36f1 ;  /* 0x5f1d36f1ff367424 */ /* 0x000fe200078e00ff */
[----:B------:R0:W-:Y:S01]  /*519b0*/  STL.128 [R1+0x4d0], RZ ;  /* 0x0004d0ff01007387 */ /* 0x0001e20000100c00 */
[----:B------:R-:W-:Y:S01]  /*519c0*/  IMAD.MOV.U32 R55, RZ, RZ, -0x5ab00ac6 ;  /* 0xa54ff53aff377424 */ /* 0x000fe200078e00ff */
[----:B------:R-:W-:Y:S01]  /*519d0*/  ULOP3.LUT UR5, UR5, 0xf3bcc908, URZ, 0x3c, !UPT ;  /* 0xf3bcc90805057892 */ /* 0x000fe2000f8e3c3f */
[----:B------:R-:W-:-:S02]  /*519e0*/  IMAD.MOV.U32 R56, RZ, RZ, -0x52197d2f ;  /* 0xade682d1ff387424 */ /* 0x000fc400078e00ff */
[----:B------:R-:W-:Y:S01]  /*519f0*/  IMAD.MOV.U32 R57, RZ, RZ, 0x510e527f ;  /* 0x510e527fff397424 */ /* 0x000fe200078e00ff */
[----:B------:R0:W-:Y:S01]  /*51a00*/  STL.128 [R1+0x490], R52 ;  /* 0x0004903401007387 */ /* 0x0001e20000100c00 */
[----:B------:R-:W-:Y:S02]  /*51a10*/  IMAD.MOV.U32 R58, RZ, RZ, 0x2b3e6c1f ;  /* 0x2b3e6c1fff3a7424 */ /* 0x000fe400078e00ff */
        /* <DEDUP_REMOVED lines=10> */
[----:B------:R-:W-:Y:S01]  /*51ac0*/  IMAD.MOV.U32 R65, RZ, RZ, -0x1 ;  /* 0xffffffffff417424 */ /* 0x000fe200078e00ff */
[----:B------:R0:W-:Y:S01]  /*51ad0*/  STL.64 [R1+0x488], R48 ;  /* 0x0004883001007387 */ /* 0x0001e20000100a00 */
[----:B------:R-:W-:-:S02]  /*51ae0*/  IMAD.U32 R44, RZ, RZ, UR5 ;  /* 0x00000005ff2c7e24 */ /* 0x000fc4000f8e00ff */
[----:B------:R-:W-:Y:S01]  /*51af0*/  IMAD.MOV.U32 R45, RZ, RZ, 0x6a09e667 ;  /* 0x6a09e667ff2d7424 */ /* 0x000fe200078e00ff */
[----:B------:R0:W-:Y:S04]  /*51b00*/  STL.64 [R1+0x4d0], R64 ;  /* 0x0004d04001007387 */ /* 0x0001e80000100a00 */
[----:B------:R0:W-:Y:S01]  /*51b10*/  STL.64 [R1+0x480], R44 ;  /* 0x0004802c01007387 */ /* 0x0001e20000100a00 */
[----:B--2---:R-:W-:-:S04]  /*51b20*/  IADD3 R42, P0, R6, 0x40, RZ ;  /* 0x00000040062a7810 */ /* 0x004fc80007f1e0ff */
[----:B------:R-:W-:Y:S01]  /*51b30*/  ISETP.GT.U32.AND P1, PT, R42, 0x7f, PT ;  /* 0x0000007f2a00780c */ /* 0x000fe20003f24070 */
[----:B------:R-:W-:Y:S01]  /*51b40*/  IMAD.X R43, RZ, RZ, R7, P0 ;  /* 0x000000ffff2b7224 */ /* 0x000fe200000e0607 */
[----:B---3--:R-:W-:-:S04]  /*51b50*/  IADD3 R46, P0, R10, R42, RZ ;  /* 0x0000002a0a2e7210 */ /* 0x008fc80007f1e0ff */
[----:B------:R0:W-:Y:S01]  /*51b60*/  STL.64 [R1+0x560], R42 ;  /* 0x0005602a01007387 */ /* 0x0001e20000100a00 */
[----:B------:R-:W-:Y:S01]  /*51b70*/  ISETP.GT.U32.AND.EX P1, PT, R43, RZ, PT, P1 ;  /* 0x000000ff2b00720c */ /* 0x000fe20003f24110 */
[----:B------:R-:W-:Y:S02]  /*51b80*/  IMAD.X R47, R11, 0x1, R43, P0 ;  /* 0x000000010b2f7824 */ /* 0x000fe400000e062b */
[----:B----4-:R0:W-:Y:S01]  /*51b90*/  STL [R1+0x4e0], R12 ;  /* 0x0004e00c01007387 */ /* 0x0101e20000100800 */
        /* <DEDUP_REMOVED lines=23> */
.L_x_127:
[----:B------:R-:W-:Y:S05]  /*51d10*/  BSYNC B0 ;  /* 0x0000000000007941 */ /* 0x000fea0003800000 */
.L_x_126:
[----:B------:R-:W-:Y:S01]  /*51d20*/  BSSY B0, `(.L_x_128) ;  /* 0x0000138000007945 */ /* 0x000fe20003800000 */
[----:B------:R-:W-:Y:S05]  /*51d30*/  @P1 BRA `(.L_x_129) ;  /* 0x0000136000001947 */ /* 0x000fea0003800000 */
[----:B0-----:R-:W-:Y:S01]  /*51d40*/  IMAD.MOV R8, RZ, RZ, -R6 ;  /* 0x000000ffff087224 */ /* 0x001fe200078e0a06 */
        /* <DEDUP_REMOVED lines=24> */
.L_x_131:
[----:B0-----:R-:W-:Y:S05]  /*51ed0*/  BSYNC B1 ;  /* 0x0000000000017941 */ /* 0x001fea0003800000 */
.L_x_130:
        /* <DEDUP_REMOVED lines=284> */
.L_x_129:
[----:B--2---:R-:W-:Y:S05]  /*530a0*/  BSYNC B0 ;  /* 0x0000000000007941 */ /* 0x004fea0003800000 */
.L_x_128:
[----:B0-----:R-:W2:Y:S04]  /*530b0*/  LDL.128 R32, [R1+0x4e0] ;  /* 0x0004e00001207983 */ /* 0x001ea80000100c00 */
[----:B------:R-:W3:Y:S04]  /*530c0*/  LDL.128 R28, [R1+0x4f0] ;  /* 0x0004f000011c7983 */ /* 0x000ee80000100c00 */
[----:B------:R-:W4:Y:S04]  /*530d0*/  LDL.128 R24, [R1+0x500] ;  /* 0x0005000001187983 */ /* 0x000f280000100c00 */
[----:B------:R-:W3:Y:S04]  /*530e0*/  LDL.128 R20, [R1+0x510] ;  /* 0x0005100001147983 */ /* 0x000ee80000100c00 */
[----:B------:R-:W3:Y:S04]  /*530f0*/  LDL.128 R16, [R1+0x520] ;  /* 0x0005200001107983 */ /* 0x000ee80000100c00 */
[----:B------:R-:W3:Y:S04]  /*53100*/  LDL.128 R12, [R1+0x530] ;  /* 0x00053000010c7983 */ /* 0x000ee80000100c00 */
[----:B------:R-:W3:Y:S01]  /*53110*/  LDL.128 R36, [R1+0x540] ;  /* 0x0005400001247983 */ /* 0x000ee20000100c00 */
[----:B--2---:R-:W-:-:S02]  /*53120*/  LOP3.LUT R6, R32, 0xffff, RZ, 0xc0, !PT ;  /* 0x0000ffff20067812 */ /* 0x004fc400078ec0ff */
[----:B------:R-:W-:Y:S02]  /*53130*/  PRMT R7, R32, 0x7732, RZ ;  /* 0x0000773220077816 */ /* 0x000fe400000000ff */
[C---:B------:R-:W-:Y:S02]  /*53140*/  PRMT R32, R34.reuse, 0x7732, RZ ;  /* 0x0000773222207816 */ /* 0x040fe400000000ff */
[----:B------:R-:W-:Y:S02]  /*53150*/  SHF.R.U32.HI R5, RZ, 0x8, R6 ;  /* 0x00000008ff057819 */ /* 0x000fe40000011606 */
[----:B-1----:R-:W-:Y:S01]  /*53160*/  LOP3.LUT R10, R34, 0xffff, RZ, 0xc0, !PT ;  /* 0x0000ffff220a7812 */ /* 0x002fe200078ec0ff */
[----:B------:R-:W-:Y:S01]  /*53170*/  IMAD.MOV.U32 R60, RZ, RZ, R32 ;  /* 0x000000ffff3c7224 */ /* 0x000fe200078e0020 */
        /* <DEDUP_REMOVED lines=17> */
[----:B------:R-:W-:Y:S02]  /*53290*/  SHF.L.U64.HI R5, R35, 0x8, RZ ;  /* 0x0000000823057819 */ /* 0x000fe400000102ff */
[----:B------:R-:W-:-:S02]  /*532a0*/  LOP3.LUT R8, R33, 0xffff, RZ, 0xc0, !PT ;  /* 0x0000ffff21087812 */ /* 0x000fc400078ec0ff */
[----:B------:R-:W-:Y:S02]  /*532b0*/  PRMT R35, R10, 0x6540, R35 ;  /* 0x000065400a237816 */ /* 0x000fe40000000023 */
[----:B------:R-:W-:Y:S02]  /*532c0*/  LOP3.LUT R7, R43, R47, R41, 0xfe, !PT ;  /* 0x0000002f2b077212 */ /* 0x000fe400078efe29 */
[----:B------:R-:W-:Y:S02]  /*532d0*/  LOP3.LUT R10, R45, R5, R61, 0xfe, !PT ;  /* 0x000000052d0a7212 */ /* 0x000fe400078efe3d */
[----:B------:R-:W-:Y:S02]  /*532e0*/  SHF.R.U32.HI R6, RZ, 0x8, R11 ;  /* 0x00000008ff067819 */ /* 0x000fe4000001160b */
[----:B------:R-:W-:Y:S02]  /*532f0*/  PRMT R33, R33, 0x7732, RZ ;  /* 0x0000773221217816 */ /* 0x000fe400000000ff */
[----:B------:R-:W-:-:S02]  /*53300*/  SHF.R.U32.HI R5, RZ, 0x8, R8 ;  /* 0x00000008ff057819 */ /* 0x000fc40000011608 */
[----:B------:R-:W-:Y:S02]  /*53310*/  LOP3.LUT R32, R7, 0xff, R8, 0xf8, !PT ;  /* 0x000000ff07207812 */ /* 0x000fe400078ef808 */
[----:B------:R-:W-:Y:S01]  /*53320*/  PRMT R8, R6, 0x7104, RZ ;  /* 0x0000710406087816 */ /* 0x000fe200000000ff */
[----:B------:R-:W-:Y:S01]  /*53330*/  IMAD.MOV.U32 R6, RZ, RZ, R34 ;  /* 0x000000ffff067224 */ /* 0x000fe200078e0022 */
[----:B------:R-:W-:Y:S02]  /*53340*/  LOP3.LUT R11, R10, 0xff, R11, 0xf8, !PT ;  /* 0x000000ff0a0b7812 */ /* 0x000fe400078ef80b */
[----:B------:R-:W-:Y:S01]  /*53350*/  PRMT R7, R5, 0x7104, RZ ;  /* 0x0000710405077816 */ /* 0x000fe200000000ff */
[----:B------:R-:W-:Y:S01]  /*53360*/  IMAD.MOV.U32 R5, RZ, RZ, R33 ;  /* 0x000000ffff057224 */ /* 0x000fe200078e0021 */
        /* <DEDUP_REMOVED lines=13> */
[----:B------:R-:W-:Y:S02]  /*53440*/  LOP3.LUT R61, R10, R7, RZ, 0xfc, !PT ;  /* 0x000000070a3d7212 */ /* 0x000fe400078efcff */
[----:B---3--:R-:W-:Y:S02]  /*53450*/  LOP3.LUT R8, R30, 0xffff, RZ, 0xc0, !PT ;  /* 0x0000ffff1e087812 */ /* 0x008fe400078ec0ff */
[----:B------:R-:W-:Y:S02]  /*53460*/  LOP3.LUT R7, R28, 0xffff, RZ, 0xc0, !PT ;  /* 0x0000ffff1c077812 */ /* 0x000fe400078ec0ff */
[----:B------:R-:W-:Y:S02]  /*53470*/  SHF.R.U32.HI R6, RZ, 0x8, R8 ;  /* 0x00000008ff067819 */ /* 0x000fe40000011608 */
[----:B------:R-:W-:-:S02]  /*53480*/  PRMT R32, R30, 0x7732, RZ ;  /* 0x000077321e207816 */ /* 0x000fc400000000ff */
[----:B------:R-:W-:Y:S02]  /*53490*/  SHF.R.U32.HI R5, RZ, 0x8, R7 ;  /* 0x00000008ff057819 */ /* 0x000fe40000011607 */
[----:B------:R-:W-:Y:S02]  /*534a0*/  PRMT R28, R28, 0x7732, RZ ;  /* 0x000077321c1c7816 */ /* 0x000fe400000000ff */
[----:B------:R-:W-:Y:S02]  /*534b0*/  LOP3.LUT R63, R6, 0xff, RZ, 0xc0, !PT ;  /* 0x000000ff063f7812 */ /* 0x000fe400078ec0ff */
[----:B------:R-:W-:Y:S02]  /*534c0*/  LOP3.LUT R10, R5, 0xff, RZ, 0xc0, !PT ;  /* 0x000000ff050a7812 */ /* 0x000fe400078ec0ff */
[----:B------:R-:W-:Y:S02]  /*534d0*/  SHF.R.U32.HI R6, RZ, 0x8, R32 ;  /* 0x00000008ff067819 */ /* 0x000fe40000011620 */
[----:B------:R-:W-:-:S02]  /*534e0*/  SHF.R.U32.HI R5, RZ, 0x8, R28 ;  /* 0x00000008ff057819 */ /* 0x000fc4000001161c */
[----:B------:R-:W-:Y:S02]  /*534f0*/  LOP3.LUT R32, R32, 0xff, RZ, 0xc0, !PT ;  /* 0x000000ff20207812 */ /* 0x000fe400078ec0ff */
[----:B------:R-:W-:Y:S02]  /*53500*/  LOP3.LUT R6, R6, 0xffff, RZ, 0xc0, !PT ;  /* 0x0000ffff06067812 */ /* 0x000fe400078ec0ff */
[----:B------:R-:W-:Y:S02]  /*53510*/  LOP3.LUT R28, R28, 0xff, RZ, 0xc0, !PT ;  /* 0x000000ff1c1c7812 */ /* 0x000fe400078ec0ff */
[----:B------:R-:W-:Y:S01]  /*53520*/  LOP3.LUT R5, R5, 0xffff, RZ, 0xc0, !PT ;  /* 0x0000ffff05057812 */ /* 0x000fe200078ec0ff */
[----:B------:R-:W-:Y:S01]  /*53530*/  IMAD.WIDE.U32 R32, R32, 0x10000, RZ ;  /* 0x0001000020207825 */ /* 0x000fe200078e00ff */
[----:B------:R-:W-:Y:S02]  /*53540*/  LOP3.LUT R49, R42, R49, R40, 0xfe, !PT ;  /* 0x000000312a317212 */ /* 0x000fe400078efe28 */
[----:B------:R-:W-:Y:S01]  /*53550*/  LOP3.LUT R60, R44, R35, R60, 0xfe, !PT ;  /* 0x000000232c3c7212 */ /* 0x000fe200078efe3c */
[----:B------:R-:W-:Y:S01]  /*53560*/  IMAD.WIDE.U32 R34, R6, 0x1000000, RZ ;  /* 0x0100000006227825 */ /* 0x000fe200078e00ff */
[C---:B------:R-:W-:Y:S01]  /*53570*/  LOP3.LUT R41, R29.reuse, 0xffff, RZ, 0xc0, !PT ;  /* 0x0000ffff1d297812 */ /* 0x040fe200078ec0ff */
[----:B------:R-:W2:Y:S01]  /*53580*/  LDL.128 R44, [R1+0x550] ;  /* 0x00055000012c7983 */ /* 0x000ea20000100c00 */
[----:B------:R-:W-:Y:S01]  /*53590*/  PRMT R42, R29, 0x7732, RZ ;  /* 0x000077321d2a7816 */ /* 0x000fe200000000ff */
[----:B------:R-:W-:Y:S01]  /*535a0*/  IMAD.WIDE.U32 R28, R28, 0x10000, RZ ;  /* 0x000100001c1c7825 */ /* 0x000fe200078e00ff */
[----:B------:R-:W-:-:S02]  /*535b0*/  LOP3.LUT R40, R31, 0xffff, RZ, 0xc0, !PT ;  /* 0x0000ffff1f287812 */ /* 0x000fc400078ec0ff */
[----:B------:R-:W-:Y:S01]  /*535c0*/  PRMT R43, R31, 0x7732, RZ ;  /* 0x000077321f2b7816 */ /* 0x000fe200000000ff */
[----:B------:R-:W-:Y:S01]  /*535d0*/  IMAD.WIDE.U32 R30, R5, 0x1000000, RZ ;  /* 0x01000000051e7825 */ /* 0x000fe200078e00ff */
[----:B------:R-:W-:Y:S02]  /*535e0*/  PRMT R67, R7, 0x6540, R10 ;  /* 0x0000654007437816 */ /* 0x000fe4000000000a */
[----:B------:R-:W-:Y:S02]  /*535f0*/  SHF.L.U64.HI R11, R63, 0x8, RZ ;  /* 0x000000083f0b7819 */ /* 0x000fe400000102ff */
[----:B------:R-:W-:Y:S02]  /*53600*/  SHF.L.U64.HI R7, R10, 0x8, RZ ;  /* 0x000000080a077819 */ /* 0x000fe400000102ff */
[----:B------:R-:W-:Y:S02]  /*53610*/  SHF.R.U32.HI R6, RZ, 0x8, R40 ;  /* 0x00000008ff067819 */ /* 0x000fe40000011628 */
[----:B------:R-:W-:-:S02]  /*53620*/  LOP3.LUT R11, R35, R11, R33, 0xfe, !PT ;  /* 0x0000000b230b7212 */ /* 0x000fc400078efe21 */
[----:B------:R-:W-:Y:S02]  /*53630*/  SHF.R.U32.HI R5, RZ, 0x8, R41 ;  /* 0x00000008ff057819 */ /* 0x000fe40000011629 */
[----:B------:R-:W-:Y:S02]  /*53640*/  LOP3.LUT R10, R31, R7, R29, 0xfe, !PT ;  /* 0x000000071f0a7212 */ /* 0x000fe400078efe1d */
[----:B------:R-:W-:Y:S02]  /*53650*/  PRMT R63, R8, 0x6540, R63 ;  /* 0x00006540083f7816 */ /* 0x000fe4000000003f */
[----:B------:R-:W-:Y:S01]  /*53660*/  PRMT R8, R6, 0x7104, RZ ;  /* 0x0000710406087816 */ /* 0x000fe200000000ff */
[----:B------:R-:W-:Y:S01]  /*53670*/  IMAD.MOV.U32 R6, RZ, RZ, R43 ;  /* 0x000000ffff067224 */ /* 0x000fe200078e002b */
[----:B------:R-:W-:Y:S02]  /*53680*/  LOP3.LUT R11, R11, 0xff, R40, 0xf8, !PT ;  /* 0x000000ff0b0b7812 */ /* 0x000fe400078ef828 */
[----:B------:R-:W-:Y:S01]  /*53690*/  PRMT R7, R5, 0x7104, RZ ;  /* 0x0000710405077816 */ /* 0x000fe200000000ff */
[----:B------:R-:W-:Y:S01]  /*536a0*/  IMAD.MOV.U32 R5, RZ, RZ, R42 ;  /* 0x000000ffff057224 */ /* 0x000fe200078e002a */
[----:B------:R-:W-:-:S02]  /*536b0*/  LOP3.LUT R10, R10, 0xff, R41, 0xf8, !PT ;  /* 0x000000ff0a0a7812 */ /* 0x000fc400078ef829 */
[----:B------:R-:W-:Y:S01]  /*536c0*/  LOP3.LUT R11, R11, R8, RZ, 0xfc, !PT ;  /* 0x000000080b0b7212 */ /* 0x000fe200078efcff */
[----:B------:R-:W3:Y:S01]  /*536d0*/  LDL.128 R40, [R1+0x4a0] ;  /* 0x0004a00001287983 */ /* 0x000ee20000100c00 */
        /* <DEDUP_REMOVED lines=12> */
[----:B----4-:R-:W-:Y:S02]  /*537a0*/  LOP3.LUT R32, R24, 0xffff, RZ, 0xc0, !PT ;  /* 0x0000ffff18207812 */ /* 0x010fe400078ec0ff */
[----:B------:R-:W-:Y:S02]  /*537b0*/  LOP3.LUT R35, R26, 0xffff, RZ, 0xc0, !PT ;  /* 0x0000ffff1a237812 */ /* 0x000fe400078ec0ff */
[----:B------:R-:W-:-:S02]  /*537c0*/  LOP3.LUT R64, R5, R8, RZ, 0xfc, !PT ;  /* 0x0000000805407212 */ /* 0x000fc400078efcff */
[----:B------:R-:W-:Y:S02]  /*537d0*/  LOP3.LUT R65, R10, R7, RZ, 0xfc, !PT ;  /* 0x000000070a417212 */ /* 0x000fe400078efcff */
[----:B------:R-:W-:Y:S02]  /*537e0*/  SHF.R.U32.HI R5, RZ, 0x8, R32 ;  /* 0x00000008ff057819 */ /* 0x000fe40000011620 */
[----:B------:R-:W-:Y:S02]  /*537f0*/  PRMT R6, R24, 0x7732, RZ ;  /* 0x0000773218067816 */ /* 0x000fe400000000ff */
[----:B------:R-:W-:Y:S02]  /*53800*/  SHF.R.U32.HI R7, RZ, 0x8, R35 ;  /* 0x00000008ff077819 */ /* 0x000fe40000011623 */
[----:B------:R-:W-:Y:S02]  /*53810*/  PRMT R8, R26, 0x7732, RZ ;  /* 0x000077321a087816 */ /* 0x000fe400000000ff */
[----:B------:R-:W-:-:S02]  /*53820*/  LOP3.LUT R11, R5, 0xff, RZ, 0xc0, !PT ;  /* 0x000000ff050b7812 */ /* 0x000fc400078ec0ff */
[----:B------:R-:W-:Y:S02]  /*53830*/  SHF.R.U32.HI R5, RZ, 0x8, R6 ;  /* 0x00000008ff057819 */ /* 0x000fe40000011606 */
[----:B------:R-:W-:Y:S02]  /*53840*/  LOP3.LUT R10, R7, 0xff, RZ, 0xc0, !PT ;  /* 0x000000ff070a7812 */ /* 0x000fe400078ec0ff */
[----:B------:R-:W-:Y:S02]  /*53850*/  SHF.R.U32.HI R7, RZ, 0x8, R8 ;  /* 0x00000008ff077819 */ /* 0x000fe40000011608 */
[----:B------:R-:W-:Y:S02]  /*53860*/  LOP3.LUT R6, R6, 0xff, RZ, 0xc0, !PT ;  /* 0x000000ff06067812 */ /* 0x000fe400078ec0ff */
[----:B------:R-:W-:Y:S02]  /*53870*/  LOP3.LUT R5, R5, 0xffff, RZ, 0xc0, !PT ;  /* 0x0000ffff05057812 */ /* 0x000fe400078ec0ff */
[----:B------:R-:W-:-:S02]  /*53880*/  LOP3.LUT R67, R30, R67, R28, 0xfe, !PT ;  /* 0x000000431e437212 */ /* 0x000fc400078efe1c */
[----:B------:R-:W-:Y:S01]  /*53890*/  LOP3.LUT R8, R8, 0xff, RZ, 0xc0, !PT ;  /* 0x000000ff08087812 */ /* 0x000fe200078ec0ff */
[----:B------:R-:W3:Y:S01]  /*538a0*/  LDL.128 R28, [R1+0x480] ;  /* 0x00048000011c7983 */ /* 0x000ee20000100c00 */
[----:B------:R-:W-:Y:S01]  /*538b0*/  LOP3.LUT R58, R7, 0xffff, RZ, 0xc0, !PT ;  /* 0x0000ffff073a7812 */ /* 0x000fe200078ec0ff */
[----:B------:R-:W-:Y:S01]  /*538c0*/  IMAD.WIDE.U32 R6, R6, 0x10000, RZ ;  /* 0x0001000006067825 */ /* 0x000fe200078e00ff */
[----:B------:R-:W-:Y:S02]  /*538d0*/  PRMT R69, R32, 0x6540, R11 ;  /* 0x0000654020457816 */ /* 0x000fe4000000000b */
[----:B------:R-:W-:Y:S01]  /*538e0*/  SHF.L.U64.HI R53, R11, 0x8, RZ ;  /* 0x000000080b357819 */ /* 0x000fe200000102ff */
[----:B------:R-:W-:Y:S01]  /*538f0*/  IMAD.WIDE.U32 R32, R5, 0x1000000, RZ ;  /* 0x0100000005207825 */ /* 0x000fe200078e00ff */
[----:B------:R-:W-:Y:S02]  /*53900*/  LOP3.LUT R48, R27, 0xffff, RZ, 0xc0, !PT ;  /* 0x0000ffff1b307812 */ /* 0x000fe400078ec0ff */
[----:B------:R-:W-:Y:S01]  /*53910*/  SHF.L.U64.HI R11, R10, 0x8, RZ ;  /* 0x000000080a0b7819 */ /* 0x000fe200000102ff */
[----:B------:R-:W-:Y:S01]  /*53920*/  IMAD.WIDE.U32 R56, R8, 0x10000, RZ ;  /* 0x0001000008387825 */ /* 0x000fe200078e00ff */
[----:B------:R-:W-:-:S03]  /*53930*/  LOP3.LUT R34, R25, 0xffff, RZ, 0xc0, !PT ;  /* 0x0000ffff19227812 */ /* 0x000fc600078ec0ff */
[----:B------:R-:W-:Y:S01]  /*53940*/  IMAD.WIDE.U32 R58, R58, 0x1000000, RZ ;  /* 0x010000003a3a7825 */ /* 0x000fe200078e00ff */
[----:B------:R-:W-:Y:S02]  /*53950*/  LOP3.LUT R33, R33, R53, R7, 0xfe, !PT ;  /* 0x0000003521217212 */ /* 0x000fe400078efe07 */
[----:B------:R-:W-:Y:S02]  /*53960*/  PRMT R52, R25, 0x7732, RZ ;  /* 0x0000773219347816 */ /* 0x000fe400000000ff */
[----:B------:R-:W-:Y:S02]  /*53970*/  PRMT R54, R27, 0x7732, RZ ;  /* 0x000077321b367816 */ /* 0x000fe400000000ff */
[----:B------:R-:W-:Y:S01]  /*53980*/  LOP3.LUT R57, R59, R11, R57, 0xfe, !PT ;  /* 0x0000000b3b397212 */ /* 0x000fe200078efe39 */
[----:B------:R-:W4:Y:S01]  /*53990*/  LDL.128 R24, [R1+0x4c0] ;  /* 0x0004c00001187983 */ /* 0x000f220000100c00 */
[----:B------:R-:W-:Y:S02]  /*539a0*/  SHF.R.U32.HI R7, RZ, 0x8, R48 ;  /* 0x00000008ff077819 */ /* 0x000fe40000011630 */
[----:B------:R-:W-:-:S02]  /*539b0*/  SHF.R.U32.HI R5, RZ, 0x8, R34 ;  /* 0x00000008ff057819 */ /* 0x000fc40000011622 */
[----:B------:R-:W-:Y:S02]  /*539c0*/  LOP3.LUT R57, R57, 0xff, R48, 0xf8, !PT ;  /* 0x000000ff39397812 */ /* 0x000fe400078ef830 */
[----:B------:R-:W-:Y:S01]  /*539d0*/  PRMT R8, R7, 0x7104, RZ ;  /* 0x0000710407087816 */ /* 0x000fe200000000ff */
[----:B------:R-:W-:Y:S01]  /*539e0*/  IMAD.MOV.U32 R7, RZ, RZ, R52 ;  /* 0x000000ffff077224 */ /* 0x000fe200078e0034 */
[----:B------:R-:W-:Y:S02]  /*539f0*/  LOP3.LUT R34, R33, 0xff, R34, 0xf8, !PT ;  /* 0x000000ff21227812 */ /* 0x000fe400078ef822 */
[----:B------:R-:W-:Y:S02]  /*53a00*/  PRMT R5, R5, 0x7104, RZ ;  /* 0x0000710405057816 */ /* 0x000fe400000000ff */
[----:B------:R-:W-:Y:S01]  /*53a10*/  LOP3.LUT R57, R57, R8, RZ, 0xfc, !PT ;  /* 0x0000000839397212 */ /* 0x000fe200078efcff */
[----:B------:R-:W-:Y:S01]  /*53a20*/  IMAD.MOV.U32 R8, RZ, RZ, R54 ;  /* 0x000000ffff087224 */ /* 0x000fe200078e0036 */
[----:B------:R-:W-:Y:S01]  /*53a30*/  LOP3.LUT R48, R34, R5, RZ, 0xfc, !PT ;  /* 0x0000000522307212 */ /* 0x000fe200078efcff */
[----:B------:R-:W2:Y:S01]  /*53a40*/  LDL.128 R52, [R1+0x4b0] ;  /* 0x0004b00001347983 */ /* 0x000ea20000100c00 */
[----:B------:R-:W-:-:S02]  /*53a50*/  SHF.R.U32.HI R5, RZ, 0x8, R7 ;  /* 0x00000008ff057819 */ /* 0x000fc40000011607 */
[----:B------:R-:W-:Y:S02]  /*53a60*/  PRMT R71, R35, 0x6540, R10 ;  /* 0x0000654023477816 */ /* 0x000fe4000000000a */
[----:B------:R-:W-:Y:S01]  /*53a70*/  LOP3.LUT R69, R32, R69, R6, 0xfe, !PT ;  /* 0x0000004520457212 */ /* 0x000fe200078efe06 */
[----:B------:R-:W-:Y:S01]  /*53a80*/  IMAD.U32 R7, R7, 0x10000, RZ ;  /* 0x0001000007077824 */ /* 0x000fe200078e00ff */
[----:B------:R-:W2:Y:S01]  /*53a90*/  LDL.128 R32, [R1+0x490] ;  /* 0x0004900001207983 */ /* 0x000ea20000100c00 */
[----:B------:R-:W-:Y:S01]  /*53aa0*/  SHF.R.U32.HI R6, RZ, 0x8, R8 ;  /* 0x00000008ff067819 */ /* 0x000fe20000011608 */
[----:B------:R-:W-:Y:S01]  /*53ab0*/  IMAD.U32 R8, R8, 0x10000, RZ ;  /* 0x0001000008087824 */ /* 0x000fe200078e00ff */
[----:B------:R-:W-:Y:S02]  /*53ac0*/  LOP3.LUT R5, R5, 0xffff, RZ, 0xc0, !PT ;  /* 0x0000ffff05057812 */ /* 0x000fe400078ec0ff */
[----:B------:R-:W-:Y:S02]  /*53ad0*/  LOP3.LUT R10, R6, 0xffff, RZ, 0xc0, !PT ;  /* 0x0000ffff060a7812 */ /* 0x000fe400078ec0ff */
[----:B------:R-:W-:Y:S01]  /*53ae0*/  LOP3.LUT R11, R48, 0xff0000, R7, 0xf8, !PT ;  /* 0x00ff0000300b7812 */ /* 0x000fe200078ef807 */
[----:B------:R-:W-:Y:S01]  /*53af0*/  IMAD.SHL.U32 R6, R5, 0x1000000, RZ ;  /* 0x0100000005067824 */ /* 0x000fe200078e00ff */
[----:B------:R-:W-:-:S02]  /*53b00*/  LOP3.LUT R7, R57, 0xff0000, R8, 0xf8, !PT ;  /* 0x00ff000039077812 */ /* 0x000fc400078ef808 */
[----:B------:R-:W-:Y:S02]  /*53b10*/  LOP3.LUT R5, R58, R71, R56, 0xfe, !PT ;  /* 0x000000473a057212 */ /* 0x000fe400078efe38 */
[----:B------:R-:W2:Y:S01]  /*53b20*/  LDL.128 R56, [R1+0x4d0] ;  /* 0x0004d00001387983 */ /* 0x000ea20000100c00 */
[----:B------:R-:W-:Y:S01]  /*53b30*/  IMAD.SHL.U32 R10, R10, 0x1000000, RZ ;  /* 0x010000000a0a7824 */ /* 0x000fe200078e00ff */
[----:B------:R-:W-:Y:S02]  /*53b40*/  LOP3.LUT R71, R11, R6, RZ, 0xfc, !PT ;  /* 0x000000060b477212 */ /* 0x000fe400078efcff */
[----:B------:R-:W-:Y:S02]  /*53b50*/  LOP3.LUT R11, R22, 0xffff, RZ, 0xc0, !PT ;  /* 0x0000ffff160b7812 */ /* 0x000fe400078ec0ff */
[----:B------:R-:W-:Y:S02]  /*53b60*/  LOP3.LUT R8, R20, 0xffff, RZ, 0xc0, !PT ;  /* 0x0000ffff14087812 */ /* 0x000fe400078ec0ff */
[----:B------:R-:W-:-:S02]  /*53b70*/  PRMT R22, R22, 0x7732, RZ ;  /* 0x0000773216167816 */ /* 0x000fc400000000ff */
[----:B------:R-:W-:Y:S02]  /*53b80*/  LOP3.LUT R6, R7, R10, RZ, 0xfc, !PT ;  /* 0x0000000a07067212 */ /* 0x000fe400078efcff */
[----:B------:R-:W-:Y:S01]  /*53b90*/  SHF.R.U32.HI R7, RZ, 0x8, R8 ;  /* 0x00000008ff077819 */ /* 0x000fe20000011608 */
[----:B------:R-:W-:Y:S01]  /*53ba0*/  IMAD.MOV.U32 R72, RZ, RZ, R22 ;  /* 0x000000ffff487224 */ /* 0x000fe200078e0016 */
[----:B------:R-:W-:Y:S02]  /*53bb0*/  PRMT R48, R20, 0x7732, RZ ;  /* 0x0000773214307816 */ /* 0x000fe400000000ff */
        /* <DEDUP_REMOVED lines=8> */
[----:B------:R-:W-:Y:S01]  /*53c40*/  LOP3.LUT R22, R22, 0xff, RZ, 0xc0, !PT ;  /* 0x000000ff16167812 */ /* 0x000fe200078ec0ff */
[----:B------:R-:W-:Y:S01]  /*53c50*/  IMAD.WIDE.U32 R72, R72, 0x10000, RZ ;  /* 0x0001000048487825 */ /* 0x000fe200078e00ff */
[----:B------:R-:W-:-:S03]  /*53c60*/  LOP3.LUT R10, R21, 0xffff, RZ, 0xc0, !PT ;  /* 0x0000ffff150a7812 */ /* 0x000fc600078ec0ff */
[----:B------:R-:W-:Y:S01]  /*53c70*/  IMAD.WIDE.U32 R78, R7, 0x1000000, RZ ;  /* 0x01000000074e7825 */ /* 0x000fe200078e00ff */
[----:B------:R-:W-:-:S03]  /*53c80*/  SHF.L.U64.HI R7, R22, 0x8, RZ ;  /* 0x0000000816077819 */ /* 0x000fc600000102ff */
[----:B------:R-:W-:Y:S01]  /*53c90*/  IMAD.WIDE.U32 R76, R48, 0x1000000, RZ ;  /* 0x01000000304c7825 */ /* 0x000fe200078e00ff */
[----:B------:R-:W-:-:S03]  /*53ca0*/  SHF.L.U64.HI R85, R83, 0x8, RZ ;  /* 0x0000000853557819 */ /* 0x000fc600000102ff */
[----:B------:R-:W-:Y:S01]  /*53cb0*/  IMAD.WIDE.U32 R74, R74, 0x10000, RZ ;  /* 0x000100004a4a7825 */ /* 0x000fe200078e00ff */
[----:B------:R-:W-:Y:S02]  /*53cc0*/  PRMT R81, R11, 0x6540, R22 ;  /* 0x000065400b517816 */ /* 0x000fe40000000016 */
[----:B------:R-:W-:Y:S02]  /*53cd0*/  LOP3.LUT R11, R77, R7, R73, 0xfe, !PT ;  /* 0x000000074d0b7212 */ /* 0x000fe400078efe49 */
[----:B------:R-:W-:Y:S02]  /*53ce0*/  LOP3.LUT R75, R79, R85, R75, 0xfe, !PT ;  /* 0x000000554f4b7212 */ /* 0x000fe400078efe4b */
[--C-:B------:R-:W-:Y:S02]  /*53cf0*/  SHF.R.U32.HI R7, RZ, 0x8, R10.reuse ;  /* 0x00000008ff077819 */ /* 0x100fe4000001160a */
[----:B------:R-:W-:Y:S02]  /*53d00*/  LOP3.LUT R20, R23, 0xffff, RZ, 0xc0, !PT ;  /* 0x0000ffff17147812 */ /* 0x000fe400078ec0ff */
[----:B------:R-:W-:-:S02]  /*53d10*/  LOP3.LUT R10, R75, 0xff, R10, 0xf8, !PT ;  /* 0x000000ff4b0a7812 */ /* 0x000fc400078ef80a */
[----:B------:R-:W-:Y:S02]  /*53d20*/  PRMT R7, R7, 0x7104, RZ ;  /* 0x0000710407077816 */ /* 0x000fe400000000ff */
[----:B------:R-:W-:Y:S02]  /*53d30*/  PRMT R21, R21, 0x7732, RZ ;  /* 0x0000773215157816 */ /* 0x000fe400000000ff */
[----:B------:R-:W-:Y:S02]  /*53d40*/  PRMT R83, R8, 0x6540, R83 ;  /* 0x0000654008537816 */ /* 0x000fe40000000053 */
[--C-:B------:R-:W-:Y:S02]  /*53d50*/  SHF.R.U32.HI R8, RZ, 0x8, R20.reuse ;  /* 0x00000008ff087819 */ /* 0x100fe40000011614 */
[----:B------:R-:W-:Y:S02]  /*53d60*/  LOP3.LUT R11, R11, 0xff, R20, 0xf8, !PT ;  /* 0x000000ff0b0b7812 */ /* 0x000fe400078ef814 */
[----:B------:R-:W-:-:S02]  /*53d70*/  LOP3.LUT R20, R10, R7, RZ, 0xfc, !PT ;  /* 0x000000070a147212 */ /* 0x000fc400078efcff */
[----:B------:R-:W-:Y:S02]  /*53d80*/  SHF.R.U32.HI R7, RZ, 0x8, R21 ;  /* 0x00000008ff077819 */ /* 0x000fe40000011615 */
[----:B------:R-:W-:Y:S01]  /*53d90*/  PRMT R8, R8, 0x7104, RZ ;  /* 0x0000710408087816 */ /* 0x000fe200000000ff */
[----:B------:R-:W-:Y:S01]  /*53da0*/  IMAD.U32 R21, R21, 0x10000, RZ ;  /* 0x0001000015157824 */ /* 0x000fe200078e00ff */
[----:B------:R-:W-:Y:S02]  /*53db0*/  PRMT R23, R23, 0x7732, RZ ;  /* 0x0000773217177816 */ /* 0x000fe400000000ff */
[----:B------:R-:W-:Y:S02]  /*53dc0*/  LOP3.LUT R7, R7, 0xffff, RZ, 0xc0, !PT ;  /* 0x0000ffff07077812 */ /* 0x000fe400078ec0ff */
[----:B------:R-:W-:Y:S02]  /*53dd0*/  LOP3.LUT R10, R11, R8, RZ, 0xfc, !PT ;  /* 0x000000080b0a7212 */ /* 0x000fe400078efcff */
[----:B------:R-:W-:Y:S01]  /*53de0*/  SHF.R.U32.HI R8, RZ, 0x8, R23 ;  /* 0x00000008ff087819 */ /* 0x000fe20000011617 */
[----:B------:R-:W-:Y:S01]  /*53df0*/  IMAD.SHL.U32 R11, R7, 0x1000000, RZ ;  /* 0x01000000070b7824 */ /* 0x000fe200078e00ff */
[----:B------:R-:W-:Y:S01]  /*53e00*/  LOP3.LUT R20, R20, 0xff0000, R21, 0xf8, !PT ;  /* 0x00ff000014147812 */ /* 0x000fe200078ef815 */
[----:B------:R-:W-:Y:S01]  /*53e10*/  IMAD.U32 R23, R23, 0x10000, RZ ;  /* 0x0001000017177824 */ /* 0x000fe200078e00ff */
[----:B------:R-:W-:-:S02]  /*53e20*/  LOP3.LUT R8, R8, 0xffff, RZ, 0xc0, !PT ;  /* 0x0000ffff08087812 */ /* 0x000fc400078ec0ff */
[----:B------:R-:W-:Y:S02]  /*53e30*/  LOP3.LUT R11, R20, R11, RZ, 0xfc, !PT ;  /* 0x0000000b140b7212 */ /* 0x000fe400078efcff */
[----:B------:R-:W-:Y:S02]  /*53e40*/  PRMT R20, R16, 0x7732, RZ ;  /* 0x0000773210147816 */ /* 0x000fe400000000ff */
[----:B------:R-:W-:Y:S02]  /*53e50*/  LOP3.LUT R68, R18, 0xffff, RZ, 0xc0, !PT ;  /* 0x0000ffff12447812 */ /* 0x000fe400078ec0ff */
[----:B------:R-:W-:Y:S01]  /*53e60*/  LOP3.LUT R23, R10, 0xff0000, R23, 0xf8, !PT ;  /* 0x00ff00000a177812 */ /* 0x000fe200078ef817 */
[----:B------:R-:W-:Y:S01]  /*53e70*/  IMAD.SHL.U32 R10, R8, 0x1000000, RZ ;  /* 0x01000000080a7824 */ /* 0x000fe200078e00ff */
[----:B------:R-:W-:Y:S02]  /*53e80*/  PRMT R18, R18, 0x7732, RZ ;  /* 0x0000773212127816 */ /* 0x000fe400000000ff */
[----:B------:R-:W-:-:S02]  /*53e90*/  LOP3.LUT R48, R16, 0xffff, RZ, 0xc0, !PT ;  /* 0x0000ffff10307812 */ /* 0x000fc400078ec0ff */
[----:B------:R-:W-:Y:S02]  /*53ea0*/  LOP3.LUT R8, R76, R81, R72, 0xfe, !PT ;  /* 0x000000514c087212 */ /* 0x000fe400078efe48 */
[C---:B------:R-:W-:Y:S02]  /*53eb0*/  LOP3.LUT R66, R17.reuse, 0xffff, RZ, 0xc0, !PT ;  /* 0x0000ffff11427812 */ /* 0x040fe400078ec0ff */
[----:B------:R-:W-:Y:S01]  /*53ec0*/  PRMT R72, R17, 0x7732, RZ ;  /* 0x0000773211487816 */ /* 0x000fe200000000ff */
[----:B------:R-:W-:Y:S01]  /*53ed0*/  IMAD.MOV.U32 R17, RZ, RZ, R20 ;  /* 0x000000ffff117224 */ /* 0x000fe200078e0014 */
[----:B------:R-:W-:Y:S01]  /*53ee0*/  SHF.R.U32.HI R16, RZ, 0x8, R48 ;  /* 0x00000008ff107819 */ /* 0x000fe20000011630 */
[----:B------:R-:W-:Y:S01]  /*53ef0*/  IMAD.MOV.U32 R20, RZ, RZ, R18 ;  /* 0x000000ffff147224 */ /* 0x000fe200078e0012 */
[----:B------:R-:W-:Y:S02]  /*53f00*/  LOP3.LUT R7, R78, R83, R74, 0xfe, !PT ;  /* 0x000000534e077212 */ /* 0x000fe400078efe4a */
[----:B------:R-:W-:-:S02]  /*53f10*/  SHF.R.U32.HI R18, RZ, 0x8, R68 ;  /* 0x00000008ff127819 */ /* 0x000fc40000011644 */
[C---:B------:R-:W-:Y:S02]  /*53f20*/  LOP3.LUT R70, R19.reuse, 0xffff, RZ, 0xc0, !PT ;  /* 0x0000ffff13467812 */ /* 0x040fe400078ec0ff */
[----:B------:R-:W-:Y:S02]  /*53f30*/  PRMT R74, R19, 0x7732, RZ ;  /* 0x00007732134a7816 */ /* 0x000fe400000000ff */
        /* <DEDUP_REMOVED lines=9> */
[----:B------:R-:W-:Y:S02]  /*53fd0*/  LOP3.LUT R10, R23, R10, RZ, 0xfc, !PT ;  /* 0x0000000a170a7212 */ /* 0x000fe400078efcff */
[----:B------:R-:W-:Y:S01]  /*53fe0*/  SHF.L.U64.HI R79, R77, 0x8, RZ ;  /* 0x000000084d4f7819 */ /* 0x000fe200000102ff */
[----:B------:R-:W-:Y:S01]  /*53ff0*/  IMAD.WIDE.U32 R18, R18, 0x10000, RZ ;  /* 0x0001000012127825 */ /* 0x000fe200078e00ff */
[----:B------:R-:W-:-:S03]  /*54000*/  SHF.L.U64.HI R75, R73, 0x8, RZ ;  /* 0x00000008494b7819 */ /* 0x000fc600000102ff */
[----:B------:R-:W-:-:S04]  /*54010*/  IMAD.WIDE.U32 R22, R22, 0x1000000, RZ ;  /* 0x0100000016167825 */ /* 0x000fc800078e00ff */
[----:B------:R-:W-:Y:S01]  /*54020*/  IMAD.WIDE.U32 R20, R20, 0x1000000, RZ ;  /* 0x0100000014147825 */ /* 0x000fe200078e00ff */
[----:B------:R-:W-:-:S04]  /*54030*/  LOP3.LUT R23, R23, R79, R17, 0xfe, !PT ;  /* 0x0000004f17177212 */ /* 0x000fc800078efe11 */
[----:B------:R-:W-:Y:S02]  /*54040*/  LOP3.LUT R21, R21, R75, R19, 0xfe, !PT ;  /* 0x0000004b15157212 */ /* 0x000fe400078efe13 */
[----:B------:R-:W-:Y:S02]  /*54050*/  SHF.R.U32.HI R19, RZ, 0x8, R70 ;  /* 0x00000008ff137819 */ /* 0x000fe40000011646 */
[--C-:B------:R-:W-:Y:S02]  /*54060*/  SHF.R.U32.HI R17, RZ, 0x8, R66.reuse ;  /* 0x00000008ff117819 */ /* 0x100fe40000011642 */
[----:B------:R-:W-:Y:S02]  /*54070*/  PRMT R77, R48, 0x6540, R77 ;  /* 0x00006540304d7816 */ /* 0x000fe4000000004d */
[----:B------:R-:W-:Y:S01]  /*54080*/  LOP3.LUT R66, R23, 0xff, R66, 0xf8, !PT ;  /* 0x000000ff17427812 */ /* 0x000fe200078ef842 */
[----:B------:R-:W-:Y:S01]  /*54090*/  IMAD.MOV.U32 R23, RZ, RZ, R74 ;  /* 0x000000ffff177224 */ /* 0x000fe200078e004a */
[----:B------:R-:W-:-:S02]  /*540a0*/  LOP3.LUT R48, R21, 0xff, R70, 0xf8, !PT ;  /* 0x000000ff15307812 */ /* 0x000fc400078ef846 */
[----:B------:R-:W-:Y:S01]  /*540b0*/  PRMT R19, R19, 0x7104, RZ ;  /* 0x0000710413137816 */ /* 0x000fe200000000ff */
[----:B------:R-:W-:Y:S01]  /*540c0*/  IMAD.MOV.U32 R21, RZ, RZ, R72 ;  /* 0x000000ffff157224 */ /* 0x000fe200078e0048 */
        /* <DEDUP_REMOVED lines=9> */
[----:B------:R-:W-:Y:S02]  /*54160*/  PRMT R73, R68, 0x6540, R73 ;  /* 0x0000654044497816 */ /* 0x000fe40000000049 */
[----:B------:R-:W-:Y:S01]  /*54170*/  LOP3.LUT R66, R66, 0xff0000, R21, 0xf8, !PT ;  /* 0x00ff000042427812 */ /* 0x000fe200078ef815 */
[----:B------:R-:W-:Y:S01]  /*54180*/  IMAD.SHL.U32 R21, R19, 0x1000000, RZ ;  /* 0x0100000013157824 */ /* 0x000fe200078e00ff */
[----:B------:R-:W-:Y:S01]  /*54190*/  LOP3.LUT R48, R48, 0xff0000, R23, 0xf8, !PT ;  /* 0x00ff000030307812 */ /* 0x000fe200078ef817 */
[----:B------:R-:W-:Y:S01]  /*541a0*/  IMAD.SHL.U32 R17, R17, 0x1000000, RZ ;  /* 0x0100000011117824 */ /* 0x000fe200078e00ff */
[----:B------:R-:W-:Y:S02]  /*541b0*/  LOP3.LUT R19, R20, R73, R18, 0xfe, !PT ;  /* 0x0000004914137212 */ /* 0x000fe400078efe12 */
[----:B------:R-:W-:Y:S02]  /*541c0*/  PRMT R20, R12, 0x7732, RZ ;  /* 0x000077320c147816 */ /* 0x000fe400000000ff */
[----:B------:R-:W-:-:S02]  /*541d0*/  LOP3.LUT R68, R14, 0xffff, RZ, 0xc0, !PT ;  /* 0x0000ffff0e447812 */ /* 0x000fc400078ec0ff */
[----:B------:R-:W-:Y:S02]  /*541e0*/  LOP3.LUT R18, R48, R21, RZ, 0xfc, !PT ;  /* 0x0000001530127212 */ /* 0x000fe400078efcff */
[----:B------:R-:W-:Y:S02]  /*541f0*/  PRMT R14, R14, 0x7732, RZ ;  /* 0x000077320e0e7816 */ /* 0x000fe400000000ff */
[----:B------:R-:W-:Y:S02]  /*54200*/  LOP3.LUT R48, R12, 0xffff, RZ, 0xc0, !PT ;  /* 0x0000ffff0c307812 */ /* 0x000fe400078ec0ff */
[----:B------:R-:W-:Y:S02]  /*54210*/  LOP3.LUT R17, R66, R17, RZ, 0xfc, !PT ;  /* 0x0000001142117212 */ /* 0x000fe400078efcff */
[C---:B------:R-:W-:Y:S02]  /*54220*/  LOP3.LUT R66, R13.reuse, 0xffff, RZ, 0xc0, !PT ;  /* 0x0000ffff0d427812 */ /* 0x040fe400078ec0ff */
[----:B------:R-:W-:Y:S01]  /*54230*/  PRMT R72, R13, 0x7732, RZ ;  /* 0x000077320d487816 */ /* 0x000fe200000000ff */
[----:B------:R-:W-:Y:S01]  /*54240*/  IMAD.MOV.U32 R13, RZ, RZ, R20 ;  /* 0x000000ffff0d7224 */ /* 0x000fe200078e0014 */
[----:B------:R-:W-:Y:S01]  /*54250*/  SHF.R.U32.HI R12, RZ, 0x8, R48 ;  /* 0x00000008ff0c7819 */ /* 0x000fe20000011630 */
[----:B------:R-:W-:Y:S01]  /*54260*/  IMAD.MOV.U32 R20, RZ, RZ, R14 ;  /* 0x000000ffff147224 */ /* 0x000fe200078e000e */
[----:B------:R-:W-:-:S02]  /*54270*/  LOP3.LUT R16, R22, R77, R16, 0xfe, !PT ;  /* 0x0000004d16107212 */ /* 0x000fc400078efe10 */
[----:B------:R-:W-:Y:S02]  /*54280*/  SHF.R.U32.HI R14, RZ, 0x8, R68 ;  /* 0x00000008ff0e7819 */ /* 0x000fe40000011644 */
[C---:B------:R-:W-:Y:S02]  /*54290*/  LOP3.LUT R70, R15.reuse, 0xffff, RZ, 0xc0, !PT ;  /* 0x0000ffff0f467812 */ /* 0x040fe400078ec0ff */
[----:B------:R-:W-:Y:S02]  /*542a0*/  PRMT R74, R15, 0x7732, RZ ;  /* 0x000077320f4a7816 */ /* 0x000fe400000000ff */
        /* <DEDUP_REMOVED lines=32> */
[----:B------:R-:W-:-:S02]  /*544b0*/  PRMT R73, R68, 0x6540, R73 ;  /* 0x0000654044497816 */ /* 0x000fc40000000049 */
[----:B------:R-:W-:Y:S01]  /*544c0*/  LOP3.LUT R66, R66, 0xff0000, R21, 0xf8, !PT ;  /* 0x00ff000042427812 */ /* 0x000fe200078ef815 */
[----:B------:R-:W-:Y:S01]  /*544d0*/  IMAD.SHL.U32 R21, R15, 0x1000000, RZ ;  /* 0x010000000f157824 */ /* 0x000fe200078e00ff */
[----:B------:R-:W-:Y:S02]  /*544e0*/  LOP3.LUT R48, R48, 0xff0000, R23, 0xf8, !PT ;  /* 0x00ff000030307812 */ /* 0x000fe400078ef817 */
[----:B------:R-:W-:Y:S02]  /*544f0*/  LOP3.LUT R15, R20, R73, R14, 0xfe, !PT ;  /* 0x00000049140f7212 */ /* 0x000fe400078efe0e */
[----:B------:R-:W-:Y:S02]  /*54500*/  LOP3.LUT R14, R48, R21, RZ, 0xfc, !PT ;  /* 0x00000015300e7212 */ /* 0x000fe400078efcff */
[----:B------:R-:W-:Y:S02]  /*54510*/  LOP3.LUT R48, R36, 0xffff, RZ, 0xc0, !PT ;  /* 0x0000ffff24307812 */ /* 0x000fe400078ec0ff */
[----:B------:R-:W-:-:S02]  /*54520*/  LOP3.LUT R68, R38, 0xffff, RZ, 0xc0, !PT ;  /* 0x0000ffff26447812 */ /* 0x000fc400078ec0ff */
[----:B------:R-:W-:Y:S02]  /*54530*/  PRMT R21, R36, 0x7732, RZ ;  /* 0x0000773224157816 */ /* 0x000fe400000000ff */
[----:B------:R-:W-:Y:S02]  /*54540*/  SHF.R.U32.HI R20, RZ, 0x8, R48 ;  /* 0x00000008ff147819 */ /* 0x000fe40000011630 */
[----:B------:R-:W-:Y:S02]  /*54550*/  PRMT R36, R38, 0x7732, RZ ;  /* 0x0000773226247816 */ /* 0x000fe400000000ff */
[----:B------:R-:W-:Y:S02]  /*54560*/  LOP3.LUT R13, R13, 0xffff, RZ, 0xc0, !PT ;  /* 0x0000ffff0d0d7812 */ /* 0x000fe400078ec0ff */
[----:B------:R-:W-:Y:S02]  /*54570*/  LOP3.LUT R12, R22, R77, R12, 0xfe, !PT ;  /* 0x0000004d160c7212 */ /* 0x000fe400078efe0c */
[----:B------:R-:W-:-:S02]  /*54580*/  SHF.R.U32.HI R22, RZ, 0x8, R68 ;  /* 0x00000008ff167819 */ /* 0x000fc40000011644 */
[----:B------:R-:W-:Y:S02]  /*54590*/  LOP3.LUT R77, R20, 0xff, RZ, 0xc0, !PT ;  /* 0x000000ff144d7812 */ /* 0x000fe400078ec0ff */
[----:B------:R-:W-:Y:S02]  /*545a0*/  SHF.R.U32.HI R20, RZ, 0x8, R21 ;  /* 0x00000008ff147819 */ /* 0x000fe40000011615 */
[----:B------:R-:W-:Y:S01]  /*545b0*/  SHF.R.U32.HI R23, RZ, 0x8, R36 ;  /* 0x00000008ff177819 */ /* 0x000fe20000011624 */
[----:B------:R-:W-:Y:S01]  /*545c0*/  IMAD.SHL.U32 R13, R13, 0x1000000, RZ ;  /* 0x010000000d0d7824 */ /* 0x000fe200078e00ff */
[----:B------:R-:W-:Y:S02]  /*545d0*/  LOP3.LUT R73, R22, 0xff, RZ, 0xc0, !PT ;  /* 0x000000ff16497812 */ /* 0x000fe400078ec0ff */
[----:B------:R-:W-:Y:S02]  /*545e0*/  LOP3.LUT R22, R36, 0xff, RZ, 0xc0, !PT ;  /* 0x000000ff24167812 */ /* 0x000fe400078ec0ff */
[----:B------:R-:W-:-:S02]  /*545f0*/  LOP3.LUT R21, R21, 0xff, RZ, 0xc0, !PT ;  /* 0x000000ff15157812 */ /* 0x000fc400078ec0ff */
[----:B------:R-:W-:Y:S02]  /*54600*/  LOP3.LUT R38, R20, 0xffff, RZ, 0xc0, !PT ;  /* 0x0000ffff14267812 */ /* 0x000fe400078ec0ff */
[----:B------:R-:W-:Y:S02]  /*54610*/  LOP3.LUT R36, R23, 0xffff, RZ, 0xc0, !PT ;  /* 0x0000ffff17247812 */ /* 0x000fe400078ec0ff */
[----:B------:R-:W-:Y:S01]  /*54620*/  LOP3.LUT R13, R66, R13, RZ, 0xfc, !PT ;  /* 0x0000000d420d7212 */ /* 0x000fe200078efcff */
        /* <DEDUP_REMOVED lines=10> */
[----:B------:R-:W-:Y:S02]  /*546d0*/  LOP3.LUT R39, R39, R79, R21, 0xfe, !PT ;  /* 0x0000004f27277212 */ /* 0x000fe400078efe15 */
[----:B------:R-:W-:Y:S02]  /*546e0*/  SHF.R.U32.HI R21, RZ, 0x8, R66 ;  /* 0x00000008ff157819 */ /* 0x000fe40000011642 */
[----:B------:R-:W-:-:S02]  /*546f0*/  LOP3.LUT R37, R37, R75, R23, 0xfe, !PT ;  /* 0x0000004b25257212 */ /* 0x000fc400078efe17 */
[--C-:B------:R-:W-:Y:S02]  /*54700*/  SHF.R.U32.HI R23, RZ, 0x8, R70.reuse ;  /* 0x00000008ff177819 */ /* 0x100fe40000011646 */
[----:B------:R-:W-:Y:S02]  /*54710*/  PRMT R77, R48, 0x6540, R77 ;  /* 0x00006540304d7816 */ /* 0x000fe4000000004d */
[----:B------:R-:W-:Y:S01]  /*54720*/  LOP3.LUT R48, R37, 0xff, R70, 0xf8, !PT ;  /* 0x000000ff25307812 */ /* 0x000fe200078ef846 */
[----:B------:R-:W-:Y:S01]  /*54730*/  IMAD.MOV.U32 R37, RZ, RZ, R72 ;  /* 0x000000ffff257224 */ /* 0x000fe200078e0048 */
[----:B------:R-:W-:Y:S01]  /*54740*/  LOP3.LUT R66, R39, 0xff, R66, 0xf8, !PT ;  /* 0x000000ff27427812 */ /* 0x000fe200078ef842 */
[----:B------:R-:W-:Y:S01]  /*54750*/  IMAD.MOV.U32 R39, RZ, RZ, R74 ;  /* 0x000000ffff277224 */ /* 0x000fe200078e004a */
[----:B------:R-:W-:Y:S02]  /*54760*/  PRMT R21, R21, 0x7104, RZ ;  /* 0x0000710415157816 */ /* 0x000fe400000000ff */
        /* <DEDUP_REMOVED lines=9> */
[----:B------:R-:W-:Y:S01]  /*54800*/  PRMT R73, R68, 0x6540, R73 ;  /* 0x0000654044497816 */ /* 0x000fe20000000049 */
[----:B------:R-:W-:Y:S01]  /*54810*/  IMAD.SHL.U32 R21, R21, 0x1000000, RZ ;  /* 0x0100000015157824 */ /* 0x000fe200078e00ff */
[----:B------:R-:W-:Y:S01]  /*54820*/  LOP3.LUT R66, R66, 0xff0000, R37, 0xf8, !PT ;  /* 0x00ff000042427812 */ /* 0x000fe200078ef825 */
[----:B------:R-:W-:Y:S01]  /*54830*/  IMAD.SHL.U32 R37, R23, 0x1000000, RZ ;  /* 0x0100000017257824 */ /* 0x000fe200078e00ff */
[----:B------:R-:W-:Y:S02]  /*54840*/  LOP3.LUT R48, R48, 0xff0000, R39, 0xf8, !PT ;  /* 0x00ff000030307812 */ /* 0x000fe400078ef827 */
[----:B------:R-:W-:Y:S02]  /*54850*/  LOP3.LUT R23, R36, R73, R22, 0xfe, !PT ;  /* 0x0000004924177212 */ /* 0x000fe400078efe16 */
[----:B------:R-:W-:Y:S02]  /*54860*/  LOP3.LUT R22, R66, R21, RZ, 0xfc, !PT ;  /* 0x0000001542167212 */ /* 0x000fe400078efcff */
[----:B--2---:R-:W-:-:S02]  /*54870*/  LOP3.LUT R39, R44, 0xffff, RZ, 0xc0, !PT ;  /* 0x0000ffff2c277812 */ /* 0x004fc400078ec0ff */
[----:B------:R-:W-:Y:S02]  /*54880*/  LOP3.LUT R21, R48, R37, RZ, 0xfc, !PT ;  /* 0x0000002530157212 */ /* 0x000fe400078efcff */
[C---:B------:R-:W-:Y:S02]  /*54890*/  LOP3.LUT R48, R45.reuse, 0xffff, RZ, 0xc0, !PT ;  /* 0x0000ffff2d307812 */ /* 0x040fe400078ec0ff */
[----:B------:R-:W-:Y:S02]  /*548a0*/  PRMT R70, R45, 0x7732, RZ ;  /* 0x000077322d467816 */ /* 0x000fe400000000ff */
[----:B------:R-:W-:Y:S02]  /*548b0*/  LOP3.LUT R45, R46, 0xffff, RZ, 0xc0, !PT ;  /* 0x0000ffff2e2d7812 */ /* 0x000fe400078ec0ff */
[----:B------:R-:W-:Y:S02]  /*548c0*/  LOP3.LUT R20, R38, R77, R20, 0xfe, !PT ;  /* 0x0000004d26147212 */ /* 0x000fe400078efe14 */
[----:B------:R-:W-:-:S02]  /*548d0*/  SHF.R.U32.HI R36, RZ, 0x8, R39 ;  /* 0x00000008ff247819 */ /* 0x000fc40000011627 */
[----:B------:R-:W-:Y:S02]  /*548e0*/  PRMT R38, R44, 0x7732, RZ ;  /* 0x000077322c267816 */ /* 0x000fe400000000ff */
[----:B------:R-:W-:Y:S02]  /*548f0*/  PRMT R44, R46, 0x7732, RZ ;  /* 0x000077322e2c7816 */ /* 0x000fe400000000ff */
[----:B------:R-:W-:Y:S02]  /*54900*/  SHF.R.U32.HI R37, RZ, 0x8, R45 ;  /* 0x00000008ff257819 */ /* 0x000fe4000001162d */
[----:B------:R-:W-:Y:S02]  /*54910*/  LOP3.LUT R46, R36, 0xff, RZ, 0xc0, !PT ;  /* 0x000000ff242e7812 */ /* 0x000fe400078ec0ff */
[----:B------:R-:W-:Y:S02]  /*54920*/  SHF.R.U32.HI R36, RZ, 0x8, R38 ;  /* 0x00000008ff247819 */ /* 0x000fe40000011626 */
[----:B------:R-:W-:-:S02]  /*54930*/  LOP3.LUT R68, R37, 0xff, RZ, 0xc0, !PT ;  /* 0x000000ff25447812 */ /* 0x000fc400078ec0ff */
[----:B------:R-:W-:Y:S02]  /*54940*/  SHF.R.U32.HI R37, RZ, 0x8, R44 ;  /* 0x00000008ff257819 */ /* 0x000fe4000001162c */
[----:B------:R-:W-:Y:S02]  /*54950*/  LOP3.LUT R38, R38, 0xff, RZ, 0xc0, !PT ;  /* 0x000000ff26267812 */ /* 0x000fe400078ec0ff */
[----:B------:R-:W-:Y:S02]  /*54960*/  LOP3.LUT R36, R36, 0xffff, RZ, 0xc0, !PT ;  /* 0x0000ffff24247812 */ /* 0x000fe400078ec0ff */
[----:B------:R-:W-:Y:S02]  /*54970*/  LOP3.LUT R44, R44, 0xff, RZ, 0xc0, !PT ;  /* 0x000000ff2c2c7812 */ /* 0x000fe400078ec0ff */
[----:B------:R-:W-:Y:S02]  /*54980*/  LOP3.LUT R37, R37, 0xffff, RZ, 0xc0, !PT ;  /* 0x0000ffff25257812 */ /* 0x000fe400078ec0ff */
[----:B------:R-:W-:-:S02]  /*54990*/  LOP3.LUT R66, R47, 0xffff, RZ, 0xc0, !PT ;  /* 0x0000ffff2f427812 */ /* 0x000fc400078ec0ff */
[----:B------:R-:W-:Y:S02]  /*549a0*/  PRMT R74, R47, 0x7732, RZ ;  /* 0x000077322f4a7816 */ /* 0x000fe400000000ff */
[----:B------:R-:W-:Y:S01]  /*549b0*/  PRMT R79, R39, 0x6540, R46 ;  /* 0x00006540274f7816 */ /* 0x000fe2000000002e */
[----:B------:R-:W-:Y:S01]  /*549c0*/  IMAD.WIDE.U32 R38, R38, 0x10000, RZ ;  /* 0x0001000026267825 */ /* 0x000fe200078e00ff */
[----:B------:R-:W-:-:S03]  /*549d0*/  SHF.L.U64.HI R81, R46, 0x8, RZ ;  /* 0x000000082e517819 */ /* 0x000fc600000102ff */
[----:B------:R-:W-:Y:S01]  /*549e0*/  IMAD.WIDE.U32 R46, R36, 0x1000000, RZ ;  /* 0x01000000242e7825 */ /* 0x000fe200078e00ff */
[----:B------:R-:W-:Y:S02]  /*549f0*/  PRMT R75, R45, 0x6540, R68 ;  /* 0x000065402d4b7816 */ /* 0x000fe40000000044 */
[----:B------:R-:W-:Y:S01]  /*54a00*/  SHF.L.U64.HI R77, R68, 0x8, RZ ;  /* 0x00000008444d7819 */ /* 0x000fe200000102ff */
[----:B------:R-:W-:Y:S01]  /*54a10*/  IMAD.WIDE.U32 R44, R44, 0x10000, RZ ;  /* 0x000100002c2c7825 */ /* 0x000fe200078e00ff */
[----:B------:R-:W-:-:S03]  /*54a20*/  LOP3.LUT R47, R47, R81, R39, 0xfe, !PT ;  /* 0x000000512f2f7212 */ /* 0x000fc600078efe27 */
[----:B------:R-:W-:Y:S01]  /*54a30*/  IMAD.WIDE.U32 R72, R37, 0x1000000, RZ ;  /* 0x0100000025487825 */ /* 0x000fe200078e00ff */
[----:B------:R-:W-:Y:S02]  /*54a40*/  LOP3.LUT R37, R46, R79, R38, 0xfe, !PT ;  /* 0x0000004f2e257212 */ /* 0x000fe400078efe26 */
[----:B------:R-:W-:Y:S02]  /*54a50*/  SHF.R.U32.HI R38, RZ, 0x8, R48 ;  /* 0x00000008ff267819 */ /* 0x000fe40000011630 */
[----:B------:R-:W-:Y:S02]  /*54a60*/  LOP3.LUT R45, R73, R77, R45, 0xfe, !PT ;  /* 0x0000004d492d7212 */ /* 0x000fe400078efe2d */
[----:B------:R-:W-:Y:S02]  /*54a70*/  LOP3.LUT R36, R72, R75, R44, 0xfe, !PT ;  /* 0x0000004b48247212 */ /* 0x000fe400078efe2c */
[----:B------:R-:W-:Y:S02]  /*54a80*/  SHF.R.U32.HI R39, RZ, 0x8, R66 ;  /* 0x00000008ff277819 */ /* 0x000fe40000011642 */
[----:B------:R-:W-:-:S02]  /*54a90*/  LOP3.LUT R73, R47, 0xff, R48, 0xf8, !PT ;  /* 0x000000ff2f497812 */ /* 0x000fc400078ef830 */
[----:B------:R-:W-:Y:S01]  /*54aa0*/  PRMT R44, R38, 0x7104, RZ ;  /* 0x00007104262c7816 */ /* 0x000fe200000000ff */
[----:B------:R-:W-:Y:S01]  /*54ab0*/  IMAD.MOV.U32 R38, RZ, RZ, R70 ;  /* 0x000000ffff267224 */ /* 0x000fe200078e0046 */
[----:B------:R-:W-:Y:S02]  /*54ac0*/  LOP3.LUT R46, R45, 0xff, R66, 0xf8, !PT ;  /* 0x000000ff2d2e7812 */ /* 0x000fe400078ef842 */
[----:B------:R-:W-:Y:S01]  /*54ad0*/  PRMT R45, R39, 0x7104, RZ ;  /* 0x00007104272d7816 */ /* 0x000fe200000000ff */
[----:B------:R-:W-:Y:S01]  /*54ae0*/  IMAD.MOV.U32 R39, RZ, RZ, R74 ;  /* 0x000000ffff277224 */ /* 0x000fe200078e004a */
[----:B------:R-:W-:Y:S01]  /*54af0*/  LOP3.LUT R73, R73, R44, RZ, 0xfc, !PT ;  /* 0x0000002c49497212 */ /* 0x000fe200078efcff */
[----:B------:R-:W-:Y:S01]  /*54b00*/  IMAD.U32 R44, R38, 0x10000, RZ ;  /* 0x00010000262c7824 */ /* 0x000fe200078e00ff */
[----:B---3--:R-:W-:Y:S02]  /*54b10*/  IADD3 R85, P0, P1, R67, R42, R30 ;  /* 0x0000002a43557210 */ /* 0x008fe4000791e01e */
[----:B------:R-:W-:-:S02]  /*54b20*/  SHF.R.U32.HI R38, RZ, 0x8, R38 ;  /* 0x00000008ff267819 */ /* 0x000fc40000011626 */
[----:B------:R-:W-:Y:S01]  /*54b30*/  LOP3.LUT R46, R46, R45, RZ, 0xfc, !PT ;  /* 0x0000002d2e2e7212 */ /* 0x000fe200078efcff */
[----:B------:R-:W-:Y:S01]  /*54b40*/  IMAD.U32 R45, R39, 0x10000, RZ ;  /* 0x00010000272d7824 */ /* 0x000fe200078e00ff */
[----:B------:R-:W-:Y:S02]  /*54b50*/  IADD3.X R47, R65, R43, R31, P0, P1 ;  /* 0x0000002b412f7210 */ /* 0x000fe400007e241f */
[----:B------:R-:W-:Y:S02]  /*54b60*/  IADD3 R83, P0, P1, R49, R40, R28 ;  /* 0x0000002831537210 */ /* 0x000fe4000791e01c */
[----:B------:R-:W-:Y:S02]  /*54b70*/  LOP3.LUT R38, R38, 0xffff, RZ, 0xc0, !PT ;  /* 0x0000ffff26267812 */ /* 0x000fe400078ec0ff */
[----:B------:R-:W-:Y:S02]  /*54b80*/  LOP3.LUT R46, R46, 0xff0000, R45, 0xf8, !PT ;  /* 0x00ff00002e2e7812 */ /* 0x000fe400078ef82d */
[----:B------:R-:W-:Y:S01]  /*54b90*/  IADD3.X R87, R61, R41, R29, P0, P1 ;  /* 0x000000293d577210 */ /* 0x000fe200007e241d */
[----:B------:R-:W-:Y:S01]  /*54ba0*/  IMAD.SHL.U32 R38, R38, 0x1000000, RZ ;  /* 0x0100000026267824 */ /* 0x000fe200078e00ff */
[----:B------:R-:W-:-:S02]  /*54bb0*/  LOP3.LUT R73, R73, 0xff0000, R44, 0xf8, !PT ;  /* 0x00ff000049497812 */ /* 0x000fc400078ef82c */
[----:B----4-:R-:W-:Y:S02]  /*54bc0*/  LOP3.LUT R45, R26, 0x2b3e6c1f, R85, 0x96, !PT ;  /* 0x2b3e6c1f1a2d7812 */ /* 0x010fe400078e9655 */
[----:B------:R-:W-:Y:S02]  /*54bd0*/  LOP3.LUT R44, R27, 0x9b05688c, R47, 0x96, !PT ;  /* 0x9b05688c1b2c7812 */ /* 0x000fe400078e962f */
[----:B------:R-:W-:Y:S02]  /*54be0*/  SHF.R.U32.HI R26, RZ, 0x8, R39 ;  /* 0x00000008ff1a7819 */ /* 0x000fe40000011627 */
[----:B------:R-:W-:Y:S02]  /*54bf0*/  LOP3.LUT R75, R25, 0x510e527f, R87, 0x96, !PT ;  /* 0x510e527f194b7812 */ /* 0x000fe400078e9657 */
[----:B------:R-:W-:Y:S02]  /*54c00*/  IADD3 R74, P2, R44, -0x7b3558c5, RZ ;  /* 0x84caa73b2c4a7810 */ /* 0x000fe40007f5e0ff */
[----:B------:R-:W-:-:S02]  /*54c10*/  LOP3.LUT R27, R26, 0xffff, RZ, 0xc0, !PT ;  /* 0x0000ffff1a1b7812 */ /* 0x000fc400078ec0ff */
[----:B------:R-:W-:Y:S02]  /*54c20*/  LOP3.LUT R26, R73, R38, RZ, 0xfc, !PT ;  /* 0x00000026491a7212 */ /* 0x000fe400078efcff */
[----:B------:R-:W-:Y:S02]  /*54c30*/  LOP3.LUT R76, R24, 0xade682d1, R83, 0x96, !PT ;  /* 0xade682d1184c7812 */ /* 0x000fe400078e9653 */
[----:B------:R-:W-:Y:S02]  /*54c40*/  IADD3 R73, P0, R75, -0xc4336f8, RZ ;  /* 0xf3bcc9084b497810 */ /* 0x000fe40007f1e0ff */
[----:B------:R-:W-:Y:S02]  /*54c50*/  IADD3.X R79, R45, -0x4498517b, RZ, P2, !PT ;  /* 0xbb67ae852d4f7810 */ /* 0x000fe400017fe4ff */
[----:B------:R-:W-:Y:S02]  /*54c60*/  IADD3.X R48, R76, 0x6a09e667, RZ, P0, !PT ;  /* 0x6a09e6674c307810 */ /* 0x000fe400007fe4ff */
[----:B------:R-:W-:-:S02]  /*54c70*/  IADD3 R101, P0, P1, R69, R52, R32 ;  /* 0x0000003445657210 */ /* 0x000fc4000791e020 */
[----:B------:R-:W-:Y:S02]  /*54c80*/  LOP3.LUT R38, R42, R74, RZ, 0x3c, !PT ;  /* 0x0000004a2a267212 */ /* 0x000fe400078e3cff */
[----:B------:R-:W-:Y:S02]  /*54c90*/  LOP3.LUT R25, R43, R79, RZ, 0x3c, !PT ;  /* 0x0000004f2b197212 */ /* 0x000fe400078e3cff */
[----:B------:R-:W-:Y:S02]  /*54ca0*/  IADD3 R91, P2, P3, R7, R54, R34 ;  /* 0x00000036075b7210 */ /* 0x000fe40007b5e022 */
[----:B------:R-:W-:Y:S02]  /*54cb0*/  IADD3.X R103, R71, R53, R33, P0, P1 ;  /* 0x0000003547677210 */ /* 0x000fe400007e2421 */
[----:B------:R-:W-:Y:S01]  /*54cc0*/  SHF.L.W.U32.HI R66, R38, 0x8, R25 ;  /* 0x0000000826427819 */ /* 0x000fe20000010e19 */
[----:B------:R-:W-:Y:S01]  /*54cd0*/  IMAD.SHL.U32 R27, R27, 0x1000000, RZ ;  /* 0x010000001b1b7824 */ /* 0x000fe200078e00ff */
[----:B------:R-:W-:-:S02]  /*54ce0*/  LOP3.LUT R81, R40, R73, RZ, 0x3c, !PT ;  /* 0x0000004928517212 */ /* 0x000fc400078e3cff */
[----:B------:R-:W-:Y:S02]  /*54cf0*/  LOP3.LUT R68, R41, R48, RZ, 0x3c, !PT ;  /* 0x0000003029447212 */ /* 0x000fe400078e3cff */
[----:B------:R-:W-:Y:S02]  /*54d00*/  IADD3.X R93, R11, R55, R35, P2, P3 ;  /* 0x000000370b5d7210 */ /* 0x000fe400017e6423 */
[----:B------:R-:W-:Y:S02]  /*54d10*/  LOP3.LUT R72, R57, 0x1f83d9ab, R103, 0x96, !PT ;  /* 0x1f83d9ab39487812 */ /* 0x000fe400078e9667 */
[----:B------:R-:W-:Y:S02]  /*54d20*/  SHF.L.W.U32.HI R38, R25, 0x8, R38 ;  /* 0x0000000819267819 */ /* 0x000fe40000010e26 */
[----:B------:R-:W-:Y:S02]  /*54d30*/  IADD3 R85, P4, P5, R63, R85, R66 ;  /* 0x000000553f557210 */ /* 0x000fe40007d9e042 */
[----:B------:R-:W-:-:S02]  /*54d40*/  SHF.L.W.U32.HI R77, R68, 0x8, R81 ;  /* 0x00000008444d7819 */ /* 0x000fc40000010e51 */
[----:B------:R-:W-:Y:S02]  /*54d50*/  SHF.L.W.U32.HI R81, R81, 0x8, R68 ;  /* 0x0000000851517819 */ /* 0x000fe40000010e44 */
[----:B------:R-:W-:Y:S02]  /*54d60*/  LOP3.LUT R39, R59, 0x5be0cd19, R93, 0x96, !PT ;  /* 0x5be0cd193b277812 */ /* 0x000fe400078e965d */
[----:B------:R-:W-:Y:S02]  /*54d70*/  LOP3.LUT R24, R46, R27, RZ, 0xfc, !PT ;  /* 0x0000001b2e187212 */ /* 0x000fe400078efcff */
[----:B------:R-:W-:Y:S02]  /*54d80*/  LOP3.LUT R97, R56, 0xfb41bd6b, R101, 0x96, !PT ;  /* 0xfb41bd6b38617812 */ /* 0x000fe400078e9665 */
[----:B------:R-:W-:Y:S02]  /*54d90*/  IADD3 R99, P2, R72, -0x16b07d5, RZ ;  /* 0xfe94f82b48637810 */ /* 0x000fe40007f5e0ff */
[----:B------:R-:W-:-:S02]  /*54da0*/  IADD3.X R46, R64, R47, R38, P4, P5 ;  /* 0x0000002f402e7210 */ /* 0x000fc400027ea426 */
[----:B------:R-:W-:Y:S02]  /*54db0*/  LOP3.LUT R68, R58, 0x137e2179, R91, 0x96, !PT ;  /* 0x137e21793a447812 */ /* 0x000fe400078e965b */
[----:B------:R-:W-:Y:S02]  /*54dc0*/  IADD3 R82, P0, P1, R60, R83, R81 ;  /* 0x000000533c527210 */ /* 0x000fe4000791e051 */
[----:B------:R-:W-:Y:S02]  /*54dd0*/  IADD3 R95, P3, R39, 0x5f1d36f1, RZ ;  /* 0x5f1d36f1275f7810 */ /* 0x000fe40007f7e0ff */
[----:B------:R-:W-:Y:S02]  /*54de0*/  LOP3.LUT R27, R44, R85, RZ, 0x3c, !PT ;  /* 0x000000552c1b7212 */ /* 0x000fe400078e3cff */
[----:B------:R-:W-:Y:S02]  /*54df0*/  IADD3.X R92, R97, 0x3c6ef372, RZ, P2, !PT ;  /* 0x3c6ef372615c7810 */ /* 0x000fe400017fe4ff */
[----:B------:R-:W-:-:S02]  /*54e00*/  LOP3.LUT R44, R45, R46, RZ, 0x3c, !PT ;  /* 0x0000002e2d2c7212 */ /* 0x000fc400078e3cff */
[----:B------:R-:W-:Y:S02]  /*54e10*/  IADD3.X R47, R62, R87, R77, P0, P1 ;  /* 0x000000573e2f7210 */ /* 0x000fe400007e244d */
[----:B------:R-:W-:Y:S02]  /*54e20*/  IADD3.X R90, R68, -0x5ab00ac6, RZ, P3, !PT ;  /* 0xa54ff53a445a7810 */ /* 0x000fe40001ffe4ff */
[----:B------:R-:W-:Y:S02]  /*54e30*/  LOP3.LUT R83, R52, R99, RZ, 0x3c, !PT ;  /* 0x0000006334537212 */ /* 0x000fe400078e3cff */
        /* <DEDUP_REMOVED lines=13> */
[----:B------:R-:W-:Y:S02]  /*54f10*/  IADD3 R57, P0, R27, R74, RZ ;  /* 0x0000004a1b397210 */ /* 0x000fe40007f1e0ff */
[----:B------:R-:W-:-:S02]  /*54f20*/  SHF.L.W.U32.HI R87, R56, 0x8, R87 ;  /* 0x0000000838577819 */ /* 0x000fc40000010e57 */
[----:B------:R-:W-:Y:S02]  /*54f30*/  IADD3 R70, P3, P4, R8, R91, R89 ;  /* 0x0000005b08467210 */ /* 0x000fe40007c7e059 */
[----:B------:R-:W-:Y:S01]  /*54f40*/  IADD3.X R84, R6, R103, R83, P1, P2 ;  /* 0x0000006706547210 */ /* 0x000fe20000fe4453 */
[----:B------:R-:W-:Y:S01]  /*54f50*/  IMAD.X R79, R25, 0x1, R79, P0 ;  /* 0x00000001194f7824 */ /* 0x000fe200000e064f */
[----:B------:R-:W-:Y:S02]  /*54f60*/  IADD3.X R93, R10, R93, R87, P3, P4 ;  /* 0x0000005d0a5d7210 */ /* 0x000fe40001fe8457 */
[----:B------:R-:W-:Y:S02]  /*54f70*/  LOP3.LUT R56, R72, R59, RZ, 0x3c, !PT ;  /* 0x0000003b48387212 */ /* 0x000fe400078e3cff */
[----:B------:R-:W-:Y:S02]  /*54f80*/  LOP3.LUT R97, R97, R84, RZ, 0x3c, !PT ;  /* 0x0000005461617212 */ /* 0x000fe400078e3cff */
[----:B------:R-:W-:-:S02]  /*54f90*/  LOP3.LUT R72, R66, R57, RZ, 0x3c, !PT ;  /* 0x0000003942487212 */ /* 0x000fc400078e3cff */
[----:B------:R-:W-:Y:S02]  /*54fa0*/  LOP3.LUT R101, R38, R79, RZ, 0x3c, !PT ;  /* 0x0000004f26657212 */ /* 0x000fe400078e3cff */
[----:B------:R-:W-:Y:S02]  /*54fb0*/  LOP3.LUT R66, R39, R70, RZ, 0x3c, !PT ;  /* 0x0000004627427212 */ /* 0x000fe400078e3cff */
[----:B------:R-:W-:Y:S02]  /*54fc0*/  LOP3.LUT R91, R68, R93, RZ, 0x3c, !PT ;  /* 0x0000005d445b7212 */ /* 0x000fe400078e3cff */
[----:B------:R-:W-:Y:S02]  /*54fd0*/  SHF.L.W.U32.HI R38, R56, 0x10, R97 ;  /* 0x0000001038267819 */ /* 0x000fe40000010e61 */
[----:B------:R-:W-:Y:S02]  /*54fe0*/  SHF.L.W.U32.HI R39, R97, 0x10, R56 ;  /* 0x0000001061277819 */ /* 0x000fe40000010e38 */
[----:B------:R-:W-:-:S02]  /*54ff0*/  IADD3 R94, P0, R44, R73, RZ ;  /* 0x000000492c5e7210 */ /* 0x000fc40007f1e0ff */
[----:B------:R-:W-:Y:S02]  /*55000*/  SHF.L.W.U32.HI R56, R66, 0x10, R91 ;  /* 0x0000001042387819 */ /* 0x000fe40000010e5b */
[----:B------:R-:W-:Y:S02]  /*55010*/  SHF.L.W.U32.HI R73, R91, 0x10, R66 ;  /* 0x000000105b497819 */ /* 0x000fe40000010e42 */
[----:B------:R-:W-:Y:S02]  /*55020*/  IADD3 R91, P1, R38, R99, RZ ;  /* 0x00000063265b7210 */ /* 0x000fe40007f3e0ff */
[----:B------:R-:W-:Y:S01]  /*55030*/  IADD3 R66, P2, R56, R95, RZ ;  /* 0x0000005f38427210 */ /* 0x000fe20007f5e0ff */
[----:B------:R-:W-:Y:S02]  /*55040*/  IMAD.X R95, R45, 0x1, R48, P0 ;  /* 0x000000012d5f7824 */ /* 0x000fe400000e0630 */
        /* <DEDUP_REMOVED lines=16> */
[----:B------:R-:W-:Y:S02]  /*55150*/  SHF.L.W.U32.HI R81, R48, 0x1, R89 ;  /* 0x0000000130517819 */ /* 0x000fe40000010e59 */
[----:B------:R-:W-:Y:S02]  /*55160*/  IADD3.X R74, R13, R77, R46, P4, P5 ;  /* 0x0000004d0d4a7210 */ /* 0x000fe400027ea42e */
[----:B------:R-:W-:Y:S02]  /*55170*/  IADD3.X R86, R17, R68, R47, P2, P3 ;  /* 0x0000004411567210 */ /* 0x000fe400017e642f */
        /* <DEDUP_REMOVED lines=46> */
[----:B------:R-:W-:Y:S02]  /*55460*/  LOP3.LUT R56, R82, R39, R88, 0x96, !PT ;  /* 0x0000002752387212 */ /* 0x000fe400078e9658 */
[----:B------:R-:W-:-:S02]  /*55470*/  IADD3.X R87, R21, R84, R78, P0, P1 ;  /* 0x0000005415577210 */ /* 0x000fc400007e244e */
        /* <DEDUP_REMOVED lines=31> */
[----:B------:R-:W-:Y:S02]  /*55670*/  SHF.L.W.U32.HI R77, R85, 0x1, R76 ;  /* 0x00000001554d7819 */ /* 0x000fe40000010e4c */
[----:B------:R-:W-:-:S02]  /*55680*/  SHF.L.W.U32.HI R93, R90, 0x1, R81 ;  /* 0x000000015a5d7819 */ /* 0x000fc40000010e51 */
[----:B------:R-:W-:Y:S02]  /*55690*/  IADD3 R83, P2, P3, R37, R91, R68 ;  /* 0x0000005b25537210 */ /* 0x000fe40007b5e044 */
[----:B------:R-:W-:Y:S02]  /*556a0*/  LOP3.LUT R78, R78, R97, RZ, 0x3c, !PT ;  /* 0x000000614e4e7212 */ /* 0x000fe400078e3cff */
[----:B------:R-:W-:Y:S02]  /*556b0*/  SHF.L.W.U32.HI R85, R76, 0x1, R85 ;  /* 0x000000014c557819 */ /* 0x000fe40000010e55 */
[----:B------:R-:W-:Y:S02]  /*556c0*/  IADD3 R79, P4, P5, R69, R57, R72 ;  /* 0x00000039454f7210 */ /* 0x000fe40007d9e048 */
        /* <DEDUP_REMOVED lines=44> */
[----:B------:R-:W-:Y:S02]  /*55990*/  IADD3 R77, P0, P1, R36, R59, R89 ;  /* 0x0000003b244d7210 */ /* 0x000fe4000791e059 */
[----:B------:R-:W-:Y:S02]  /*559a0*/  IADD3.X R68, R17, R68, R86, P2, P3 ;  /* 0x0000004411447210 */ /* 0x000fe400017e6456 */
[----:B------:R-:W-:Y:S02]  /*559b0*/  IADD3 R78, P2, P3, R7, R82, R90 ;  /* 0x00000052074e7210 */ /* 0x000fe40007b5e05a */
[----:B------:R-:W-:-:S02]  /*559c0*/  LOP3.LUT R93, R72, R47, R92, 0x96, !PT ;  /* 0x0000002f485d7212 */ /* 0x000fc400078e965c */
[----:B------:R-:W-:Y:S02]  /*559d0*/  LOP3.LUT R47, R77, R44, R87, 0x96, !PT ;  /* 0x0000002c4d2f7212 */ /* 0x000fe400078e9657 */
[----:B------:R-:W-:Y:S02]  /*559e0*/  IADD3.X R87, R24, R87, R85, P0, P1 ;  /* 0x0000005718577210 */ /* 0x000fe400007e2455 */
[----:B------:R-:W-:Y:S02]  /*559f0*/  LOP3.LUT R92, R68, R39, R79, 0x96, !PT ;  /* 0x00000027445c7212 */ /* 0x000fe400078e964f */
[----:B------:R-:W-:Y:S02]  /*55a00*/  LOP3.LUT R44, R78, R27, R88, 0x96, !PT ;  /* 0x0000001b4e2c7212 */ /* 0x000fe400078e9658 */
[----:B------:R-:W-:Y:S02]  /*55a10*/  IADD3.X R88, R11, R88, R84, P2, P3 ;  /* 0x000000580b587210 */ /* 0x000fe400017e6454 */
[----:B------:R-:W-:-:S02]  /*55a20*/  LOP3.LUT R94, R57, R56, R83, 0x96, !PT ;  /* 0x00000038395e7212 */ /* 0x000fc400078e9653 */
[----:B------:R-:W-:Y:S02]  /*55a30*/  LOP3.LUT R56, R87, R38, R59, 0x96, !PT ;  /* 0x0000002657387212 */ /* 0x000fe400078e963b */
[----:B------:R-:W-:Y:S02]  /*55a40*/  SHF.L.W.U32.HI R27, R45, 0x10, R92 ;  /* 0x000000102d1b7819 */ /* 0x000fe40000010e5c */
[----:B------:R-:W-:Y:S02]  /*55a50*/  SHF.L.W.U32.HI R38, R92, 0x10, R45 ;  /* 0x000000105c267819 */ /* 0x000fe40000010e2d */
[----:B------:R-:W-:Y:S02]  /*55a60*/  LOP3.LUT R45, R88, R25, R82, 0x96, !PT ;  /* 0x00000019582d7212 */ /* 0x000fe400078e9652 */
[----:B------:R-:W-:Y:S02]  /*55a70*/  SHF.L.W.U32.HI R39, R56, 0x10, R47 ;  /* 0x0000001038277819 */ /* 0x000fe40000010e2f */
[----:B------:R-:W-:-:S02]  /*55a80*/  SHF.L.W.U32.HI R25, R47, 0x10, R56 ;  /* 0x000000102f197819 */ /* 0x000fc40000010e38 */
[----:B------:R-:W-:Y:S02]  /*55a90*/  SHF.L.W.U32.HI R47, R45, 0x10, R44 ;  /* 0x000000102d2f7819 */ /* 0x000fe40000010e2c */
[----:B------:R-:W-:Y:S02]  /*55aa0*/  SHF.L.W.U32.HI R44, R44, 0x10, R45 ;  /* 0x000000102c2c7819 */ /* 0x000fe40000010e2d */
[----:B------:R-:W-:Y:S02]  /*55ab0*/  IADD3 R76, P0, R27, R76, RZ ;  /* 0x0000004c1b4c7210 */ /* 0x000fe40007f1e0ff */
[----:B------:R-:W-:Y:S02]  /*55ac0*/  SHF.L.W.U32.HI R45, R93, 0x10, R94 ;  /* 0x000000105d2d7819 */ /* 0x000fe40000010e5e */
[----:B------:R-:W-:Y:S02]  /*55ad0*/  IADD3 R80, P1, R25, R80, RZ ;  /* 0x0000005019507210 */ /* 0x000fe40007f3e0ff */
[----:B------:R-:W-:Y:S01]  /*55ae0*/  IADD3 R95, P2, R44, R73, RZ ;  /* 0x000000492c5f7210 */ /* 0x000fe20007f5e0ff */
[----:B------:R-:W-:Y:S01]  /*55af0*/  IMAD.X R81, R38, 0x1, R81, P0 ;  /* 0x0000000126517824 */ /* 0x000fe200000e0651 */
        /* <DEDUP_REMOVED lines=23> */
[----:B------:R-:W-:-:S02]  /*55c70*/  SHF.L.W.U32.HI R93, R90, 0x1, R93 ;  /* 0x000000015a5d7819 */ /* 0x000fc40000010e5d */
        /* <DEDUP_REMOVED lines=38> */
[----:B------:R-:W-:Y:S02]  /*55ee0*/  IADD3.X R77, R22, R77, R82, P0, P1 ;  /* 0x0000004d164d7210 */ /* 0x000fe400007e2452 */
[----:B------:R-:W-:Y:S02]  /*55ef0*/  SHF.L.W.U32.HI R83, R89, 0x8, R72 ;  /* 0x0000000859537819 */ /* 0x000fe40000010e48 */
[----:B------:R-:W-:Y:S02]  /*55f00*/  LOP3.LUT R59, R86, R59, R68, 0x96, !PT ;  /* 0x0000003b563b7212 */ /* 0x000fe400078e9644 */
[----:B------:R-:W-:-:S02]  /*55f10*/  IADD3.X R90, R65, R68, R66, P2, P3 ;  /* 0x00000044415a7210 */ /* 0x000fc400017e6442 */
[----:B------:R-:W-:Y:S02]  /*55f20*/  SHF.L.W.U32.HI R89, R72, 0x8, R89 ;  /* 0x0000000848597819 */ /* 0x000fe40000010e59 */
[----:B------:R-:W-:Y:S02]  /*55f30*/  IADD3 R68, P0, P1, R8, R48, R85 ;  /* 0x0000003008447210 */ /* 0x000fe4000791e055 */
[----:B------:R-:W-:Y:S02]  /*55f40*/  LOP3.LUT R94, R77, R44, R75, 0x96, !PT ;  /* 0x0000002c4d5e7212 */ /* 0x000fe400078e964b */
[----:B------:R-:W-:Y:S02]  /*55f50*/  IADD3 R72, P2, P3, R63, R78, R89 ;  /* 0x0000004e3f487210 */ /* 0x000fe40007b5e059 */
[----:B------:R-:W-:Y:S02]  /*55f60*/  LOP3.LUT R44, R68, R38, R87, 0x96, !PT ;  /* 0x00000026442c7212 */ /* 0x000fe400078e9657 */
[----:B------:R-:W-:-:S02]  /*55f70*/  IADD3.X R87, R10, R87, R79, P0, P1 ;  /* 0x000000570a577210 */ /* 0x000fc400007e244f */
[----:B------:R-:W-:Y:S02]  /*55f80*/  SHF.L.W.U32.HI R38, R93, 0x10, R94 ;  /* 0x000000105d267819 */ /* 0x000fe40000010e5e */
[----:B------:R-:W-:Y:S02]  /*55f90*/  LOP3.LUT R39, R72, R39, R88, 0x96, !PT ;  /* 0x0000002748277212 */ /* 0x000fe400078e9658 */
[----:B------:R-:W-:Y:S02]  /*55fa0*/  LOP3.LUT R92, R90, R45, R70, 0x96, !PT ;  /* 0x0000002d5a5c7212 */ /* 0x000fe400078e9646 */
[----:B------:R-:W-:Y:S02]  /*55fb0*/  IADD3.X R88, R64, R88, R83, P2, P3 ;  /* 0x0000005840587210 */ /* 0x000fe400017e6453 */
[----:B------:R-:W-:Y:S02]  /*55fc0*/  LOP3.LUT R47, R87, R27, R48, 0x96, !PT ;  /* 0x0000001b572f7212 */ /* 0x000fe400078e9630 */
        /* <DEDUP_REMOVED lines=30> */
[----:B------:R-:W-:Y:S02]  /*561b0*/  SHF.L.W.U32.HI R66, R74, 0x1, R57 ;  /* 0x000000014a427819 */ /* 0x000fe40000010e39 */
[----:B------:R-:W-:-:S02]  /*561c0*/  SHF.L.W.U32.HI R83, R56, 0x1, R85 ;  /* 0x0000000138537819 */ /* 0x000fc40000010e55 */
[----:B------:R-:W-:Y:S02]  /*561d0*/  IADD3 R86, P4, P5, R20, R73, R86 ;  /* 0x0000004914567210 */ /* 0x000fe40007d9e056 */
        /* <DEDUP_REMOVED lines=15> */
[----:B------:R-:W-:Y:S02]  /*562d0*/  IADD3 R70, P2, R77, R70, RZ ;  /* 0x000000464d467210 */ /* 0x000fe40007f5e0ff */
[----:B------:R-:W-:Y:S02]  /*562e0*/  LOP3.LUT R82, R25, R86, RZ, 0x3c, !PT ;  /* 0x0000005619527212 */ /* 0x000fe400078e3cff */
        /* <DEDUP_REMOVED lines=23> */
[----:B------:R-:W-:Y:S02]  /*56460*/  IADD3 R74, P2, P3, R49, R86, R89 ;  /* 0x00000056314a7210 */ /* 0x000fe40007b5e059 */
[----:B------:R-:W-:Y:S02]  /*56470*/  IADD3.X R66, R17, R95, R68, P0, P1 ;  /* 0x0000005f11427210 */ /* 0x000fe400007e2444 */
[----:B------:R-:W-:Y:S02]  /*56480*/  IADD3 R83, P0, P1, R67, R58, R91 ;  /* 0x0000003a43537210 */ /* 0x000fe4000791e05b */
[----:B------:R-:W-:Y:S02]  /*56490*/  LOP3.LUT R94, R73, R48, R95, 0x96, !PT ;  /* 0x00000030495e7212 */ /* 0x000fe400078e965f */
[----:B------:R-:W-:-:S02]  /*564a0*/  IADD3.X R59, R61, R90, R92, P2, P3 ;  /* 0x0000005a3d3b7210 */ /* 0x000fc400017e645c */
[----:B------:R-:W-:Y:S02]  /*564b0*/  LOP3.LUT R95, R66, R47, R84, 0x96, !PT ;  /* 0x0000002f425f7212 */ /* 0x000fe400078e9654 */
[----:B------:R-:W-:Y:S02]  /*564c0*/  IADD3 R84, P2, P3, R23, R72, R93 ;  /* 0x0000004817547210 */ /* 0x000fe40007b5e05d */
[----:B------:R-:W-:Y:S02]  /*564d0*/  LOP3.LUT R47, R83, R44, R87, 0x96, !PT ;  /* 0x0000002c532f7212 */ /* 0x000fe400078e9657 */
[----:B------:R-:W-:Y:S02]  /*564e0*/  IADD3.X R87, R65, R87, R78, P0, P1 ;  /* 0x0000005741577210 */ /* 0x000fe400007e244e */
[----:B------:R-:W-:Y:S02]  /*564f0*/  LOP3.LUT R45, R74, R45, R90, 0x96, !PT ;  /* 0x0000002d4a2d7212 */ /* 0x000fe400078e965a */
[----:B------:R-:W-:-:S02]  /*56500*/  LOP3.LUT R86, R59, R25, R86, 0x96, !PT ;  /* 0x000000193b567212 */ /* 0x000fc400078e9656 */
[----:B------:R-:W-:Y:S02]  /*56510*/  IADD3.X R85, R21, R88, R76, P2, P3 ;  /* 0x0000005815557210 */ /* 0x000fe400017e644c */
[----:B------:R-:W-:Y:S02]  /*56520*/  LOP3.LUT R48, R87, R39, R58, 0x96, !PT ;  /* 0x0000002757307212 */ /* 0x000fe400078e963a */
[----:B------:R-:W-:Y:S02]  /*56530*/  SHF.L.W.U32.HI R25, R45, 0x10, R86 ;  /* 0x000000102d197819 */ /* 0x000fe40000010e56 */
[----:B------:R-:W-:Y:S02]  /*56540*/  SHF.L.W.U32.HI R39, R86, 0x10, R45 ;  /* 0x0000001056277819 */ /* 0x000fe40000010e2d */
[----:B------:R-:W-:Y:S02]  /*56550*/  LOP3.LUT R44, R84, R27, R88, 0x96, !PT ;  /* 0x0000001b542c7212 */ /* 0x000fe400078e9658 */
[----:B------:R-:W-:-:S02]  /*56560*/  LOP3.LUT R45, R85, R38, R72, 0x96, !PT ;  /* 0x00000026552d7212 */ /* 0x000fc400078e9648 */
        /* <DEDUP_REMOVED lines=8> */
[----:B------:R-:W-:Y:S01]  /*565f0*/  IMAD.X R86, R48, 0x1, R79, P2 ;  /* 0x0000000130567824 */ /* 0x000fe200010e064f */
        /* <DEDUP_REMOVED lines=73> */
[----:B------:R-:W-:Y:S02]  /*56a90*/  LOP3.LUT R47, R68, R38, R85, 0x96, !PT ;  /* 0x00000026442f7212 */ /* 0x000fe400078e9655 */
[----:B------:R-:W-:Y:S02]  /*56aa0*/  SHF.L.W.U32.HI R38, R48, 0x10, R93 ;  /* 0x0000001030267819 */ /* 0x000fe40000010e5d */
        /* <DEDUP_REMOVED lines=9> */
[----:B------:R-:W-:Y:S02]  /*56b40*/  SHF.L.W.U32.HI R44, R84, 0x10, R47 ;  /* 0x00000010542c7819 */ /* 0x000fe40000010e2f */
[----:B------:R-:W-:-:S02]  /*56b50*/  SHF.L.W.U32.HI R48, R94, 0x10, R91 ;  /* 0x000000105e307819 */ /* 0x000fc40000010e5b */
[----:B------:R-:W-:Y:S02]  /*56b60*/  SHF.L.W.U32.HI R47, R91, 0x10, R94 ;  /* 0x000000105b2f7819 */ /* 0x000fe40000010e5e */
[----:B------:R-:W-:Y:S02]  /*56b70*/  IADD3 R91, P2, R27, R58, RZ ;  /* 0x0000003a1b5b7210 */ /* 0x000fe40007f5e0ff */
[----:B------:R-:W-:Y:S02]  /*56b80*/  LOP3.LUT R57, R87, R74, RZ, 0x3c, !PT ;  /* 0x0000004a57397212 */ /* 0x000fe400078e3cff */
[----:B------:R-:W-:Y:S01]  /*56b90*/  LOP3.LUT R92, R92, R75, RZ, 0x3c, !PT ;  /* 0x0000004b5c5c7212 */ /* 0x000fe200078e3cff */
[----:B------:R-:W-:Y:S01]  /*56ba0*/  IMAD.X R93, R44, 0x1, R81, P2 ;  /* 0x000000012c5d7824 */ /* 0x000fe200010e0651 */
[----:B------:R-:W-:Y:S02]  /*56bb0*/  IADD3 R96, P0, R47, R56, RZ ;  /* 0x000000382f607210 */ /* 0x000fe40007f1e0ff */
[----:B------:R-:W-:-:S02]  /*56bc0*/  SHF.L.W.U32.HI R58, R92, 0x1, R57 ;  /* 0x000000015c3a7819 */ /* 0x000fc40000010e39 */
[----:B------:R-:W-:Y:S01]  /*56bd0*/  SHF.L.W.U32.HI R57, R57, 0x1, R92 ;  /* 0x0000000139397819 */ /* 0x000fe20000010e5c */
[----:B------:R-:W-:Y:S01]  /*56be0*/  IMAD.X R97, R48, 0x1, R59, P0 ;  /* 0x0000000130617824 */ /* 0x000fe200000e063b */
[----:B------:R-:W-:Y:S02]  /*56bf0*/  IADD3 R92, P1, R39, R66, RZ ;  /* 0x00000042275c7210 */ /* 0x000fe40007f3e0ff */
        /* <DEDUP_REMOVED lines=8> */
[----:B------:R-:W-:Y:S02]  /*56c80*/  IADD3 R70, P2, P3, R8, R85, R73 ;  /* 0x0000005508467210 */ /* 0x000fe40007b5e049 */
[----:B------:R-:W-:Y:S02]  /*56c90*/  LOP3.LUT R83, R83, R92, RZ, 0x3c, !PT ;  /* 0x0000005c53537212 */ /* 0x000fe400078e3cff */
[----:B------:R-:W-:-:S02]  /*56ca0*/  LOP3.LUT R46, R77, R94, RZ, 0x3c, !PT ;  /* 0x0000005e4d2e7212 */ /* 0x000fc400078e3cff */
[----:B------:R-:W-:Y:S02]  /*56cb0*/  IADD3 R78, P4, P5, R63, R58, R78 ;  /* 0x0000003a3f4e7210 */ /* 0x000fe40007d9e04e */
[----:B------:R-:W-:Y:S02]  /*56cc0*/  SHF.L.W.U32.HI R88, R80, 0x1, R59 ;  /* 0x0000000150587819 */ /* 0x000fe40000010e3b */
[----:B------:R-:W-:Y:S02]  /*56cd0*/  IADD3 R66, P1, P0, R23, R81, R76 ;  /* 0x0000005117427210 */ /* 0x000fe4000783e04c */
[----:B------:R-:W-:Y:S02]  /*56ce0*/  IADD3.X R95, R10, R87, R79, P2, P3 ;  /* 0x000000570a5f7210 */ /* 0x000fe400017e644f */
[----:B------:R-:W-:Y:S02]  /*56cf0*/  SHF.L.W.U32.HI R90, R46, 0x1, R83 ;  /* 0x000000012e5a7819 */ /* 0x000fe40000010e53 */
[----:B------:R-:W-:-:S02]  /*56d00*/  IADD3.X R77, R64, R57, R72, P4, P5 ;  /* 0x00000039404d7210 */ /* 0x000fc400027ea448 */
[----:B------:R-:W-:Y:S02]  /*56d10*/  IADD3.X R79, R21, R88, R82, P1, P0 ;  /* 0x00000058154f7210 */ /* 0x000fe40000fe0452 */
[----:B------:R-:W-:Y:S02]  /*56d20*/  LOP3.LUT R56, R48, R95, RZ, 0x3c, !PT ;  /* 0x0000005f30387212 */ /* 0x000fe400078e3cff */
[----:B------:R-:W-:Y:S02]  /*56d30*/  SHF.L.W.U32.HI R83, R83, 0x1, R46 ;  /* 0x0000000153537819 */ /* 0x000fe40000010e2e */
[----:B------:R-:W-:Y:S02]  /*56d40*/  IADD3 R73, P2, P3, R15, R90, R68 ;  /* 0x0000005a0f497210 */ /* 0x000fe40007b5e044 */
[----:B------:R-:W-:Y:S02]  /*56d50*/  LOP3.LUT R84, R45, R77, RZ, 0x3c, !PT ;  /* 0x0000004d2d547212 */ /* 0x000fe400078e3cff */
[----:B------:R-:W-:-:S02]  /*56d60*/  LOP3.LUT R89, R44, R79, RZ, 0x3c, !PT ;  /* 0x0000004f2c597212 */ /* 0x000fc400078e3cff */
[----:B------:R-:W-:Y:S02]  /*56d70*/  IADD3 R56, P0, R56, R92, RZ ;  /* 0x0000005c38387210 */ /* 0x000fe40007f1e0ff */
[----:B------:R-:W-:Y:S02]  /*56d80*/  LOP3.LUT R46, R47, R70, RZ, 0x3c, !PT ;  /* 0x000000462f2e7212 */ /* 0x000fe400078e3cff */
[----:B------:R-:W-:Y:S02]  /*56d90*/  IADD3.X R86, R14, R83, R86, P2, P3 ;  /* 0x000000530e567210 */ /* 0x000fe400017e6456 */
[----:B------:R-:W-:Y:S02]  /*56da0*/  IADD3 R84, P1, R84, R91, RZ ;  /* 0x0000005b54547210 */ /* 0x000fe40007f3e0ff */
[----:B------:R-:W-:Y:S01]  /*56db0*/  LOP3.LUT R80, R39, R78, RZ, 0x3c, !PT ;  /* 0x0000004e27507212 */ /* 0x000fe200078e3cff */
[----:B------:R-:W-:Y:S01]  /*56dc0*/  IMAD.X R46, R46, 0x1, R94, P0 ;  /* 0x000000012e2e7824 */ /* 0x000fe200000e065e */
[----:B------:R-:W-:-:S02]  /*56dd0*/  IADD3 R74, P2, R89, R74, RZ ;  /* 0x0000004a594a7210 */ /* 0x000fc40007f5e0ff */
[----:B------:R-:W-:Y:S02]  /*56de0*/  LOP3.LUT R68, R27, R66, RZ, 0x3c, !PT ;  /* 0x000000421b447212 */ /* 0x000fe400078e3cff */
[----:B------:R-:W-:Y:S01]  /*56df0*/  LOP3.LUT R59, R25, R86, RZ, 0x3c, !PT ;  /* 0x00000056193b7212 */ /* 0x000fe200078e3cff */
[----:B------:R-:W-:Y:S01]  /*56e00*/  IMAD.X R80, R80, 0x1, R93, P1 ;  /* 0x0000000150507824 */ /* 0x000fe200008e065d */
[----:B------:R-:W-:Y:S01]  /*56e10*/  LOP3.LUT R72, R38, R73, RZ, 0x3c, !PT ;  /* 0x0000004926487212 */ /* 0x000fe200078e3cff */
[----:B------:R-:W-:Y:S01]  /*56e20*/  IMAD.X R75, R68, 0x1, R75, P2 ;  /* 0x00000001444b7824 */ /* 0x000fe200010e064b */
[----:B------:R-:W-:Y:S02]  /*56e30*/  IADD3 R59, P3, R59, R96, RZ ;  /* 0x000000603b3b7210 */ /* 0x000fe40007f7e0ff */
[----:B------:R-:W-:Y:S02]  /*56e40*/  LOP3.LUT R68, R85, R56, RZ, 0x3c, !PT ;  /* 0x0000003855447212 */ /* 0x000fe400078e3cff */
[----:B------:R-:W-:-:S02]  /*56e50*/  LOP3.LUT R87, R87, R46, RZ, 0x3c, !PT ;  /* 0x0000002e57577212 */ /* 0x000fc400078e3cff */
[----:B------:R-:W-:Y:S02]  /*56e60*/  LOP3.LUT R58, R58, R84, RZ, 0x3c, !PT ;  /* 0x000000543a3a7212 */ /* 0x000fe400078e3cff */
[----:B------:R-:W-:Y:S01]  /*56e70*/  LOP3.LUT R89, R57, R80, RZ, 0x3c, !PT ;  /* 0x0000005039597212 */ /* 0x000fe200078e3cff */
[----:B------:R-:W-:Y:S01]  /*56e80*/  IMAD.X R72, R72, 0x1, R97, P3 ;  /* 0x0000000148487824 */ /* 0x000fe200018e0661 */
[----:B------:R-:W-:Y:S02]  /*56e90*/  SHF.L.W.U32.HI R57, R87, 0x8, R68 ;  /* 0x0000000857397819 */ /* 0x000fe40000010e44 */
[----:B------:R-:W-:Y:S02]  /*56ea0*/  SHF.L.W.U32.HI R68, R68, 0x8, R87 ;  /* 0x0000000844447819 */ /* 0x000fe40000010e57 */
[----:B------:R-:W-:Y:S02]  /*56eb0*/  SHF.L.W.U32.HI R92, R89, 0x8, R58 ;  /* 0x00000008595c7819 */ /* 0x000fe40000010e3a */
[----:B------:R-:W-:-:S02]  /*56ec0*/  SHF.L.W.U32.HI R89, R58, 0x8, R89 ;  /* 0x000000083a597819 */ /* 0x000fc40000010e59 */
[----:B------:R-:W-:Y:S02]  /*56ed0*/  LOP3.LUT R91, R81, R74, RZ, 0x3c, !PT ;  /* 0x0000004a515b7212 */ /* 0x000fe400078e3cff */
[----:B------:R-:W-:Y:S02]  /*56ee0*/  LOP3.LUT R88, R88, R75, RZ, 0x3c, !PT ;  /* 0x0000004b58587212 */ /* 0x000fe400078e3cff */
[----:B------:R-:W-:Y:S02]  /*56ef0*/  IADD3 R82, P0, P1, R19, R70, R68 ;  /* 0x0000004613527210 */ /* 0x000fe4000791e044 */
[----:B------:R-:W-:Y:S02]  /*56f00*/  LOP3.LUT R90, R90, R59, RZ, 0x3c, !PT ;  /* 0x0000003b5a5a7212 */ /* 0x000fe400078e3cff */
[----:B------:R-:W-:Y:S02]  /*56f10*/  LOP3.LUT R81, R83, R72, RZ, 0x3c, !PT ;  /* 0x0000004853517212 */ /* 0x000fe400078e3cff */
[----:B------:R-:W-:-:S02]  /*56f20*/  IADD3 R76, P2, P3, R60, R78, R89 ;  /* 0x0000004e3c4c7210 */ /* 0x000fc40007b5e059 */
[----:B------:R-:W-:Y:S02]  /*56f30*/  SHF.L.W.U32.HI R87, R88, 0x8, R91 ;  /* 0x0000000858577819 */ /* 0x000fe40000010e5b */
[----:B------:R-:W-:Y:S02]  /*56f40*/  LOP3.LUT R93, R82, R48, R95, 0x96, !PT ;  /* 0x00000030525d7212 */ /* 0x000fe400078e965f */
[----:B------:R-:W-:Y:S02]  /*56f50*/  SHF.L.W.U32.HI R91, R91, 0x8, R88 ;  /* 0x000000085b5b7819 */ /* 0x000fe40000010e58 */
[----:B------:R-:W-:Y:S02]  /*56f60*/  SHF.L.W.U32.HI R83, R81, 0x8, R90 ;  /* 0x0000000851537819 */ /* 0x000fe40000010e5a */
[----:B------:R-:W-:Y:S02]  /*56f70*/  IADD3.X R48, R18, R95, R57, P0, P1 ;  /* 0x0000005f12307210 */ /* 0x000fe400007e2439 */
[----:B------:R-:W-:-:S02]  /*56f80*/  SHF.L.W.U32.HI R90, R90, 0x8, R81 ;  /* 0x000000085a5a7819 */ /* 0x000fc40000010e51 */
[----:B------:R-:W-:Y:S02]  /*56f90*/  IADD3.X R58, R62, R77, R92, P2, P3 ;  /* 0x0000004d3e3a7210 */ /* 0x000fe400017e645c */
[----:B------:R-:W-:Y:S02]  /*56fa0*/  LOP3.LUT R81, R76, R45, R77, 0x96, !PT ;  /* 0x0000002d4c517212 */ /* 0x000fe400078e964d */
[----:B------:R-:W-:Y:S02]  /*56fb0*/  IADD3 R77, P0, P1, R20, R66, R91 ;  /* 0x00000042144d7210 */ /* 0x000fe4000791e05b */
[----:B------:R-:W-:Y:S02]  /*56fc0*/  LOP3.LUT R96, R48, R47, R70, 0x96, !PT ;  /* 0x0000002f30607212 */ /* 0x000fe400078e9646 */
[----:B------:R-:W-:Y:S02]  /*56fd0*/  IADD3 R70, P2, P3, R37, R73, R90 ;  /* 0x0000004925467210 */ /* 0x000fe40007b5e05a */
[----:B------:R-:W-:-:S02]  /*56fe0*/  LOP3.LUT R94, R58, R39, R78, 0x96, !PT ;  /* 0x000000273a5e7212 */ /* 0x000fc400078e964e */
[----:B------:R-:W-:Y:S02]  /*56ff0*/  LOP3.LUT R45, R77, R44, R79, 0x96, !PT ;  /* 0x0000002c4d2d7212 */ /* 0x000fe400078e964f */
[----:B------:R-:W-:Y:S02]  /*57000*/  IADD3.X R88, R22, R79, R87, P0, P1 ;  /* 0x0000004f16587210 */ /* 0x000fe400007e2457 */
[----:B------:R-:W-:Y:S02]  /*57010*/  LOP3.LUT R44, R70, R25, R86, 0x96, !PT ;  /* 0x00000019462c7212 */ /* 0x000fe400078e9656 */
[----:B------:R-:W-:Y:S02]  /*57020*/  SHF.L.W.U32.HI R25, R81, 0x10, R94 ;  /* 0x0000001051197819 */ /* 0x000fe40000010e5e */
[----:B------:R-:W-:Y:S02]  /*57030*/  LOP3.LUT R78, R88, R27, R66, 0x96, !PT ;  /* 0x0000001b584e7212 */ /* 0x000fe400078e9642 */
[----:B------:R-:W-:-:S02]  /*57040*/  SHF.L.W.U32.HI R39, R94, 0x10, R81 ;  /* 0x000000105e277819 */ /* 0x000fc40000010e51 */
[----:B------:R-:W-:Y:S02]  /*57050*/  IADD3 R66, P0, R25, R84, RZ ;  /* 0x0000005419427210 */ /* 0x000fe40007f1e0ff */
[----:B------:R-:W-:-:S03]  /*57060*/  IADD3.X R85, R26, R86, R83, P2, P3 ;  /* 0x000000561a557210 */ /* 0x000fc600017e6453 */
[----:B------:R-:W-:Y:S01]  /*57070*/  IMAD.X R81, R39, 0x1, R80, P0 ;  /* 0x0000000127517824 */ /* 0x000fe200000e0650 */
[----:B------:R-:W-:Y:S02]  /*57080*/  SHF.L.W.U32.HI R27, R45, 0x10, R78 ;  /* 0x000000102d1b7819 */ /* 0x000fe40000010e4e */
[----:B------:R-:W-:Y:S02]  /*57090*/  LOP3.LUT R73, R85, R38, R73, 0x96, !PT ;  /* 0x0000002655497212 */ /* 0x000fe400078e9649 */
[----:B------:R-:W-:Y:S02]  /*570a0*/  SHF.L.W.U32.HI R38, R78, 0x10, R45 ;  /* 0x000000104e267819 */ /* 0x000fe40000010e2d */
[----:B------:R-:W-:Y:S02]  /*570b0*/  LOP3.LUT R78, R92, R81, RZ, 0x3c, !PT ;  /* 0x000000515c4e7212 */ /* 0x000fe400078e3cff */
[----:B------:R-:W-:Y:S02]  /*570c0*/  SHF.L.W.U32.HI R45, R93, 0x10, R96 ;  /* 0x000000105d2d7819 */ /* 0x000fe40000010e60 */
[----:B------:R-:W-:-:S02]  /*570d0*/  IADD3 R92, P1, R27, R74, RZ ;  /* 0x0000004a1b5c7210 */ /* 0x000fc40007f3e0ff */
[----:B------:R-:W-:Y:S02]  /*570e0*/  SHF.L.W.U32.HI R47, R73, 0x10, R44 ;  /* 0x00000010492f7819 */ /* 0x000fe40000010e2c */
        /* <DEDUP_REMOVED lines=17> */
[----:B------:R-:W-:Y:S02]  /*57200*/  LOP3.LUT R68, R68, R95, RZ, 0x3c, !PT ;  /* 0x0000005f44447212 */ /* 0x000fe400078e3cff */
[----:B------:R-:W-:Y:S02]  /*57210*/  LOP3.LUT R75, R57, R94, RZ, 0x3c, !PT ;  /* 0x0000005e394b7212 */ /* 0x000fe400078e3cff */
[----:B------:R-:W-:Y:S02]  /*57220*/  IADD3 R82, P2, P3, R67, R74, R82 ;  /* 0x0000004a43527210 */ /* 0x000fe40007b5e052 */
[----:B------:R-:W-:Y:S02]  /*57230*/  SHF.L.W.U32.HI R90, R87, 0x1, R56 ;  /* 0x00000001575a7819 */ /* 0x000fe40000010e38 */
[----:B------:R-:W-:-:S02]  /*57240*/  IADD3.X R72, R6, R83, R58, P4, P5 ;  /* 0x0000005306487210 */ /* 0x000fc400027ea43a */
[----:B------:R-:W-:Y:S02]  /*57250*/  SHF.L.W.U32.HI R87, R56, 0x1, R87 ;  /* 0x0000000138577819 */ /* 0x000fe40000010e57 */
[----:B------:R-:W-:Y:S02]  /*57260*/  SHF.L.W.U32.HI R57, R75, 0x1, R68 ;  /* 0x000000014b397819 */ /* 0x000fe40000010e44 */
[----:B------:R-:W-:Y:S02]  /*57270*/  IADD3.X R78, R65, R79, R48, P2, P3 ;  /* 0x0000004f414e7210 */ /* 0x000fe400017e6430 */
[----:B------:R-:W-:Y:S02]  /*57280*/  IADD3 R56, P1, P0, R69, R90, R77 ;  /* 0x0000005a45387210 */ /* 0x000fe4000783e04d */
[----:B------:R-:W-:Y:S02]  /*57290*/  SHF.L.W.U32.HI R80, R68, 0x1, R75 ;  /* 0x0000000144507819 */ /* 0x000fe40000010e4b */
[----:B------:R-:W-:-:S02]  /*572a0*/  LOP3.LUT R59, R73, R72, RZ, 0x3c, !PT ;  /* 0x00000048493b7212 */ /* 0x000fc400078e3cff */
[----:B------:R-:W-:Y:S02]  /*572b0*/  IADD3 R75, P2, P3, R36, R57, R70 ;  /* 0x00000039244b7210 */ /* 0x000fe40007b5e046 */
[----:B------:R-:W-:Y:S02]  /*572c0*/  LOP3.LUT R77, R47, R78, RZ, 0x3c, !PT ;  /* 0x0000004e2f4d7212 */ /* 0x000fe400078e3cff */
[----:B------:R-:W-:Y:S02]  /*572d0*/  IADD3.X R88, R71, R87, R88, P1, P0 ;  /* 0x0000005747587210 */ /* 0x000fe40000fe0458 */
[----:B------:R-:W-:Y:S02]  /*572e0*/  IADD3 R59, P1, R59, R86, RZ ;  /* 0x000000563b3b7210 */ /* 0x000fe40007f3e0ff */
[----:B------:R-:W-:Y:S02]  /*572f0*/  IADD3.X R85, R24, R80, R85, P2, P3 ;  /* 0x0000005018557210 */ /* 0x000fe400017e6455 */
[----:B------:R-:W-:-:S02]  /*57300*/  IADD3 R77, P0, R77, R92, RZ ;  /* 0x0000005c4d4d7210 */ /* 0x000fc40007f1e0ff */
[----:B------:R-:W-:Y:S02]  /*57310*/  LOP3.LUT R86, R44, R82, RZ, 0x3c, !PT ;  /* 0x000000522c567212 */ /* 0x000fe400078e3cff */
[----:B------:R-:W-:Y:S02]  /*57320*/  LOP3.LUT R68, R39, R88, RZ, 0x3c, !PT ;  /* 0x0000005827447212 */ /* 0x000fe400078e3cff */
        /* <DEDUP_REMOVED lines=53> */
[----:B------:R-:W-:Y:S01]  /*57680*/  IADD3 R94, P0, R56, R59, RZ ;  /* 0x0000003b385e7210 */ /* 0x000fe20007f1e0ff */
[----:B------:R-:W-:Y:S01]  /*57690*/  IMAD.X R93, R44, 0x1, R81, P2 ;  /* 0x000000012c5d7824 */ /* 0x000fe200010e0651 */
[----:B------:R-:W-:-:S03]  /*576a0*/  LOP3.LUT R77, R89, R76, RZ, 0x3c, !PT ;  /* 0x0000004c594d7212 */ /* 0x000fc600078e3cff */
[----:B------:R-:W-:Y:S01]  /*576b0*/  IMAD.X R97, R47, 0x1, R46, P0 ;  /* 0x000000012f617824 */ /* 0x000fe200000e062e */
[----:B------:R-:W-:Y:S02]  /*576c0*/  IADD3 R90, P1, R39, R68, RZ ;  /* 0x00000044275a7210 */ /* 0x000fe40007f3e0ff */
[----:B------:R-:W-:Y:S02]  /*576d0*/  LOP3.LUT R89, R87, R86, RZ, 0x3c, !PT ;  /* 0x0000005657597212 */ /* 0x000fe400078e3cff */
[----:B------:R-:W-:Y:S02]  /*576e0*/  LOP3.LUT R84, R84, R93, RZ, 0x3c, !PT ;  /* 0x0000005d54547212 */ /* 0x000fe400078e3cff */
[----:B------:R-:W-:Y:S02]  /*576f0*/  LOP3.LUT R92, R92, R75, RZ, 0x3c, !PT ;  /* 0x0000004b5c5c7212 */ /* 0x000fe400078e3cff */
[----:B------:R-:W-:Y:S02]  /*57700*/  LOP3.LUT R68, R79, R94, RZ, 0x3c, !PT ;  /* 0x0000005e4f447212 */ /* 0x000fe400078e3cff */
[----:B------:R-:W-:Y:S01]  /*57710*/  LOP3.LUT R59, R74, R97, RZ, 0x3c, !PT ;  /* 0x000000614a3b7212 */ /* 0x000fe200078e3cff */
[----:B------:R-:W-:Y:S01]  /*57720*/  IMAD.X R95, R45, 0x1, R48, P1 ;  /* 0x000000012d5f7824 */ /* 0x000fe200008e0630 */
[----:B------:R-:W-:-:S02]  /*57730*/  SHF.L.W.U32.HI R87, R84, 0x1, R89 ;  /* 0x0000000154577819 */ /* 0x000fc40000010e59 */
[----:B------:R-:W-:Y:S02]  /*57740*/  LOP3.LUT R85, R83, R90, RZ, 0x3c, !PT ;  /* 0x0000005a53557212 */ /* 0x000fe400078e3cff */
[----:B------:R-:W-:Y:S02]  /*57750*/  SHF.L.W.U32.HI R66, R92, 0x1, R77 ;  /* 0x000000015c427819 */ /* 0x000fe40000010e4d */
[----:B------:R-:W-:Y:S02]  /*57760*/  SHF.L.W.U32.HI R83, R59, 0x1, R68 ;  /* 0x000000013b537819 */ /* 0x000fe40000010e44 */
[----:B------:R-:W-:Y:S02]  /*57770*/  SHF.L.W.U32.HI R89, R89, 0x1, R84 ;  /* 0x0000000159597819 */ /* 0x000fe40000010e54 */
[----:B------:R-:W-:Y:S02]  /*57780*/  IADD3 R79, P2, P3, R19, R87, R58 ;  /* 0x00000057134f7210 */ /* 0x000fe40007b5e03a */
[----:B------:R-:W-:-:S02]  /*57790*/  LOP3.LUT R46, R80, R95, RZ, 0x3c, !PT ;  /* 0x0000005f502e7212 */ /* 0x000fc400078e3cff */
[----:B------:R-:W-:Y:S02]  /*577a0*/  SHF.L.W.U32.HI R68, R68, 0x1, R59 ;  /* 0x0000000144447819 */ /* 0x000fe40000010e3b */
[----:B------:R-:W-:Y:S02]  /*577b0*/  SHF.L.W.U32.HI R77, R77, 0x1, R92 ;  /* 0x000000014d4d7819 */ /* 0x000fe40000010e5c */
[----:B------:R-:W-:Y:S02]  /*577c0*/  IADD3 R59, P4, P5, R5, R66, R70 ;  /* 0x00000042053b7210 */ /* 0x000fe40007d9e046 */
[----:B------:R-:W-:Y:S02]  /*577d0*/  IADD3 R58, P1, P0, R67, R83, R78 ;  /* 0x00000053433a7210 */ /* 0x000fe4000783e04e */
[----:B------:R-:W-:Y:S02]  /*577e0*/  IADD3.X R92, R18, R89, R57, P2, P3 ;  /* 0x00000059125c7210 */ /* 0x000fe400017e6439 */
[----:B------:R-:W-:-:S02]  /*577f0*/  SHF.L.W.U32.HI R80, R46, 0x1, R85 ;  /* 0x000000012e507819 */ /* 0x000fc40000010e55 */
[----:B------:R-:W-:Y:S02]  /*57800*/  IADD3.X R72, R6, R77, R72, P4, P5 ;  /* 0x0000004d06487210 */ /* 0x000fe400027ea448 */
[----:B------:R-:W-:Y:S02]  /*57810*/  IADD3.X R81, R65, R68, R82, P1, P0 ;  /* 0x0000004441517210 */ /* 0x000fe40000fe0452 */
[----:B------:R-:W-:Y:S02]  /*57820*/  LOP3.LUT R48, R47, R92, RZ, 0x3c, !PT ;  /* 0x0000005c2f307212 */ /* 0x000fe400078e3cff */
[----:B------:R-:W-:Y:S02]  /*57830*/  SHF.L.W.U32.HI R85, R85, 0x1, R46 ;  /* 0x0000000155557819 */ /* 0x000fe40000010e2e */
[----:B------:R-:W-:Y:S02]  /*57840*/  IADD3 R57, P2, P3, R12, R80, R73 ;  /* 0x000000500c397210 */ /* 0x000fe40007b5e049 */
[----:B------:R-:W-:-:S02]  /*57850*/  LOP3.LUT R84, R45, R72, RZ, 0x3c, !PT ;  /* 0x000000482d547212 */ /* 0x000fc400078e3cff */
[----:B------:R-:W-:Y:S02]  /*57860*/  LOP3.LUT R91, R44, R81, RZ, 0x3c, !PT ;  /* 0x000000512c5b7212 */ /* 0x000fe400078e3cff */
[----:B------:R-:W-:Y:S02]  /*57870*/  IADD3 R48, P0, R48, R90, RZ ;  /* 0x0000005a30307210 */ /* 0x000fe40007f1e0ff */
[----:B------:R-:W-:Y:S02]  /*57880*/  LOP3.LUT R46, R56, R79, RZ, 0x3c, !PT ;  /* 0x0000004f382e7212 */ /* 0x000fe400078e3cff */
[----:B------:R-:W-:Y:S02]  /*57890*/  IADD3.X R88, R13, R85, R88, P2, P3 ;  /* 0x000000550d587210 */ /* 0x000fe400017e6458 */
[----:B------:R-:W-:Y:S02]  /*578a0*/  IADD3 R84, P1, R84, R86, RZ ;  /* 0x0000005654547210 */ /* 0x000fe40007f3e0ff */
        /* <DEDUP_REMOVED lines=14> */
[----:B------:R-:W-:Y:S02]  /*57990*/  SHF.L.W.U32.HI R66, R87, 0x8, R70 ;  /* 0x0000000857427819 */ /* 0x000fe40000010e46 */
[----:B------:R-:W-:Y:S02]  /*579a0*/  LOP3.LUT R83, R83, R76, RZ, 0x3c, !PT ;  /* 0x0000004c53537212 */ /* 0x000fe400078e3cff */
[----:B------:R-:W-:-:S02]  /*579b0*/  LOP3.LUT R68, R68, R75, RZ, 0x3c, !PT ;  /* 0x0000004b44447212 */ /* 0x000fc400078e3cff */
        /* <DEDUP_REMOVED lines=14> */
[----:B------:R-:W-:Y:S02]  /*57aa0*/  IADD3 R77, P0, P1, R69, R58, R90 ;  /* 0x0000003a454d7210 */ /* 0x000fe4000791e05a */
[----:B------:R-:W-:Y:S02]  /*57ab0*/  IADD3.X R72, R10, R72, R87, P2, P3 ;  /* 0x000000480a487210 */ /* 0x000fe400017e6457 */
[----:B------:R-:W-:Y:S02]  /*57ac0*/  LOP3.LUT R94, R47, R56, R79, 0x96, !PT ;  /* 0x000000382f5e7212 */ /* 0x000fe400078e964f */
[----:B------:R-:W-:-:S02]  /*57ad0*/  IADD3 R56, P2, P3, R36, R57, R91 ;  /* 0x0000003924387210 */ /* 0x000fc40007b5e05b */
[----:B------:R-:W-:Y:S02]  /*57ae0*/  IADD3.X R82, R71, R81, R80, P0, P1 ;  /* 0x0000005147527210 */ /* 0x000fe400007e2450 */
[----:B------:R-:W-:Y:S02]  /*57af0*/  LOP3.LUT R92, R72, R39, R59, 0x96, !PT ;  /* 0x00000027485c7212 */ /* 0x000fe400078e963b */
[----:B------:R-:W-:Y:S02]  /*57b00*/  LOP3.LUT R59, R77, R44, R81, 0x96, !PT ;  /* 0x0000002c4d3b7212 */ /* 0x000fe400078e9651 */
[----:B------:R-:W-:Y:S02]  /*57b10*/  IADD3.X R85, R24, R88, R83, P2, P3 ;  /* 0x0000005818557210 */ /* 0x000fe400017e6453 */
[----:B------:R-:W-:Y:S02]  /*57b20*/  LOP3.LUT R44, R56, R25, R88, 0x96, !PT ;  /* 0x00000019382c7212 */ /* 0x000fe400078e9658 */
[----:B------:R-:W-:-:S02]  /*57b30*/  LOP3.LUT R88, R82, R27, R58, 0x96, !PT ;  /* 0x0000001b52587212 */ /* 0x000fc400078e963a */
[----:B------:R-:W-:Y:S02]  /*57b40*/  SHF.L.W.U32.HI R25, R45, 0x10, R92 ;  /* 0x000000102d197819 */ /* 0x000fe40000010e5c */
[----:B------:R-:W-:Y:S02]  /*57b50*/  SHF.L.W.U32.HI R39, R92, 0x10, R45 ;  /* 0x000000105c277819 */ /* 0x000fe40000010e2d */
[----:B------:R-:W-:Y:S02]  /*57b60*/  LOP3.LUT R45, R85, R38, R57, 0x96, !PT ;  /* 0x00000026552d7212 */ /* 0x000fe400078e9639 */
        /* <DEDUP_REMOVED lines=45> */
[----:B------:R-:W-:Y:S02]  /*57e40*/  LOP3.LUT R72, R45, R78, RZ, 0x3c, !PT ;  /* 0x0000004e2d487212 */ /* 0x000fe400078e3cff */
[----:B------:R-:W-:Y:S01]  /*57e50*/  IADD3 R68, P2, R68, R95, RZ ;  /* 0x0000005f44447210 */ /* 0x000fe20007f5e0ff */
[----:B------:R-:W-:Y:S01]  /*57e60*/  IMAD.X R88, R88, 0x1, R93, P0 ;  /* 0x0000000158587824 */ /* 0x000fe200000e065d */
        /* <DEDUP_REMOVED lines=44> */
[----:B------:R-:W-:Y:S02]  /*58130*/  SHF.L.W.U32.HI R27, R57, 0x10, R46 ;  /* 0x00000010391b7819 */ /* 0x000fe40000010e2e */
[----:B------:R-:W-:Y:S01]  /*58140*/  SHF.L.W.U32.HI R57, R59, 0x10, R90 ;  /* 0x000000103b397819 */ /* 0x000fe20000010e5a */
[----:B------:R-:W-:Y:S01]  /*58150*/  IMAD.X R77, R25, 0x1, R88, P0 ;  /* 0x00000001194d7824 */ /* 0x000fe200000e0658 */
[----:B------:R-:W-:Y:S02]  /*58160*/  IADD3 R85, P2, R27, R58, RZ ;  /* 0x0000003a1b557210 */ /* 0x000fe40007f5e0ff */
[----:B------:R-:W-:-:S02]  /*58170*/  SHF.L.W.U32.HI R46, R90, 0x10, R59 ;  /* 0x000000105a2e7819 */ /* 0x000fc40000010e3b */
[----:B------:R-:W-:Y:S02]  /*58180*/  IADD3 R92, P0, R57, R56, RZ ;  /* 0x00000038395c7210 */ /* 0x000fe40007f1e0ff */
[----:B------:R-:W-:Y:S01]  /*58190*/  LOP3.LUT R88, R87, R77, RZ, 0x3c, !PT ;  /* 0x0000004d57587212 */ /* 0x000fe200078e3cff */
[----:B------:R-:W-:Y:S01]  /*581a0*/  IMAD.X R87, R44, 0x1, R81, P2 ;  /* 0x000000012c577824 */ /* 0x000fe200010e0651 */
[----:B------:R-:W-:Y:S01]  /*581b0*/  LOP3.LUT R91, R91, R70, RZ, 0x3c, !PT ;  /* 0x000000465b5b7212 */ /* 0x000fe200078e3cff */
[----:B------:R-:W-:Y:S01]  /*581c0*/  IMAD.X R94, R46, 0x1, R47, P0 ;  /* 0x000000012e5e7824 */ /* 0x000fe200000e062f */
[----:B------:R-:W-:Y:S02]  /*581d0*/  IADD3 R68, P1, R39, R68, RZ ;  /* 0x0000004427447210 */ /* 0x000fe40007f3e0ff */
[----:B------:R-:W-:Y:S02]  /*581e0*/  LOP3.LUT R89, R89, R85, RZ, 0x3c, !PT ;  /* 0x0000005559597212 */ /* 0x000fe400078e3cff */
[----:B------:R-:W-:-:S02]  /*581f0*/  LOP3.LUT R86, R86, R87, RZ, 0x3c, !PT ;  /* 0x0000005756567212 */ /* 0x000fc400078e3cff */
[----:B------:R-:W-:Y:S02]  /*58200*/  SHF.L.W.U32.HI R59, R88, 0x1, R91 ;  /* 0x00000001583b7819 */ /* 0x000fe40000010e5b */
[----:B------:R-:W-:Y:S01]  /*58210*/  SHF.L.W.U32.HI R58, R91, 0x1, R88 ;  /* 0x000000015b3a7819 */ /* 0x000fe20000010e58 */
        /* <DEDUP_REMOVED lines=12> */
[----:B------:R-:W-:Y:S02]  /*582e0*/  IADD3 R72, P4, P5, R7, R59, R72 ;  /* 0x0000003b07487210 */ /* 0x000fe40007d9e048 */
[----:B------:R-:W-:Y:S02]  /*582f0*/  SHF.L.W.U32.HI R88, R83, 0x1, R88 ;  /* 0x0000000153587819 */ /* 0x000fe40000010e58 */
[----:B------:R-:W-:Y:S02]  /*58300*/  IADD3.X R93, R65, R90, R48, P2, P3 ;  /* 0x0000005a415d7210 */ /* 0x000fe400017e6430 */
[----:B------:R-:W-:Y:S02]  /*58310*/  IADD3.X R83, R61, R76, R78, P1, P0 ;  /* 0x0000004c3d537210 */ /* 0x000fe40000fe044e */
        /* <DEDUP_REMOVED lines=23> */
[----:B------:R-:W-:-:S02]  /*58490*/  SHF.L.W.U32.HI R75, R75, 0x8, R90 ;  /* 0x000000084b4b7819 */ /* 0x000fc40000010e5a */
[----:B------:R-:W-:Y:S02]  /*584a0*/  LOP3.LUT R70, R81, R68, RZ, 0x3c, !PT ;  /* 0x0000004451467212 */ /* 0x000fe400078e3cff */
[----:B------:R-:W-:Y:S01]  /*584b0*/  LOP3.LUT R87, R76, R77, RZ, 0x3c, !PT ;  /* 0x0000004d4c577212 */ /* 0x000fe200078e3cff */
[----:B------:R-:W-:Y:S01]  /*584c0*/  IMAD.X R79, R79, 0x1, R94, P3 ;  /* 0x000000014f4f7824 */ /* 0x000fe200018e065e */
        /* <DEDUP_REMOVED lines=11> */
[----:B------:R-:W-:Y:S02]  /*58580*/  SHF.L.W.U32.HI R88, R58, 0x8, R81 ;  /* 0x000000083a587819 */ /* 0x000fe40000010e51 */
[----:B------:R-:W-:Y:S02]  /*58590*/  IADD3.X R58, R13, R84, R90, P2, P3 ;  /* 0x000000540d3a7210 */ /* 0x000fe400017e645a */
[----:B------:R-:W-:Y:S02]  /*585a0*/  IADD3 R81, P0, P1, R15, R66, R86 ;  /* 0x000000420f517210 */ /* 0x000fe4000791e056 */
[----:B------:R-:W-:Y:S02]  /*585b0*/  LOP3.LUT R93, R46, R57, R80, 0x96, !PT ;  /* 0x000000392e5d7212 */ /* 0x000fe400078e9650 */
[----:B------:R-:W-:-:S02]  /*585c0*/  LOP3.LUT R45, R76, R45, R84, 0x96, !PT ;  /* 0x0000002d4c2d7212 */ /* 0x000fc400078e9654 */
[----:B------:R-:W-:Y:S02]  /*585d0*/  IADD3 R80, P2, P3, R63, R48, R88 ;  /* 0x000000303f507210 */ /* 0x000fe40007b5e058 */
[----:B------:R-:W-:Y:S02]  /*585e0*/  LOP3.LUT R84, R58, R39, R72, 0x96, !PT ;  /* 0x000000273a547212 */ /* 0x000fe400078e9648 */
[----:B------:R-:W-:Y:S02]  /*585f0*/  LOP3.LUT R72, R81, R44, R83, 0x96, !PT ;  /* 0x0000002c51487212 */ /* 0x000fe400078e9653 */
[----:B------:R-:W-:Y:S02]  /*58600*/  LOP3.LUT R44, R80, R25, R82, 0x96, !PT ;  /* 0x00000019502c7212 */ /* 0x000fe400078e9652 */
[----:B------:R-:W-:Y:S02]  /*58610*/  SHF.L.W.U32.HI R25, R45, 0x10, R84 ;  /* 0x000000102d197819 */ /* 0x000fe40000010e54 */
[----:B------:R-:W-:-:S02]  /*58620*/  IADD3.X R83, R14, R83, R91, P0, P1 ;  /* 0x000000530e537210 */ /* 0x000fc400007e245b */
[----:B------:R-:W-:Y:S02]  /*58630*/  SHF.L.W.U32.HI R39, R84, 0x10, R45 ;  /* 0x0000001054277819 */ /* 0x000fe40000010e2d */
[----:B------:R-:W-:Y:S02]  /*58640*/  IADD3 R78, P0, R25, R78, RZ ;  /* 0x0000004e194e7210 */ /* 0x000fe40007f1e0ff */
[----:B------:R-:W-:Y:S02]  /*58650*/  IADD3.X R57, R64, R82, R89, P2, P3 ;  /* 0x0000005240397210 */ /* 0x000fe400017e6459 */
[----:B------:R-:W-:Y:S01]  /*58660*/  LOP3.LUT R27, R83, R27, R66, 0x96, !PT ;  /* 0x0000001b531b7212 */ /* 0x000fe200078e9642 */
[----:B------:R-:W-:Y:S01]  /*58670*/  IMAD.X R87, R39, 0x1, R74, P0 ;  /* 0x0000000127577824 */ /* 0x000fe200000e064a */
[----:B------:R-:W-:Y:S02]  /*58680*/  LOP3.LUT R45, R57, R38, R48, 0x96, !PT ;  /* 0x00000026392d7212 */ /* 0x000fe400078e9630 */
        /* <DEDUP_REMOVED lines=14> */
[----:B------:R-:W-:Y:S01]  /*58770*/  LOP3.LUT R86, R86, R82, RZ, 0x3c, !PT ;  /* 0x0000005256567212 */ /* 0x000fe200078e3cff */
[----:B------:R-:W-:Y:S01]  /*58780*/  IMAD.X R84, R48, 0x1, R79, P2 ;  /* 0x0000000130547824 */ /* 0x000fe200010e064f */
[----:B------:R-:W-:Y:S01]  /*58790*/  LOP3.LUT R91, R91, R90, RZ, 0x3c, !PT ;  /* 0x0000005a5b5b7212 */ /* 0x000fe200078e3cff */
[----:B------:R-:W-:Y:S01]  /*587a0*/  IMAD.X R94, R66, 0x1, R47, P0 ;  /* 0x00000001425e7824 */ /* 0x000fe200000e062f */
[----:B------:R-:W-:Y:S02]  /*587b0*/  LOP3.LUT R88, R88, R95, RZ, 0x3c, !PT ;  /* 0x0000005f58587212 */ /* 0x000fe400078e3cff */
[----:B------:R-:W-:Y:S02]  /*587c0*/  LOP3.LUT R74, R75, R92, RZ, 0x3c, !PT ;  /* 0x0000005c4b4a7212 */ /* 0x000fe400078e3cff */
[----:B------:R-:W-:Y:S02]  /*587d0*/  LOP3.LUT R93, R89, R84, RZ, 0x3c, !PT ;  /* 0x00000054595d7212 */ /* 0x000fe400078e3cff */
[----:B------:R-:W-:-:S02]  /*587e0*/  LOP3.LUT R59, R59, R94, RZ, 0x3c, !PT ;  /* 0x0000005e3b3b7212 */ /* 0x000fc400078e3cff */
[----:B------:R-:W-:Y:S02]  /*587f0*/  SHF.L.W.U32.HI R77, R91, 0x1, R86 ;  /* 0x000000015b4d7819 */ /* 0x000fe40000010e56 */
[----:B------:R-:W-:Y:S02]  /*58800*/  IADD3 R70, P2, P3, R69, R72, R70 ;  /* 0x0000004845467210 */ /* 0x000fe40007b5e046 */
[----:B------:R-:W-:Y:S02]  /*58810*/  SHF.L.W.U32.HI R89, R86, 0x1, R91 ;  /* 0x0000000156597819 */ /* 0x000fe40000010e5b */
[----:B------:R-:W-:Y:S02]  /*58820*/  SHF.L.W.U32.HI R91, R93, 0x1, R88 ;  /* 0x000000015d5b7819 */ /* 0x000fe40000010e58 */
[----:B------:R-:W-:Y:S02]  /*58830*/  SHF.L.W.U32.HI R73, R59, 0x1, R74 ;  /* 0x000000013b497819 */ /* 0x000fe40000010e4a */
[----:B------:R-:W-:-:S02]  /*58840*/  IADD3 R76, P4, P5, R8, R77, R76 ;  /* 0x0000004d084c7210 */ /* 0x000fc40007d9e04c */
        /* <DEDUP_REMOVED lines=36> */
[----:B------:R-:W-:Y:S02]  /*58a90*/  LOP3.LUT R74, R74, R87, RZ, 0x3c, !PT ;  /* 0x000000574a4a7212 */ /* 0x000fe400078e3cff */
[----:B------:R-:W-:Y:S02]  /*58aa0*/  IADD3 R77, P2, P3, R5, R76, R72 ;  /* 0x0000004c054d7210 */ /* 0x000fe40007b5e048 */
[----:B------:R-:W-:Y:S02]  /*58ab0*/  SHF.L.W.U32.HI R85, R93, 0x8, R84 ;  /* 0x000000085d557819 */ /* 0x000fe40000010e54 */
[----:B------:R-:W-:Y:S02]  /*58ac0*/  SHF.L.W.U32.HI R84, R84, 0x8, R93 ;  /* 0x0000000854547819 */ /* 0x000fe40000010e5d */
[----:B------:R-:W-:-:S02]  /*58ad0*/  LOP3.LUT R94, R73, R48, R79, 0x96, !PT ;  /* 0x00000030495e7212 */ /* 0x000fc400078e964f */
[----:B------:R-:W-:Y:S02]  /*58ae0*/  SHF.L.W.U32.HI R89, R74, 0x8, R91 ;  /* 0x000000084a597819 */ /* 0x000fe40000010e5b */
[----:B------:R-:W-:Y:S02]  /*58af0*/  IADD3.X R79, R21, R79, R90, P0, P1 ;  /* 0x0000004f154f7210 */ /* 0x000fe400007e245a */
[----:B------:R-:W-:Y:S02]  /*58b00*/  SHF.L.W.U32.HI R91, R91, 0x8, R74 ;  /* 0x000000085b5b7819 */ /* 0x000fe40000010e4a */
        /* <DEDUP_REMOVED lines=8> */
[----:B------:R-:W-:-:S02]  /*58b90*/  LOP3.LUT R48, R70, R38, R57, 0x96, !PT ;  /* 0x0000002646307212 */ /* 0x000fc400078e9639 */
        /* <DEDUP_REMOVED lines=13> */
[----:B------:R-:W-:Y:S02]  /*58c70*/  LOP3.LUT R57, R81, R68, RZ, 0x3c, !PT ;  /* 0x0000004451397212 */ /* 0x000fe400078e3cff */
[----:B------:R-:W-:Y:S02]  /*58c80*/  LOP3.LUT R90, R90, R75, RZ, 0x3c, !PT ;  /* 0x0000004b5a5a7212 */ /* 0x000fe400078e3cff */
[----:B------:R-:W-:Y:S01]  /*58c90*/  SHF.L.W.U32.HI R48, R93, 0x10, R92 ;  /* 0x000000105d307819 */ /* 0x000fe20000010e5c */
[----:B------:R-:W-:Y:S01]  /*58ca0*/  IMAD.X R80, R44, 0x1, R87, P2 ;  /* 0x000000012c507824 */ /* 0x000fe200010e0657 */
[----:B------:R-:W-:Y:S02]  /*58cb0*/  IADD3 R97, P1, R39, R58, RZ ;  /* 0x0000003a27617210 */ /* 0x000fe40007f3e0ff */
[----:B------:R-:W-:Y:S02]  /*58cc0*/  IADD3 R92, P0, R47, R56, RZ ;  /* 0x000000382f5c7210 */ /* 0x000fe40007f1e0ff */
[----:B------:R-:W-:-:S02]  /*58cd0*/  SHF.L.W.U32.HI R81, R90, 0x1, R57 ;  /* 0x000000015a517819 */ /* 0x000fc40000010e39 */
[----:B------:R-:W-:Y:S01]  /*58ce0*/  SHF.L.W.U32.HI R57, R57, 0x1, R90 ;  /* 0x0000000139397819 */ /* 0x000fe20000010e5a */
[----:B------:R-:W-:Y:S01]  /*58cf0*/  IMAD.X R90, R45, 0x1, R46, P1 ;  /* 0x000000012d5a7824 */ /* 0x000fe200008e062e */
[----:B------:R-:W-:Y:S01]  /*58d00*/  LOP3.LUT R91, R91, R78, RZ, 0x3c, !PT ;  /* 0x0000004e5b5b7212 */ /* 0x000fe200078e3cff */
[----:B------:R-:W-:Y:S01]  /*58d10*/  IMAD.X R94, R48, 0x1, R59, P0 ;  /* 0x00000001305e7824 */ /* 0x000fe200000e063b */
        /* <DEDUP_REMOVED lines=76> */
[----:B------:R-:W-:Y:S02]  /*591e0*/  SHF.L.W.U32.HI R45, R91, 0x10, R94 ;  /* 0x000000105b2d7819 */ /* 0x000fe40000010e5e */
[----:B------:R-:W-:Y:S01]  /*591f0*/  IADD3 R86, P2, R44, R73, RZ ;  /* 0x000000492c567210 */ /* 0x000fe20007f5e0ff */
[----:B------:R-:W-:Y:S01]  /*59200*/  IMAD.X R97, R38, 0x1, R75, P1 ;  /* 0x0000000126617824 */ /* 0x000fe200008e064b */
        /* <DEDUP_REMOVED lines=36> */
[----:B------:R-:W-:Y:S02]  /*59450*/  IADD3 R66, P2, R66, R99, RZ ;  /* 0x0000006342427210 */ /* 0x000fe40007f5e0ff */
        /* <DEDUP_REMOVED lines=19> */
[----:B------:R-:W-:-:S02]  /*59590*/  SHF.L.W.U32.HI R72, R93, 0x8, R48 ;  /* 0x000000085d487819 */ /* 0x000fc40000010e30 */
[----:B------:R-:W-:Y:S02]  /*595a0*/  SHF.L.W.U32.HI R87, R48, 0x8, R93 ;  /* 0x0000000830577819 */ /* 0x000fe40000010e5d */
[----:B------:R-:W-:Y:S02]  /*595b0*/  IADD3 R48, P0, P1, R8, R85, R89 ;  /* 0x0000005508307210 */ /* 0x000fe4000791e059 */
[----:B------:R-:W-:Y:S02]  /*595c0*/  SHF.L.W.U32.HI R83, R68, 0x8, R91 ;  /* 0x0000000844537819 */ /* 0x000fe40000010e5b */
[----:B------:R-:W-:Y:S02]  /*595d0*/  IADD3 R78, P2, P3, R63, R76, R74 ;  /* 0x0000004c3f4e7210 */ /* 0x000fe40007b5e04a */
        /* <DEDUP_REMOVED lines=10> */
[----:B------:R-:W-:Y:S02]  /*59680*/  SHF.L.W.U32.HI R38, R93, 0x10, R44 ;  /* 0x000000105d267819 */ /* 0x000fe40000010e2c */
[----:B------:R-:W-:Y:S02]  /*59690*/  LOP3.LUT R39, R80, R39, R88, 0x96, !PT ;  /* 0x0000002750277212 */ /* 0x000fe400078e9658 */
        /* <DEDUP_REMOVED lines=16> */
[----:B------:R-:W-:Y:S02]  /*597a0*/  IADD3 R94, P0, R56, R75, RZ ;  /* 0x0000004b385e7210 */ /* 0x000fe40007f1e0ff */
[----:B------:R-:W-:Y:S02]  /*597b0*/  SHF.L.W.U32.HI R73, R90, 0x1, R89 ;  /* 0x000000015a497819 */ /* 0x000fe40000010e59 */
[----:B------:R-:W-:Y:S01]  /*597c0*/  SHF.L.W.U32.HI R59, R89, 0x1, R90 ;  /* 0x00000001593b7819 */ /* 0x000fe20000010e5a */
        /* <DEDUP_REMOVED lines=20> */
[----:B------:R-:W-:Y:S02]  /*59910*/  SHF.L.W.U32.HI R83, R46, 0x1, R83 ;  /* 0x000000012e537819 */ /* 0x000fe40000010e53 */
        /* <DEDUP_REMOVED lines=48> */
[----:B------:R-:W-:Y:S02]  /*59c20*/  LOP3.LUT R80, R82, R27, R80, 0x96, !PT ;  /* 0x0000001b52507212 */ /* 0x000fe400078e9650 */
[----:B------:R-:W-:Y:S02]  /*59c30*/  LOP3.LUT R44, R70, R25, R88, 0x96, !PT ;  /* 0x00000019462c7212 */ /* 0x000fe400078e9658 */
[----:B------:R-:W-:Y:S02]  /*59c40*/  LOP3.LUT R57, R78, R38, R57, 0x96, !PT ;  /* 0x000000264e397212 */ /* 0x000fe400078e9639 */
[----:B------:R-:W-:Y:S02]  /*59c50*/  SHF.L.W.U32.HI R25, R47, 0x10, R56 ;  /* 0x000000102f197819 */ /* 0x000fe40000010e38 */
[----:B------:R-:W-:Y:S02]  /*59c60*/  SHF.L.W.U32.HI R39, R56, 0x10, R47 ;  /* 0x0000001038277819 */ /* 0x000fe40000010e2f */
        /* <DEDUP_REMOVED lines=33> */
[----:B------:R-:W-:Y:S02]  /*59e80*/  IADD3.X R74, R24, R89, R68, P4, P5 ;  /* 0x00000059184a7210 */ /* 0x000fe400027ea444 */
[----:B------:R-:W-:Y:S02]  /*59e90*/  SHF.L.W.U32.HI R58, R58, 0x1, R73 ;  /* 0x000000013a3a7819 */ /* 0x000fe40000010e49 */
        /* <DEDUP_REMOVED lines=47> */
[----:B------:R-:W-:Y:S02]  /*5a190*/  IADD3.X R82, R13, R83, R88, P2, P3 ;  /* 0x000000530d527210 */ /* 0x000fe400017e6458 */
[----:B------:R-:W-:Y:S02]  /*5a1a0*/  SHF.L.W.U32.HI R38, R91, 0x10, R98 ;  /* 0x000000105b267819 */ /* 0x000fe40000010e62 */
        /* <DEDUP_REMOVED lines=11> */
[----:B------:R-:W-:Y:S02]  /*5a260*/  IADD3 R90, P2, R27, R86, RZ ;  /* 0x000000561b5a7210 */ /* 0x000fe40007f5e0ff */
[----:B------:R-:W-:Y:S02]  /*5a270*/  LOP3.LUT R81, R92, R75, RZ, 0x3c, !PT ;  /* 0x0000004b5c517212 */ /* 0x000fe400078e3cff */
[----:B------:R-:W-:Y:S01]  /*5a280*/  SHF.L.W.U32.HI R47, R96, 0x10, R57 ;  /* 0x00000010602f7819 */ /* 0x000fe20000010e39 */
        /* <DEDUP_REMOVED lines=23> */
[----:B------:R-:W-:Y:S02]  /*5a400*/  SHF.L.W.U32.HI R86, R86, 0x1, R73 ;  /* 0x0000000156567819 */ /* 0x000fe40000010e49 */
        /* <DEDUP_REMOVED lines=47> */
[----:B------:R-:W-:Y:S02]  /*5a700*/  IADD3.X R70, R17, R82, R72, P2, P3 ;  /* 0x0000005211467210 */ /* 0x000fe400017e6448 */
[----:B------:R-:W-:Y:S02]  /*5a710*/  LOP3.LUT R47, R83, R44, R89, 0x96, !PT ;  /* 0x0000002c532f7212 */ /* 0x000fe400078e9659 */
[----:B------:R-:W-:Y:S02]  /*5a720*/  LOP3.LUT R44, R78, R25, R82, 0x96, !PT ;  /* 0x000000194e2c7212 */ /* 0x000fe400078e9652 */
[----:B------:R-:W-:Y:S02]  /*5a730*/  SHF.L.W.U32.HI R25, R45, 0x10, R88 ;  /* 0x000000102d197819 */ /* 0x000fe40000010e58 */
[----:B------:R-:W-:Y:S02]  /*5a740*/  LOP3.LUT R56, R87, R27, R58, 0x96, !PT ;  /* 0x0000001b57387212 */ /* 0x000fe400078e963a */
[----:B------:R-:W-:-:S02]  /*5a750*/  SHF.L.W.U32.HI R39, R88, 0x10, R45 ;  /* 0x0000001058277819 */ /* 0x000fc40000010e2d */
[----:B------:R-:W-:Y:S02]  /*5a760*/  LOP3.LUT R45, R70, R38, R85, 0x96, !PT ;  /* 0x00000026462d7212 */ /* 0x000fe400078e9655 */
[----:B------:R-:W-:Y:S02]  /*5a770*/  IADD3 R58, P0, R25, R76, RZ ;  /* 0x0000004c193a7210 */ /* 0x000fe40007f1e0ff */
[----:B------:R-:W-:Y:S02]  /*5a780*/  SHF.L.W.U32.HI R38, R56, 0x10, R47 ;  /* 0x0000001038267819 */ /* 0x000fe40000010e2f */
[----:B------:R-:W-:Y:S02]  /*5a790*/  SHF.L.W.U32.HI R27, R47, 0x10, R56 ;  /* 0x000000102f1b7819 */ /* 0x000fe40000010e38 */
[----:B------:R-:W-:Y:S02]  /*5a7a0*/  SHF.L.W.U32.HI R56, R45, 0x10, R44 ;  /* 0x000000102d387819 */ /* 0x000fe40000010e2c */
[----:B------:R-:W-:-:S02]  /*5a7b0*/  SHF.L.W.U32.HI R44, R44, 0x10, R45 ;  /* 0x000000102c2c7819 */ /* 0x000fc40000010e2d */
[----:B------:R-:W-:Y:S02]  /*5a7c0*/  SHF.L.W.U32.HI R47, R97, 0x10, R90 ;  /* 0x00000010612f7819 */ /* 0x000fe40000010e5a */
[----:B------:R-:W-:Y:S01]  /*5a7d0*/  SHF.L.W.U32.HI R45, R90, 0x10, R97 ;  /* 0x000000105a2d7819 */ /* 0x000fe20000010e61 */
[----:B------:R-:W-:Y:S01]  /*5a7e0*/  IMAD.X R85, R39, 0x1, R80, P0 ;  /* 0x0000000127557824 */ /* 0x000fe200000e0650 */
[----:B------:R-:W-:Y:S02]  /*5a7f0*/  IADD3 R90, P1, R27, R68, RZ ;  /* 0x000000441b5a7210 */ /* 0x000fe40007f3e0ff */
[----:B------:R-:W-:Y:S02]  /*5a800*/  IADD3 R88, P2, R44, R73, RZ ;  /* 0x000000492c587210 */ /* 0x000fe40007f5e0ff */
[----:B------:R-:W-:Y:S01]  /*5a810*/  LOP3.LUT R89, R95, R58, RZ, 0x3c, !PT ;  /* 0x0000003a5f597212 */ /* 0x000fe200078e3cff */
[----:B------:R-:W-:Y:S01]  /*5a820*/  IMAD.X R92, R38, 0x1, R75, P1 ;  /* 0x00000001265c7824 */ /* 0x000fe200008e064b */
[----:B------:R-:W-:-:S02]  /*5a830*/  LOP3.LUT R76, R93, R85, RZ, 0x3c, !PT ;  /* 0x000000555d4c7212 */ /* 0x000fc400078e3cff */
[----:B------:R-:W-:Y:S01]  /*5a840*/  IADD3 R48, P0, R45, R48, RZ ;  /* 0x000000302d307210 */ /* 0x000fe20007f1e0ff */
        /* <DEDUP_REMOVED lines=14> */
[----:B------:R-:W-:Y:S02]  /*5a930*/  IADD3 R74, P4, P5, R23, R82, R74 ;  /* 0x00000052174a7210 */ /* 0x000fe40007d9e04a */
[----:B------:R-:W-:Y:S02]  /*5a940*/  IADD3.X R57, R22, R89, R57, P2, P3 ;  /* 0x0000005916397210 */ /* 0x000fe400017e6439 */
[----:B------:R-:W-:Y:S02]  /*5a950*/  SHF.L.W.U32.HI R79, R59, 0x1, R80 ;  /* 0x000000013b4f7819 */ /* 0x000fe40000010e50 */
[----:B------:R-:W-:Y:S02]  /*5a960*/  SHF.L.W.U32.HI R93, R86, 0x1, R93 ;  /* 0x00000001565d7819 */ /* 0x000fe40000010e5d */
[----:B------:R-:W-:-:S02]  /*5a970*/  SHF.L.W.U32.HI R80, R80, 0x1, R59 ;  /* 0x0000000150507819 */ /* 0x000fc40000010e3b */
[----:B------:R-:W-:Y:S02]  /*5a980*/  IADD3 R76, P1, P0, R60, R91, R83 ;  /* 0x0000005b3c4c7210 */ /* 0x000fe4000783e053 */
[----:B------:R-:W-:Y:S02]  /*5a990*/  IADD3.X R72, R21, R81, R66, P4, P5 ;  /* 0x0000005115487210 */ /* 0x000fe400027ea442 */
[----:B------:R-:W-:Y:S02]  /*5a9a0*/  LOP3.LUT R59, R56, R57, RZ, 0x3c, !PT ;  /* 0x00000039383b7212 */ /* 0x000fe400078e3cff */
[----:B------:R-:W-:Y:S02]  /*5a9b0*/  IADD3 R78, P2, P3, R12, R79, R78 ;  /* 0x0000004f0c4e7210 */ /* 0x000fe40007b5e04e */
[----:B------:R-:W-:Y:S02]  /*5a9c0*/  IADD3.X R86, R62, R93, R87, P1, P0 ;  /* 0x0000005d3e567210 */ /* 0x000fe40000fe0457 */
[----:B------:R-:W-:-:S02]  /*5a9d0*/  LOP3.LUT R73, R47, R72, RZ, 0x3c, !PT ;  /* 0x000000482f497212 */ /* 0x000fc400078e3cff */
[----:B------:R-:W-:Y:S02]  /*5a9e0*/  IADD3 R59, P0, R59, R90, RZ ;  /* 0x0000005a3b3b7210 */ /* 0x000fe40007f1e0ff */
[----:B------:R-:W-:Y:S02]  /*5a9f0*/  LOP3.LUT R84, R44, R77, RZ, 0x3c, !PT ;  /* 0x0000004d2c547212 */ /* 0x000fe400078e3cff */
[----:B------:R-:W-:Y:S02]  /*5aa00*/  IADD3.X R75, R13, R80, R70, P2, P3 ;  /* 0x000000500d4b7210 */ /* 0x000fe400017e6446 */
[----:B------:R-:W-:Y:S01]  /*5aa10*/  LOP3.LUT R66, R39, R86, RZ, 0x3c, !PT ;  /* 0x0000005627427212 */ /* 0x000fe200078e3cff */
[----:B------:R-:W-:Y:S01]  /*5aa20*/  IMAD.X R84, R84, 0x1, R92, P0 ;  /* 0x0000000154547824 */ /* 0x000fe200000e065c */
[----:B------:R-:W-:Y:S02]  /*5aa30*/  IADD3 R73, P1, R73, R88, RZ ;  /* 0x0000005849497210 */ /* 0x000fe40007f3e0ff */
[----:B------:R-:W-:-:S02]  /*5aa40*/  LOP3.LUT R46, R45, R74, RZ, 0x3c, !PT ;  /* 0x0000004a2d2e7212 */ /* 0x000fc400078e3cff */
[----:B------:R-:W-:Y:S02]  /*5aa50*/  LOP3.LUT R83, R38, R75, RZ, 0x3c, !PT ;  /* 0x0000004b26537212 */ /* 0x000fe400078e3cff */
[----:B------:R-:W-:Y:S01]  /*5aa60*/  IADD3 R66, P2, R66, R48, RZ ;  /* 0x0000003042427210 */ /* 0x000fe20007f5e0ff */
[----:B------:R-:W-:Y:S01]  /*5aa70*/  IMAD.X R46, R46, 0x1, R95, P1 ;  /* 0x000000012e2e7824 */ /* 0x000fe200008e065f */
[----:B------:R-:W-:Y:S02]  /*5aa80*/  LOP3.LUT R48, R25, R76, RZ, 0x3c, !PT ;  /* 0x0000004c19307212 */ /* 0x000fe400078e3cff */
[----:B------:R-:W-:Y:S02]  /*5aa90*/  IADD3 R58, P3, R83, R58, RZ ;  /* 0x0000003a533a7210 */ /* 0x000fe40007f7e0ff */
        /* <DEDUP_REMOVED lines=18> */
[----:B------:R-:W-:Y:S02]  /*5abc0*/  LOP3.LUT R93, R79, R56, R57, 0x96, !PT ;  /* 0x000000384f5d7212 */ /* 0x000fe400078e9639 */
[----:B------:R-:W-:Y:S02]  /*5abd0*/  SHF.L.W.U32.HI R87, R68, 0x8, R89 ;  /* 0x0000000844577819 */ /* 0x000fe40000010e59 */
[----:B------:R-:W-:Y:S02]  /*5abe0*/  IADD3 R82, P2, P3, R8, R74, R83 ;  /* 0x0000004a08527210 */ /* 0x000fe40007b5e053 */
[----:B------:R-:W-:-:S02]  /*5abf0*/  IADD3.X R57, R65, R57, R90, P0, P1 ;  /* 0x0000003941397210 */ /* 0x000fc400007e245a */
[----:B------:R-:W-:Y:S02]  /*5ac00*/  SHF.L.W.U32.HI R89, R89, 0x8, R68 ;  /* 0x0000000859597819 */ /* 0x000fe40000010e44 */
        /* <DEDUP_REMOVED lines=20> */
[----:B------:R-:W-:Y:S02]  /*5ad50*/  IADD3 R78, P2, R27, R58, RZ ;  /* 0x0000003a1b4e7210 */ /* 0x000fe40007f5e0ff */
[----:B------:R-:W-:Y:S02]  /*5ad60*/  LOP3.LUT R92, R92, R76, RZ, 0x3c, !PT ;  /* 0x0000004c5c5c7212 */ /* 0x000fe400078e3cff */
[----:B------:R-:W-:Y:S02]  /*5ad70*/  LOP3.LUT R93, R90, R75, RZ, 0x3c, !PT ;  /* 0x0000004b5a5d7212 */ /* 0x000fe400078e3cff */
        /* <DEDUP_REMOVED lines=15> */
[----:B------:R-:W-:Y:S02]  /*5ae70*/  IADD3 R79, P2, P3, R12, R89, R79 ;  /* 0x000000590c4f7210 */ /* 0x000fe40007b5e04f */
[----:B------:R-:W-:Y:S02]  /*5ae80*/  LOP3.LUT R80, R80, R91, RZ, 0x3c, !PT ;  /* 0x0000005b50507212 */ /* 0x000fe400078e3cff */
[----:B------:R-:W-:-:S02]  /*5ae90*/  LOP3.LUT R73, R70, R93, RZ, 0x3c, !PT ;  /* 0x0000005d46497212 */ /* 0x000fc400078e3cff */
[----:B------:R-:W-:Y:S02]  /*5aea0*/  SHF.L.W.U32.HI R83, R46, 0x1, R85 ;  /* 0x000000012e537819 */ /* 0x000fe40000010e55 */
[----:B------:R-:W-:Y:S02]  /*5aeb0*/  IADD3 R82, P4, P5, R16, R59, R82 ;  /* 0x0000003b10527210 */ /* 0x000fe40007d9e052 */
[----:B------:R-:W-:Y:S02]  /*5aec0*/  IADD3.X R94, R13, R66, R57, P2, P3 ;  /* 0x000000420d5e7210 */ /* 0x000fe400017e6439 */
[----:B------:R-:W-:Y:S02]  /*5aed0*/  SHF.L.W.U32.HI R70, R73, 0x1, R80 ;  /* 0x0000000149467819 */ /* 0x000fe40000010e50 */
[----:B------:R-:W-:Y:S02]  /*5aee0*/  SHF.L.W.U32.HI R85, R85, 0x1, R46 ;  /* 0x0000000155557819 */ /* 0x000fe40000010e2e */
[----:B------:R-:W-:-:S02]  /*5aef0*/  IADD3 R72, P1, P0, R8, R83, R72 ;  /* 0x0000005308487210 */ /* 0x000fc4000783e048 */
[----:B------:R-:W-:Y:S02]  /*5af00*/  IADD3.X R68, R17, R58, R68, P4, P5 ;  /* 0x0000003a11447210 */ /* 0x000fe400027ea444 */
[----:B------:R-:W-:Y:S02]  /*5af10*/  LOP3.LUT R48, R47, R94, RZ, 0x3c, !PT ;  /* 0x0000005e2f307212 */ /* 0x000fe400078e3cff */
[----:B------:R-:W-:Y:S02]  /*5af20*/  SHF.L.W.U32.HI R87, R80, 0x1, R73 ;  /* 0x0000000150577819 */ /* 0x000fe40000010e49 */
[----:B------:R-:W-:Y:S02]  /*5af30*/  IADD3 R57, P2, P3, R60, R70, R77 ;  /* 0x000000463c397210 */ /* 0x000fe40007b5e04d */
[----:B------:R-:W-:Y:S02]  /*5af40*/  IADD3.X R81, R10, R85, R74, P1, P0 ;  /* 0x000000550a517210 */ /* 0x000fe40000fe044a */
[----:B------:R-:W-:-:S02]  /*5af50*/  LOP3.LUT R86, R45, R68, RZ, 0x3c, !PT ;  /* 0x000000442d567212 */ /* 0x000fc400078e3cff */
[----:B------:R-:W-:Y:S02]  /*5af60*/  IADD3 R48, P0, R48, R91, RZ ;  /* 0x0000005b30307210 */ /* 0x000fe40007f1e0ff */
[----:B------:R-:W-:Y:S02]  /*5af70*/  LOP3.LUT R46, R56, R79, RZ, 0x3c, !PT ;  /* 0x0000004f382e7212 */ /* 0x000fe400078e3cff */
[----:B------:R-:W-:Y:S02]  /*5af80*/  IADD3.X R88, R62, R87, R88, P2, P3 ;  /* 0x000000573e587210 */ /* 0x000fe400017e6458 */
        /* <DEDUP_REMOVED lines=32> */
[----:B------:R-:W-:-:S02]  /*5b190*/  LOP3.LUT R47, R80, R45, R68, 0x96, !PT ;  /* 0x0000002d502f7212 */ /* 0x000fc400078e9644 */
[----:B------:R-:W-:Y:S02]  /*5b1a0*/  IADD3.X R68, R71, R68, R90, P2, P3 ;  /* 0x0000004447447210 */ /* 0x000fe400017e645a */
[----:B------:R-:W-:Y:S02]  /*5b1b0*/  LOP3.LUT R96, R59, R56, R79, 0x96, !PT ;  /* 0x000000383b607212 */ /* 0x000fe400078e964f */
[----:B------:R-:W-:Y:S02]  /*5b1c0*/  IADD3 R77, P0, P1, R7, R72, R91 ;  /* 0x00000048074d7210 */ /* 0x000fe4000791e05b */
[----:B------:R-:W-:Y:S02]  /*5b1d0*/  IADD3 R56, P2, P3, R5, R57, R92 ;  /* 0x0000003905387210 */ /* 0x000fe40007b5e05c */
[----:B------:R-:W-:Y:S02]  /*5b1e0*/  IADD3.X R79, R11, R81, R78, P0, P1 ;  /* 0x000000510b4f7210 */ /* 0x000fe400007e244e */
[----:B------:R-:W-:-:S02]  /*5b1f0*/  IADD3.X R85, R6, R88, R89, P2, P3 ;  /* 0x0000005806557210 */ /* 0x000fc400017e6459 */
        /* <DEDUP_REMOVED lines=89> */
[----:B------:R-:W-:Y:S02]  /*5b790*/  SHF.L.W.U32.HI R38, R91, 0x10, R44 ;  /* 0x000000105b267819 */ /* 0x000fe40000010e2c */
[----:B------:R-:W-:Y:S02]  /*5b7a0*/  LOP3.LUT R92, R82, R45, R80, 0x96, !PT ;  /* 0x0000002d525c7212 */ /* 0x000fe400078e9650 */
[----:B------:R-:W-:Y:S02]  /*5b7b0*/  IADD3.X R80, R61, R85, R86, P2, P3 ;  /* 0x000000553d507210 */ /* 0x000fe400017e6456 */
[----:B------:R-:W-:Y:S02]  /*5b7c0*/  LOP3.LUT R66, R84, R25, R66, 0x96, !PT ;  /* 0x0000001954427212 */ /* 0x000fe400078e9642 */
[----:B------:R-:W-:-:S02]  /*5b7d0*/  SHF.L.W.U32.HI R25, R44, 0x10, R91 ;  /* 0x000000102c197819 */ /* 0x000fc40000010e5b */
[----:B------:R-:W-:Y:S02]  /*5b7e0*/  IADD3 R79, P0, R38, R79, RZ ;  /* 0x0000004f264f7210 */ /* 0x000fe40007f1e0ff */
[----:B------:R-:W-:Y:S02]  /*5b7f0*/  LOP3.LUT R46, R80, R27, R46, 0x96, !PT ;  /* 0x0000001b502e7212 */ /* 0x000fe400078e962e */
[----:B------:R-:W-:Y:S02]  /*5b800*/  SHF.L.W.U32.HI R45, R66, 0x10, R39 ;  /* 0x00000010422d7819 */ /* 0x000fe40000010e27 */
[----:B------:R-:W-:Y:S01]  /*5b810*/  SHF.L.W.U32.HI R39, R39, 0x10, R66 ;  /* 0x0000001027277819 */ /* 0x000fe20000010e42 */
[----:B------:R-:W-:Y:S01]  /*5b820*/  IMAD.X R66, R25, 0x1, R88, P0 ;  /* 0x0000000119427824 */ /* 0x000fe200000e0658 */
        /* <DEDUP_REMOVED lines=24> */
[----:B------:R-:W-:Y:S02]  /*5b9b0*/  SHF.L.W.U32.HI R59, R59, 0x1, R56 ;  /* 0x000000013b3b7819 */ /* 0x000fe40000010e38 */
        /* <DEDUP_REMOVED lines=40> */
[----:B------:R-:W-:Y:S02]  /*5bc40*/  IADD3 R76, P2, P3, R63, R58, R72 ;  /* 0x0000003a3f4c7210 */ /* 0x000fe40007b5e048 */
        /* <DEDUP_REMOVED lines=11> */
[----:B------:R-:W-:Y:S02]  /*5bd00*/  SHF.L.W.U32.HI R25, R77, 0x10, R94 ;  /* 0x000000104d197819 */ /* 0x000fe40000010e5e */
[----:B------:R-:W-:Y:S02]  /*5bd10*/  LOP3.LUT R47, R82, R39, R58, 0x96, !PT ;  /* 0x00000027522f7212 */ /* 0x000fe400078e963a */
[----:B------:R-:W-:Y:S02]  /*5bd20*/  IADD3.X R87, R6, R87, R83, P0, P1 ;  /* 0x0000005706577210 */ /* 0x000fe400007e2453 */
        /* <DEDUP_REMOVED lines=73> */
[----:B------:R-:W-:Y:S02]  /*5c1c0*/  SHF.L.W.U32.HI R72, R79, 0x8, R86 ;  /* 0x000000084f487819 */ /* 0x000fe40000010e56 */
[----:B------:R-:W-:Y:S02]  /*5c1d0*/  IADD3.X R56, R24, R80, R91, P0, P1 ;  /* 0x0000005018387210 */ /* 0x000fe400007e245b */
[----:B------:R-:W-:Y:S02]  /*5c1e0*/  SHF.L.W.U32.HI R86, R86, 0x8, R79 ;  /* 0x0000000856567819 */ /* 0x000fe40000010e4f */
[----:B------:R-:W-:-:S02]  /*5c1f0*/  LOP3.LUT R47, R68, R47, R80, 0x96, !PT ;  /* 0x0000002f442f7212 */ /* 0x000fc400078e9650 */
[----:B------:R-:W-:Y:S02]  /*5c200*/  IADD3 R80, P0, P1, R19, R59, R74 ;  /* 0x0000003b13507210 */ /* 0x000fe4000791e04a */
[----:B------:R-:W-:Y:S02]  /*5c210*/  LOP3.LUT R46, R56, R46, R73, 0x96, !PT ;  /* 0x0000002e382e7212 */ /* 0x000fe400078e9649 */
[----:B------:R-:W-:Y:S02]  /*5c220*/  IADD3 R84, P2, P3, R15, R76, R83 ;  /* 0x0000004c0f547210 */ /* 0x000fe40007b5e053 */
[----:B------:R-:W-:Y:S02]  /*5c230*/  IADD3 R73, P4, P5, R23, R90, R86 ;  /* 0x0000005a17497210 */ /* 0x000fe40007d9e056 */
[----:B------:R-:W-:Y:S02]  /*5c240*/  LOP3.LUT R92, R80, R45, R78, 0x96, !PT ;  /* 0x0000002d505c7212 */ /* 0x000fe400078e964e */
[----:B------:R-:W-:-:S02]  /*5c250*/  IADD3.X R79, R18, R78, R77, P0, P1 ;  /* 0x0000004e124f7210 */ /* 0x000fc400007e244d */
        /* <DEDUP_REMOVED lines=16> */
[----:B------:R-:W-:-:S02]  /*5c360*/  IADD3 R91, P0, R27, R70, RZ ;  /* 0x000000461b5b7210 */ /* 0x000fc40007f1e0ff */
[----:B------:R-:W-:Y:S02]  /*5c370*/  SHF.L.W.U32.HI R46, R90, 0x10, R45 ;  /* 0x000000105a2e7819 */ /* 0x000fe40000010e2d */
[----:B------:R-:W-:Y:S02]  /*5c380*/  SHF.L.W.U32.HI R45, R45, 0x10, R90 ;  /* 0x000000102d2d7819 */ /* 0x000fe40000010e5a */
[----:B------:R-:W-:Y:S01]  /*5c390*/  IADD3 R89, P1, R25, R66, RZ ;  /* 0x0000004219597210 */ /* 0x000fe20007f3e0ff */
[----:B------:R-:W-:Y:S01]  /*5c3a0*/  IMAD.X R92, R44, 0x1, R57, P0 ;  /* 0x000000012c5c7824 */ /* 0x000fe200000e0639 */
[----:B------:R-:W-:Y:S02]  /*5c3b0*/  LOP3.LUT R93, R93, R76, RZ, 0x3c, !PT ;  /* 0x0000004c5d5d7212 */ /* 0x000fe400078e3cff */
[----:B------:R-:W-:Y:S01]  /*5c3c0*/  IADD3 R87, P0, R45, R58, RZ ;  /* 0x0000003a2d577210 */ /* 0x000fe20007f1e0ff */
[----:B------:R-:W-:Y:S01]  /*5c3d0*/  IMAD.X R90, R47, 0x1, R48, P1 ;  /* 0x000000012f5a7824 */ /* 0x000fe200008e0630 */
[----:B------:R-:W-:-:S02]  /*5c3e0*/  LOP3.LUT R74, R74, R91, RZ, 0x3c, !PT ;  /* 0x0000005b4a4a7212 */ /* 0x000fc400078e3cff */
[----:B------:R-:W-:Y:S02]  /*5c3f0*/  LOP3.LUT R77, R77, R92, RZ, 0x3c, !PT ;  /* 0x0000005c4d4d7212 */ /* 0x000fe400078e3cff */
[----:B------:R-:W-:Y:S02]  /*5c400*/  SHF.L.W.U32.HI R66, R88, 0x1, R93 ;  /* 0x0000000158427819 */ /* 0x000fe40000010e5d */
[----:B------:R-:W-:Y:S01]  /*5c410*/  SHF.L.W.U32.HI R70, R93, 0x1, R88 ;  /* 0x000000015d467819 */ /* 0x000fe20000010e58 */
[----:B------:R-:W-:Y:S01]  /*5c420*/  IMAD.X R88, R46, 0x1, R75, P0 ;  /* 0x000000012e587824 */ /* 0x000fe200000e064b */
[----:B------:R-:W-:Y:S02]  /*5c430*/  LOP3.LUT R75, R83, R89, RZ, 0x3c, !PT ;  /* 0x00000059534b7212 */ /* 0x000fe400078e3cff */
[----:B------:R-:W-:Y:S02]  /*5c440*/  LOP3.LUT R48, R81, R90, RZ, 0x3c, !PT ;  /* 0x0000005a51307212 */ /* 0x000fe400078e3cff */
        /* <DEDUP_REMOVED lines=28> */
[----:B------:R-:W-:Y:S02]  /*5c610*/  LOP3.LUT R76, R70, R21, RZ, 0x3c, !PT ;  /* 0x00000015464c7212 */ /* 0x000fe400078e3cff */
[----:B------:R-:W-:Y:S02]  /*5c620*/  IADD3 R58, P2, R58, R91, RZ ;  /* 0x0000005b3a3a7210 */ /* 0x000fe40007f5e0ff */
[----:B------:R-:W-:Y:S02]  /*5c630*/  LOP3.LUT R26, R38, R19, RZ, 0x3c, !PT ;  /* 0x00000013261a7212 */ /* 0x000fe400078e3cff */
[----:B------:R-:W-:Y:S02]  /*5c640*/  LOP3.LUT R71, R57, R82, RZ, 0x3c, !PT ;  /* 0x0000005239477212 */ /* 0x000fe400078e3cff */
[----:B------:R-:W-:-:S02]  /*5c650*/  LOP3.LUT R70, R74, R83, RZ, 0x3c, !PT ;  /* 0x000000534a467212 */ /* 0x000fc400078e3cff */
[----:B------:R-:W-:Y:S01]  /*5c660*/  LOP3.LUT R37, R66, R23, RZ, 0x3c, !PT ;  /* 0x0000001742257212 */ /* 0x000fe200078e3cff */
[----:B------:R-:W-:Y:S01]  /*5c670*/  IMAD.X R66, R18, 0x1, R90, P3 ;  /* 0x0000000112427824 */ /* 0x000fe200018e065a */
[----:B------:R-:W-:Y:S01]  /*5c680*/  SHF.L.W.U32.HI R18, R70, 0x8, R71 ;  /* 0x0000000846127819 */ /* 0x000fe20000010e47 */
[----:B------:R-:W-:Y:S01]  /*5c690*/  IMAD.X R59, R26, 0x1, R92, P2 ;  /* 0x000000011a3b7824 */ /* 0x000fe200010e065c */
[----:B------:R-:W-:Y:S02]  /*5c6a0*/  SHF.L.W.U32.HI R71, R71, 0x8, R70 ;  /* 0x0000000847477819 */ /* 0x000fe40000010e46 */
[----:B------:R-:W-:Y:S02]  /*5c6b0*/  SHF.L.W.U32.HI R26, R76, 0x8, R37 ;  /* 0x000000084c1a7819 */ /* 0x000fe40000010e25 */
[----:B------:R-:W-:Y:S02]  /*5c6c0*/  IADD3 R70, P2, P3, R16, R72, R71 ;  /* 0x0000004810467210 */ /* 0x000fe40007b5e047 */
[----:B------:R-:W-:-:S02]  /*5c6d0*/  SHF.L.W.U32.HI R37, R37, 0x8, R76 ;  /* 0x0000000825257819 */ /* 0x000fc40000010e4c */
[----:B------:R-:W-:Y:S02]  /*5c6e0*/  LOP3.LUT R74, R86, R58, RZ, 0x3c, !PT ;  /* 0x0000003a564a7212 */ /* 0x000fe400078e3cff */
[----:B------:R-:W-:Y:S02]  /*5c6f0*/  LOP3.LUT R57, R75, R59, RZ, 0x3c, !PT ;  /* 0x0000003b4b397212 */ /* 0x000fe400078e3cff */
[----:B------:R-:W-:Y:S02]  /*5c700*/  LOP3.LUT R75, R69, R56, RZ, 0x3c, !PT ;  /* 0x00000038454b7212 */ /* 0x000fe400078e3cff */
[----:B------:R-:W-:Y:S02]  /*5c710*/  LOP3.LUT R78, R77, R66, RZ, 0x3c, !PT ;  /* 0x000000424d4e7212 */ /* 0x000fe400078e3cff */
[----:B------:R-:W-:Y:S02]  /*5c720*/  IADD3.X R81, R17, R85, R18, P2, P3 ;  /* 0x0000005511517210 */ /* 0x000fe400017e6412 */
[----:B------:R-:W-:-:S02]  /*5c730*/  SHF.L.W.U32.HI R73, R57, 0x8, R74 ;  /* 0x0000000839497819 */ /* 0x000fc40000010e4a */
[----:B------:R-:W-:Y:S02]  /*5c740*/  IADD3 R69, P0, P1, R12, R48, R37 ;  /* 0x000000300c457210 */ /* 0x000fe4000791e025 */
[----:B------:R-:W-:Y:S02]  /*5c750*/  SHF.L.W.U32.HI R74, R74, 0x8, R57 ;  /* 0x000000084a4a7819 */ /* 0x000fe40000010e39 */
[----:B------:R-:W-:Y:S02]  /*5c760*/  SHF.L.W.U32.HI R76, R78, 0x8, R75 ;  /* 0x000000084e4c7819 */ /* 0x000fe40000010e4b */
[----:B------:R-:W-:Y:S02]  /*5c770*/  SHF.L.W.U32.HI R75, R75, 0x8, R78 ;  /* 0x000000084b4b7819 */ /* 0x000fe40000010e4e */
[----:B------:R-:W-:Y:S02]  /*5c780*/  LOP3.LUT R17, R70, R46, R85, 0x96, !PT ;  /* 0x0000002e46117212 */ /* 0x000fe400078e9655 */
[----:B------:R-:W-:-:S02]  /*5c790*/  LOP3.LUT R72, R81, R45, R72, 0x96, !PT ;  /* 0x0000002d51487212 */ /* 0x000fc400078e9648 */
[----:B------:R-:W-:Y:S02]  /*5c7a0*/  IADD3.X R57, R13, R84, R26, P0, P1 ;  /* 0x000000540d397210 */ /* 0x000fe400007e241a */
[----:B------:R-:W-:Y:S02]  /*5c7b0*/  LOP3.LUT R12, R69, R47, R84, 0x96, !PT ;  /* 0x0000002f450c7212 */ /* 0x000fe400078e9654 */
[----:B------:R-:W-:Y:S02]  /*5c7c0*/  IADD3 R78, P0, P1, R36, R19, R74 ;  /* 0x00000013244e7210 */ /* 0x000fe4000791e04a */
[----:B------:R-:W-:Y:S02]  /*5c7d0*/  IADD3 R47, P2, P3, R7, R68, R75 ;  /* 0x00000044072f7210 */ /* 0x000fe40007b5e04b */
[----:B------:R-:W-:Y:S02]  /*5c7e0*/  SHF.L.W.U32.HI R7, R17, 0x10, R72 ;  /* 0x0000001011077819 */ /* 0x000fe40000010e48 */
[----:B------:R-:W-:-:S02]  /*5c7f0*/  IADD3.X R46, R24, R80, R73, P0, P1 ;  /* 0x00000050182e7210 */ /* 0x000fc400007e2449 */
[----:B------:R-:W-:Y:S02]  /*5c800*/  LOP3.LUT R39, R78, R39, R80, 0x96, !PT ;  /* 0x000000274e277212 */ /* 0x000fe400078e9650 */
[----:B------:R-:W-:Y:S02]  /*5c810*/  IADD3.X R45, R11, R79, R76, P2, P3 ;  /* 0x0000004f0b2d7210 */ /* 0x000fe400017e644c */
[----:B------:R-:W-:Y:S02]  /*5c820*/  SHF.L.W.U32.HI R17, R72, 0x10, R17 ;  /* 0x0000001048117819 */ /* 0x000fe40000010e11 */
[----:B------:R-:W-:Y:S02]  /*5c830*/  IADD3 R80, P0, R7, R82, RZ ;  /* 0x0000005207507210 */ /* 0x000fe40007f1e0ff */
[----:B------:R-:W-:Y:S02]  /*5c840*/  LOP3.LUT R38, R46, R38, R19, 0x96, !PT ;  /* 0x000000262e267212 */ /* 0x000fe400078e9613 */
[----:B------:R-:W-:Y:S01]  /*5c850*/  LOP3.LUT R13, R47, R44, R79, 0x96, !PT ;  /* 0x0000002c2f0d7212 */ /* 0x000fe200078e964f */
[----:B------:R-:W-:Y:S01]  /*5c860*/  IMAD.X R77, R17, 0x1, R83, P0 ;  /* 0x00000001114d7824 */ /* 0x000fe200000e0653 */
[----:B------:R-:W-:-:S02]  /*5c870*/  LOP3.LUT R68, R45, R27, R68, 0x96, !PT ;  /* 0x0000001b2d447212 */ /* 0x000fc400078e9644 */
[----:B------:R-:W-:Y:S02]  /*5c880*/  SHF.L.W.U32.HI R11, R39, 0x10, R38 ;  /* 0x00000010270b7819 */ /* 0x000fe40000010e26 */
[----:B------:R-:W-:Y:S02]  /*5c890*/  LOP3.LUT R25, R57, R25, R48, 0x96, !PT ;  /* 0x0000001939197212 */ /* 0x000fe400078e9630 */
[----:B------:R-:W-:Y:S02]  /*5c8a0*/  SHF.L.W.U32.HI R19, R68, 0x10, R13 ;  /* 0x0000001044137819 */ /* 0x000fe40000010e0d */
[----:B------:R-:W-:Y:S02]  /*5c8b0*/  SHF.L.W.U32.HI R13, R13, 0x10, R68 ;  /* 0x000000100d0d7819 */ /* 0x000fe40000010e44 */
[----:B------:R-:W-:Y:S02]  /*5c8c0*/  LOP3.LUT R27, R71, R80, RZ, 0x3c, !PT ;  /* 0x00000050471b7212 */ /* 0x000fe400078e3cff */
[----:B------:R-:W-:-:S02]  /*5c8d0*/  SHF.L.W.U32.HI R16, R38, 0x10, R39 ;  /* 0x0000001026107819 */ /* 0x000fc40000010e27 */
[----:B------:R-:W-:Y:S02]  /*5c8e0*/  LOP3.LUT R24, R18, R77, RZ, 0x3c, !PT ;  /* 0x0000004d12187212 */ /* 0x000fe400078e3cff */
        /* <DEDUP_REMOVED lines=10> */
[----:B------:R-:W-:Y:S02]  /*5c990*/  SHF.L.W.U32.HI R25, R24, 0x1, R27 ;  /* 0x0000000118197819 */ /* 0x000fe40000010e1b */
[----:B------:R-:W-:Y:S02]  /*5c9a0*/  LOP3.LUT R75, R75, R38, RZ, 0x3c, !PT ;  /* 0x000000264b4b7212 */ /* 0x000fe400078e3cff */
[----:B------:R-:W-:Y:S02]  /*5c9b0*/  LOP3.LUT R76, R76, R39, RZ, 0x3c, !PT ;  /* 0x000000274c4c7212 */ /* 0x000fe400078e3cff */
[----:B------:R-:W-:-:S02]  /*5c9c0*/  SHF.L.W.U32.HI R23, R73, 0x1, R36 ;  /* 0x0000000149177819 */ /* 0x000fc40000010e24 */
[----:B------:R-:W-:Y:S02]  /*5c9d0*/  SHF.L.W.U32.HI R27, R27, 0x1, R24 ;  /* 0x000000011b1b7819 */ /* 0x000fe40000010e18 */
[----:B------:R-:W-:Y:S02]  /*5c9e0*/  LOP3.LUT R44, R26, R79, RZ, 0x3c, !PT ;  /* 0x0000004f1a2c7212 */ /* 0x000fe400078e3cff */
[----:B------:R-:W-:Y:S02]  /*5c9f0*/  IADD3 R68, P2, P3, R60, R25, R69 ;  /* 0x000000193c447210 */ /* 0x000fe40007b5e045 */
[----:B------:R-:W-:Y:S02]  /*5ca00*/  SHF.L.W.U32.HI R26, R76, 0x1, R75 ;  /* 0x000000014c1a7819 */ /* 0x000fe40000010e4b */
[----:B------:R-:W-:Y:S02]  /*5ca10*/  LOP3.LUT R21, R37, R82, RZ, 0x3c, !PT ;  /* 0x0000005225157212 */ /* 0x000fe400078e3cff */
[----:B------:R-:W-:-:S02]  /*5ca20*/  IADD3 R59, P4, P5, R49, R23, R70 ;  /* 0x00000017313b7210 */ /* 0x000fc40007d9e046 */
[----:B------:R-:W-:Y:S02]  /*5ca30*/  IADD3.X R70, R62, R27, R57, P2, P3 ;  /* 0x0000001b3e467210 */ /* 0x000fe400017e6439 */
[----:B------:R-:W-:Y:S02]  /*5ca40*/  SHF.L.W.U32.HI R37, R75, 0x1, R76 ;  /* 0x000000014b257819 */ /* 0x000fe40000010e4c */
[----:B------:R-:W-:Y:S02]  /*5ca50*/  IADD3 R48, P1, P0, R15, R26, R78 ;  /* 0x0000001a0f307210 */ /* 0x000fe4000783e04e */
[----:B------:R-:W-:Y:S02]  /*5ca60*/  SHF.L.W.U32.HI R24, R44, 0x1, R21 ;  /* 0x000000012c187819 */ /* 0x000fe40000010e15 */
[----:B------:R-:W-:Y:S02]  /*5ca70*/  SHF.L.W.U32.HI R36, R36, 0x1, R73 ;  /* 0x0000000124247819 */ /* 0x000fe40000010e49 */
[----:B------:R-:W-:-:S02]  /*5ca80*/  LOP3.LUT R62, R19, R70, RZ, 0x3c, !PT ;  /* 0x00000046133e7212 */ /* 0x000fc400078e3cff */
[----:B------:R-:W-:Y:S02]  /*5ca90*/  SHF.L.W.U32.HI R21, R21, 0x1, R44 ;  /* 0x0000000115157819 */ /* 0x000fe40000010e2c */
[----:B------:R-:W-:Y:S02]  /*5caa0*/  IADD3.X R56, R14, R37, R46, P1, P0 ;  /* 0x000000250e387210 */ /* 0x000fe40000fe042e */
[----:B------:R-:W-:Y:S02]  /*5cab0*/  IADD3 R44, P2, P3, R5, R24, R47 ;  /* 0x00000018052c7210 */ /* 0x000fe40007b5e02f */
[----:B------:R-:W-:Y:S02]  /*5cac0*/  IADD3.X R61, R61, R36, R81, P4, P5 ;  /* 0x000000243d3d7210 */ /* 0x000fe400027ea451 */
[----:B------:R-:W-:Y:S02]  /*5cad0*/  IADD3 R62, P0, R62, R71, RZ ;  /* 0x000000473e3e7210 */ /* 0x000fe40007f1e0ff */
[----:B------:R-:W-:-:S02]  /*5cae0*/  LOP3.LUT R66, R13, R68, RZ, 0x3c, !PT ;  /* 0x000000440d427212 */ /* 0x000fc400078e3cff */
        /* <DEDUP_REMOVED lines=17> */
[----:B------:R-:W-:-:S02]  /*5cc00*/  SHF.L.W.U32.HI R5, R6, 0x8, R15 ;  /* 0x0000000806057819 */ /* 0x000fc40000010e0f */
[----:B------:R-:W-:Y:S02]  /*5cc10*/  SHF.L.W.U32.HI R15, R15, 0x8, R6 ;  /* 0x000000080f0f7819 */ /* 0x000fe40000010e06 */
[----:B------:R-:W-:Y:S02]  /*5cc20*/  LOP3.LUT R37, R37, R46, RZ, 0x3c, !PT ;  /* 0x0000002e25257212 */ /* 0x000fe400078e3cff */
[----:B------:R-:W-:Y:S02]  /*5cc30*/  LOP3.LUT R14, R23, R58, RZ, 0x3c, !PT ;  /* 0x0000003a170e7212 */ /* 0x000fe400078e3cff */
[----:B------:R-:W-:Y:S02]  /*5cc40*/  LOP3.LUT R23, R36, R57, RZ, 0x3c, !PT ;  /* 0x0000003924177212 */ /* 0x000fe400078e3cff */
[----:B------:R-:W-:Y:S02]  /*5cc50*/  SHF.L.W.U32.HI R27, R37, 0x8, R26 ;  /* 0x00000008251b7819 */ /* 0x000fe40000010e1a */
[----:B------:R-:W-:-:S02]  /*5cc60*/  IADD3 R69, P2, P3, R20, R68, R15 ;  /* 0x0000004414457210 */ /* 0x000fc40007b5e00f */
[----:B------:R-:W-:Y:S02]  /*5cc70*/  LOP3.LUT R24, R24, R45, RZ, 0x3c, !PT ;  /* 0x0000002d18187212 */ /* 0x000fe400078e3cff */
[----:B------:R-:W-:Y:S02]  /*5cc80*/  LOP3.LUT R21, R21, R38, RZ, 0x3c, !PT ;  /* 0x0000002615157212 */ /* 0x000fe400078e3cff */
[----:B------:R-:W-:Y:S02]  /*5cc90*/  SHF.L.W.U32.HI R37, R26, 0x8, R37 ;  /* 0x000000081a257819 */ /* 0x000fe40000010e25 */
[----:B------:R-:W-:Y:S02]  /*5cca0*/  SHF.L.W.U32.HI R6, R23, 0x8, R14 ;  /* 0x0000000817067819 */ /* 0x000fe40000010e0e */
[----:B------:R-:W-:Y:S02]  /*5ccb0*/  SHF.L.W.U32.HI R14, R14, 0x8, R23 ;  /* 0x000000080e0e7819 */ /* 0x000fe40000010e17 */
[----:B------:R-:W-:-:S02]  /*5ccc0*/  IADD3.X R60, R22, R70, R5, P2, P3 ;  /* 0x00000046163c7210 */ /* 0x000fc400017e6405 */
[----:B------:R-:W-:Y:S02]  /*5ccd0*/  LOP3.LUT R23, R69, R19, R70, 0x96, !PT ;  /* 0x0000001345177212 */ /* 0x000fe400078e9646 */
[----:B------:R-:W-:Y:S02]  /*5cce0*/  SHF.L.W.U32.HI R20, R24, 0x8, R21 ;  /* 0x0000000818147819 */ /* 0x000fe40000010e15 */
[----:B------:R-:W-:Y:S02]  /*5ccf0*/  IADD3 R19, P2, P3, R8, R48, R37 ;  /* 0x0000003008137210 */ /* 0x000fe40007b5e025 */
[----:B------:R-:W-:Y:S02]  /*5cd00*/  IADD3 R67, P1, P0, R67, R59, R14 ;  /* 0x0000003b43437210 */ /* 0x000fe4000783e00e */
[----:B------:R-:W-:Y:S02]  /*5cd10*/  SHF.L.W.U32.HI R39, R21, 0x8, R24 ;  /* 0x0000000815277819 */ /* 0x000fe40000010e18 */
        /* <DEDUP_REMOVED lines=10> */
[----:B------:R-:W-:Y:S02]  /*5cdc0*/  SHF.L.W.U32.HI R10, R7, 0x10, R8 ;  /* 0x00000010070a7819 */ /* 0x000fe40000010e08 */
        /* <DEDUP_REMOVED lines=10> */
[----:B------:R-:W-:Y:S02]  /*5ce70*/  IADD3 R13, P1, R25, R58, RZ ;  /* 0x0000003a190d7210 */ /* 0x000fe40007f3e0ff */
[-C--:B------:R-:W-:Y:S02]  /*5ce80*/  LOP3.LUT R22, R37, R12.reuse, RZ, 0x3c, !PT ;  /* 0x0000000c25167212 */ /* 0x080fe400078e3cff */
[----:B------:R-:W-:Y:S02]  /*5ce90*/  LOP3.LUT R28, R28, R12, R69, 0x96, !PT ;  /* 0x0000000c1c1c7212 */ /* 0x000fe400078e9645 */
[----:B------:R-:W-:-:S02]  /*5cea0*/  IADD3 R12, P0, R23, R62, RZ ;  /* 0x0000003e170c7210 */ /* 0x000fc40007f1e0ff */
[----:B------:R-:W-:Y:S01]  /*5ceb0*/  LOP3.LUT R18, R30, R11, R67, 0x96, !PT ;  /* 0x0000000b1e127212 */ /* 0x000fe200078e9643 */
[----:B------:R-:W-:Y:S01]  /*5cec0*/  IMAD.X R30, R24, 0x1, R38, P3 ;  /* 0x00000001181e7824 */ /* 0x000fe200018e0626 */
[-C--:B------:R-:W-:Y:S02]  /*5ced0*/  LOP3.LUT R14, R14, R13.reuse, RZ, 0x3c, !PT ;  /* 0x0000000d0e0e7212 */ /* 0x080fe400078e3cff */
[----:B------:R-:W-:Y:S01]  /*5cee0*/  LOP3.LUT R16, R34, R13, R63, 0x96, !PT ;  /* 0x0000000d22107212 */ /* 0x000fe200078e963f */
[----:B------:R-:W-:Y:S01]  /*5cef0*/  IMAD.X R13, R10, 0x1, R46, P2 ;  /* 0x000000010a0d7824 */ /* 0x000fe200010e062e */
[----:B------:R-:W-:Y:S01]  /*5cf00*/  LOP3.LUT R20, R20, R11, RZ, 0x3c, !PT ;  /* 0x0000000b14147212 */ /* 0x000fe200078e3cff */
[----:B------:R-:W-:Y:S02]  /*5cf10*/  IMAD.X R11, R7, 0x1, R57, P1 ;  /* 0x00000001070b7824 */ /* 0x000fe400008e0639 */
[----:B------:R-:W-:Y:S01]  /*5cf20*/  IMAD.X R37, R21, 0x1, R66, P0 ;  /* 0x0000000115257824 */ /* 0x000fe200000e0642 */
[----:B------:R-:W-:-:S02]  /*5cf30*/  LOP3.LUT R17, R32, R12, R19, 0x96, !PT ;  /* 0x0000000c20117212 */ /* 0x000fc400078e9613 */
[-C--:B------:R-:W-:Y:S02]  /*5cf40*/  LOP3.LUT R29, R29, R13.reuse, R60, 0x96, !PT ;  /* 0x0000000d1d1d7212 */ /* 0x080fe400078e963c */
[-C--:B------:R-:W-:Y:S02]  /*5cf50*/  LOP3.LUT R19, R31, R30.reuse, R65, 0x96, !PT ;  /* 0x0000001e1f137212 */ /* 0x080fe400078e9641 */
[----:B------:R-:W-:Y:S02]  /*5cf60*/  LOP3.LUT R39, R39, R30, RZ, 0x3c, !PT ;  /* 0x0000001e27277212 */ /* 0x000fe400078e3cff */
[----:B------:R-:W-:Y:S02]  /*5cf70*/  LOP3.LUT R15, R15, R12, RZ, 0x3c, !PT ;  /* 0x0000000c0f0f7212 */ /* 0x000fe400078e3cff */
[----:B------:R-:W-:Y:S02]  /*5cf80*/  LOP3.LUT R13, R27, R13, RZ, 0x3c, !PT ;  /* 0x0000000d1b0d7212 */ /* 0x000fe400078e3cff */
[----:B------:R-:W-:-:S02]  /*5cf90*/  LOP3.LUT R31, R6, R11, RZ, 0x3c, !PT ;  /* 0x0000000b061f7212 */ /* 0x000fc400078e3cff */
[----:B------:R-:W-:Y:S02]  /*5cfa0*/  LOP3.LUT R12, R5, R37, RZ, 0x3c, !PT ;  /* 0x00000025050c7212 */ /* 0x000fe400078e3cff */
[----:B------:R-:W-:Y:S02]  /*5cfb0*/  SHF.L.W.U32.HI R6, R39, 0x1, R20 ;  /* 0x0000000127067819 */ /* 0x000fe40000010e14 */
[----:B------:R-:W-:Y:S02]  /*5cfc0*/  SHF.L.W.U32.HI R30, R20, 0x1, R39 ;  /* 0x00000001141e7819 */ /* 0x000fe40000010e27 */
[----:B------:R-:W-:Y:S02]  /*5cfd0*/  LOP3.LUT R35, R35, R11, R64, 0x96, !PT ;  /* 0x0000000b23237212 */ /* 0x000fe400078e9640 */
[----:B------:R-:W-:Y:S02]  /*5cfe0*/  SHF.L.W.U32.HI R27, R31, 0x1, R14 ;  /* 0x000000011f1b7819 */ /* 0x000fe40000010e0e */
[----:B------:R-:W-:-:S02]  /*5cff0*/  SHF.L.W.U32.HI R20, R13, 0x1, R22 ;  /* 0x000000010d147819 */ /* 0x000fc40000010e16 */
[----:B------:R-:W-:Y:S02]  /*5d000*/  SHF.L.W.U32.HI R5, R12, 0x1, R15 ;  /* 0x000000010c057819 */ /* 0x000fe40000010e0f */
[----:B------:R-:W-:Y:S01]  /*5d010*/  SHF.L.W.U32.HI R11, R15, 0x1, R12 ;  /* 0x000000010f0b7819 */ /* 0x000fe20000010e0c */
[----:B------:R-:W-:Y:S01]  /*5d020*/  IMAD.MOV.U32 R12, RZ, RZ, R28 ;  /* 0x000000ffff0c7224 */ /* 0x000fe200078e001c */
[----:B------:R-:W-:Y:S01]  /*5d030*/  SHF.L.W.U32.HI R31, R14, 0x1, R31 ;  /* 0x000000010e1f7819 */ /* 0x000fe20000010e1f */
[----:B------:R-:W-:Y:S01]  /*5d040*/  IMAD.MOV.U32 R14, RZ, RZ, R18 ;  /* 0x000000ffff0e7224 */ /* 0x000fe200078e0012 */
[----:B------:R-:W-:Y:S01]  /*5d050*/  SHF.L.W.U32.HI R22, R22, 0x1, R13 ;  /* 0x0000000116167819 */ /* 0x000fe20000010e0d */
[----:B------:R-:W-:Y:S01]  /*5d060*/  IMAD.MOV.U32 R13, RZ, RZ, R29 ;  /* 0x000000ffff0d7224 */ /* 0x000fe200078e001d */
[----:B------:R-:W-:Y:S01]  /*5d070*/  LOP3.LUT R32, R33, R37, R36, 0x96, !PT ;  /* 0x0000002521207212 */ /* 0x000fe200078e9624 */
[----:B------:R-:W-:Y:S01]  /*5d080*/  IMAD.MOV.U32 R15, RZ, RZ, R19 ;  /* 0x000000ffff0f7224 */ /* 0x000fe200078e0013 */
[----:B------:R-:W-:-:S02]  /*5d090*/  LOP3.LUT R8, R42, R8, R5, 0x96, !PT ;  /* 0x000000082a087212 */ /* 0x000fc400078e9605 */
[----:B------:R-:W-:Y:S02]  /*5d0a0*/  LOP3.LUT R6, R40, R25, R6, 0x96, !PT ;  /* 0x0000001928067212 */ /* 0x000fe400078e9606 */
[----:B------:R0:W-:Y:S01]  /*5d0b0*/  STL.128 [R1+0x480], R12 ;  /* 0x0004800c01007387 */ /* 0x0001e20000100c00 */
[----:B------:R-:W-:Y:S02]  /*5d0c0*/  LOP3.LUT R7, R41, R7, R30, 0x96, !PT ;  /* 0x0000000729077212 */ /* 0x000fe400078e961e */
        /* <DEDUP_REMOVED lines=8> */
[----:B------:R-:W-:-:S04]  /*5d150*/  LOP3.LUT R21, R55, R21, R22, 0x96, !PT ;  /* 0x0000001537157212 */ /* 0x000fc800078e9616 */
[----:B------:R0:W-:Y:S02]  /*5d160*/  STL.128 [R1+0x490], R12 ;  /* 0x0004900c01007387 */ /* 0x0001e40000100c00 */
[----:B0-----:R-:W-:Y:S02]  /*5d170*/  IMAD.MOV.U32 R12, RZ, RZ, R6 ;  /* 0x000000ffff0c7224 */ /* 0x001fe400078e0006 */
[----:B------:R-:W-:Y:S02]  /*5d180*/  IMAD.MOV.U32 R13, RZ, RZ, R7 ;  /* 0x000000ffff0d7224 */ /* 0x000fe400078e0007 */
[----:B------:R-:W-:Y:S02]  /*5d190*/  IMAD.MOV.U32 R14, RZ, RZ, R8 ;  /* 0x000000ffff0e7224 */ /* 0x000fe400078e0008 */
[----:B------:R-:W-:-:S05]  /*5d1a0*/  IMAD.MOV.U32 R15, RZ, RZ, R5 ;  /* 0x000000ffff0f7224 */ /* 0x000fca00078e0005 */
[----:B------:R0:W-:Y:S02]  /*5d1b0*/  STL.128 [R1+0x4a0], R12 ;  /* 0x0004a00c01007387 */ /* 0x0001e40000100c00 */
[----:B0-----:R-:W-:Y:S02]  /*5d1c0*/  IMAD.MOV.U32 R12, RZ, RZ, R10 ;  /* 0x000000ffff0c7224 */ /* 0x001fe400078e000a */
[----:B------:R-:W-:Y:S02]  /*5d1d0*/  IMAD.MOV.U32 R13, RZ, RZ, R11 ;  /* 0x000000ffff0d7224 */ /* 0x000fe400078e000b */
[----:B------:R-:W-:Y:S02]  /*5d1e0*/  IMAD.MOV.U32 R14, RZ, RZ, R20 ;  /* 0x000000ffff0e7224 */ /* 0x000fe400078e0014 */
[----:B------:R-:W-:-:S05]  /*5d1f0*/  IMAD.MOV.U32 R15, RZ, RZ, R21 ;  /* 0x000000ffff0f7224 */ /* 0x000fca00078e0015 */
[----:B------:R0:W-:Y:S01]  /*5d200*/  STL.128 [R1+0x4b0], R12 ;  /* 0x0004b00c01007387 */ /* 0x0001e20000100c00 */
[----:B------:R-:W-:Y:S05]  /*5d210*/  BRA `(.L_x_132) ;  /* 0x0000b9e000007947 */ /* 0x000fea0003800000 */
.L_x_125:
        /* <DEDUP_REMOVED lines=77> */
.L_x_134:
[----:B------:R-:W-:Y:S05]  /*5d6f0*/  BSYNC B0 ;  /* 0x0000000000007941 */ /* 0x000fea0003800000 */
.L_x_133:
        /* <DEDUP_REMOVED lines=27> */
.L_x_138:
[----:B0-----:R-:W-:Y:S05]  /*5d8b0*/  BSYNC B1 ;  /* 0x0000000000017941 */ /* 0x001fea0003800000 */
.L_x_137:
        /* <DEDUP_REMOVED lines=284> */
.L_x_136:
[----:B--2---:R-:W-:Y:S05]  /*5ea80*/  BSYNC B0 ;  /* 0x0000000000007941 */ /* 0x004fea0003800000 */
.L_x_135:
        /* <DEDUP_REMOVED lines=127> */
[----:B------:R-:W3:Y:S01]  /*5f280*/  LDL.128 R28, [R1] ;  /* 0x00000000011c7983 */ /* 0x000ee20000100c00 */
        /* <DEDUP_REMOVED lines=2432> */
[----:B------:R0:W-:Y:S01]  /*68a90*/  STL.128 [R1], R12 ;  /* 0x0000000c01007387 */ /* 0x0001e20000100c00 */
        /* <DEDUP_REMOVED lines=21> */
[----:B------:R-:W-:-:S03]  /*68bf0*/  UMOV UR12, 0x20 ;  /* 0x00000020000c7882 */ /* 0x000fc60000000000 */
.L_x_132:
[C-C-:B0-----:R-:W-:Y:S01]  /*68c00*/  SHF.R.U64 R13, R28.reuse, 0x8, R29.reuse ;  /* 0x000000081c0d7819 */ /* 0x141fe2000000121d */
[----:B------:R0:W-:Y:S01]  /*68c10*/  STL [R1+0x674], RZ ;  /* 0x000674ff01007387 */ /* 0x0001e20000100800 */
[--C-:B------:R-:W-:Y:S01]  /*68c20*/  SHF.R.U64 R25, R28, 0x10, R29.reuse ;  /* 0x000000101c197819 */ /* 0x100fe2000000121d */
[----:B------:R-:W-:Y:S01]  /*68c30*/  UMOV UR5, URZ ;  /* 0x0000003f00057c82 */ /* 0x000fe20008000000 */
[----:B------:R-:W-:Y:S02]  /*68c40*/  PRMT R12, R13, 0x7604, R28 ;  /* 0x000076040d0c7816 */ /* 0x000fe4000000001c */
[----:B------:R-:W-:Y:S02]  /*68c50*/  SHF.R.U32.HI R14, RZ, 0x8, R29 ;  /* 0x00000008ff0e7819 */ /* 0x000fe4000001161d */
[--C-:B------:R-:W-:Y:S02]  /*68c60*/  SHF.R.U64 R15, R18, 0x8, R19.reuse ;  /* 0x00000008120f7819 */ /* 0x100fe40000001213 */
[----:B------:R-:W-:-:S02]  /*68c70*/  SHF.R.U32.HI R24, RZ, 0x8, R19 ;  /* 0x00000008ff187819 */ /* 0x000fc40000011613 */
[----:B------:R-:W-:Y:S02]  /*68c80*/  PRMT R12, R25, 0x7054, R12 ;  /* 0x00007054190c7816 */ /* 0x000fe4000000000c */
[----:B------:R-:W-:Y:S02]  /*68c90*/  PRMT R13, R14, 0x7604, R29 ;  /* 0x000076040e0d7816 */ /* 0x000fe4000000001d */
[----:B------:R-:W-:Y:S02]  /*68ca0*/  SHF.R.U64 R25, R16, 0x8, R35 ;  /* 0x0000000810197819 */ /* 0x000fe40000001223 */
[----:B------:R-:W-:Y:S02]  /*68cb0*/  PRMT R14, R15, 0x7604, R18 ;  /* 0x000076040f0e7816 */ /* 0x000fe40000000012 */
[--C-:B------:R-:W-:Y:S02]  /*68cc0*/  SHF.R.U32.HI R22, RZ, 0x10, R19.reuse ;  /* 0x00000010ff167819 */ /* 0x100fe40000011613 */
[----:B------:R-:W-:-:S02]  /*68cd0*/  PRMT R15, R24, 0x7604, R19 ;  /* 0x00007604180f7816 */ /* 0x000fc40000000013 */
[----:B------:R-:W-:Y:S02]  /*68ce0*/  SHF.R.U32.HI R26, RZ, 0x10, R29 ;  /* 0x00000010ff1a7819 */ /* 0x000fe4000001161d */
[--C-:B------:R-:W-:Y:S02]  /*68cf0*/  SHF.R.U64 R27, R16, 0x10, R35.reuse ;  /* 0x00000010101b7819 */ /* 0x100fe40000001223 */
[----:B------:R-:W-:Y:S02]  /*68d00*/  SHF.R.U32.HI R30, RZ, 0x8, R35 ;  /* 0x00000008ff1e7819 */ /* 0x000fe40000011623 */
[----:B------:R-:W-:Y:S02]  /*68d10*/  PRMT R24, R25, 0x7604, R16 ;  /* 0x0000760419187816 */ /* 0x000fe40000000010 */
[----:B------:R-:W-:Y:S02]  /*68d20*/  PRMT R15, R22, 0x7054, R15 ;  /* 0x00007054160f7816 */ /* 0x000fe4000000000f */
[----:B------:R-:W-:-:S02]  /*68d30*/  PRMT R13, R26, 0x7054, R13 ;  /* 0x000070541a0d7816 */ /* 0x000fc4000000000d */
[----:B------:R-:W-:Y:S02]  /*68d40*/  SHF.R.U64 R22, R17, 0x8, R32 ;  /* 0x0000000811167819 */ /* 0x000fe40000001220 */
[--C-:B------:R-:W-:Y:S02]  /*68d50*/  SHF.R.U32.HI R26, RZ, 0x10, R35.reuse ;  /* 0x00000010ff1a7819 */ /* 0x100fe40000011623 */
[----:B------:R-:W-:Y:S02]  /*68d60*/  PRMT R25, R30, 0x7604, R35 ;  /* 0x000076041e197816 */ /* 0x000fe40000000023 */
[----:B------:R-:W-:Y:S02]  /*68d70*/  PRMT R24, R27, 0x7054, R24 ;  /* 0x000070541b187816 */ /* 0x000fe40000000018 */
[----:B------:R-:W-:Y:S02]  /*68d80*/  SHF.R.U64 R27, R6, 0x8, R7 ;  /* 0x00000008061b7819 */ /* 0x000fe40000001207 */
[----:B------:R-:W-:-:S02]  /*68d90*/  SHF.R.U64 R31, R17, 0x10, R32 ;  /* 0x00000010111f7819 */ /* 0x000fc40000001220 */
[----:B------:R-:W-:Y:S02]  /*68da0*/  PRMT R22, R22, 0x7604, R17 ;  /* 0x0000760416167816 */ /* 0x000fe40000000011 */
[----:B------:R-:W-:Y:S02]  /*68db0*/  PRMT R25, R26, 0x7054, R25 ;  /* 0x000070541a197816 */ /* 0x000fe40000000019 */
[--C-:B------:R-:W-:Y:S02]  /*68dc0*/  SHF.R.U64 R37, R6, 0x10, R7.reuse ;  /* 0x0000001006257819 */ /* 0x100fe40000001207 */
[----:B------:R-:W-:Y:S02]  /*68dd0*/  PRMT R26, R27, 0x7604, R6 ;  /* 0x000076041b1a7816 */ /* 0x000fe40000000006 */
[----:B------:R-:W-:Y:S02]  /*68de0*/  SHF.R.U32.HI R30, RZ, 0x8, R7 ;  /* 0x00000008ff1e7819 */ /* 0x000fe40000011607 */
[----:B------:R-:W-:-:S02]  /*68df0*/  SHF.R.U64 R23, R18, 0x10, R19 ;  /* 0x0000001012177819 */ /* 0x000fc40000001213 */
[----:B------:R-:W-:Y:S02]  /*68e00*/  PRMT R22, R31, 0x7054, R22 ;  /* 0x000070541f167816 */ /* 0x000fe40000000016 */
[--C-:B------:R-:W-:Y:S02]  /*68e10*/  SHF.R.U64 R31, R8, 0x8, R5.reuse ;  /* 0x00000008081f7819 */ /* 0x100fe40000001205 */
[----:B------:R-:W-:Y:S02]  /*68e20*/  SHF.R.U32.HI R36, RZ, 0x8, R5 ;  /* 0x00000008ff247819 */ /* 0x000fe40000011605 */
[----:B------:R-:W-:Y:S02]  /*68e30*/  PRMT R26, R37, 0x7054, R26 ;  /* 0x00007054251a7816 */ /* 0x000fe4000000001a */
[--C-:B------:R-:W-:Y:S02]  /*68e40*/  SHF.R.U32.HI R38, RZ, 0x10, R7.reuse ;  /* 0x00000010ff267819 */ /* 0x100fe40000011607 */
[----:B------:R-:W-:-:S02]  /*68e50*/  PRMT R27, R30, 0x7604, R7 ;  /* 0x000076041e1b7816 */ /* 0x000fc40000000007 */
[--C-:B------:R-:W-:Y:S02]  /*68e60*/  SHF.R.U64 R37, R20, 0x8, R21.reuse ;  /* 0x0000000814257819 */ /* 0x100fe40000001215 */
[----:B------:R-:W-:Y:S02]  /*68e70*/  PRMT R14, R23, 0x7054, R14 ;  /* 0x00007054170e7816 */ /* 0x000fe4000000000e */
[----:B------:R-:W-:Y:S02]  /*68e80*/  SHF.R.U32.HI R40, RZ, 0x8, R21 ;  /* 0x00000008ff287819 */ /* 0x000fe40000011615 */
[----:B------:R-:W-:Y:S02]  /*68e90*/  SHF.R.U32.HI R23, RZ, 0x8, R32 ;  /* 0x00000008ff177819 */ /* 0x000fe40000011620 */
[----:B------:R-:W-:Y:S02]  /*68ea0*/  PRMT R30, R31, 0x7604, R8 ;  /* 0x000076041f1e7816 */ /* 0x000fe40000000008 */
[----:B------:R-:W-:-:S02]  /*68eb0*/  PRMT R31, R36, 0x7604, R5 ;  /* 0x00007604241f7816 */ /* 0x000fc40000000005 */
[----:B------:R-:W-:Y:S02]  /*68ec0*/  PRMT R27, R38, 0x7054, R27 ;  /* 0x00007054261b7816 */ /* 0x000fe4000000001b */
[----:B------:R-:W-:Y:S02]  /*68ed0*/  PRMT R36, R37, 0x7604, R20 ;  /* 0x0000760425247816 */ /* 0x000fe40000000014 */
[--C-:B------:R-:W-:Y:S02]  /*68ee0*/  SHF.R.U64 R39, R20, 0x10, R21.reuse ;  /* 0x0000001014277819 */ /* 0x100fe40000001215 */
[--C-:B------:R-:W-:Y:S02]  /*68ef0*/  SHF.R.U32.HI R38, RZ, 0x10, R21.reuse ;  /* 0x00000010ff267819 */ /* 0x100fe40000011615 */
[----:B------:R-:W-:Y:S02]  /*68f00*/  PRMT R37, R40, 0x7604, R21 ;  /* 0x0000760428257816 */ /* 0x000fe40000000015 */
[----:B------:R-:W-:-:S02]  /*68f10*/  SHF.R.U32.HI R34, RZ, 0x10, R32 ;  /* 0x00000010ff227819 */ /* 0x000fc40000011620 */
[----:B------:R-:W-:Y:S02]  /*68f20*/  PRMT R23, R23, 0x7604, R32 ;  /* 0x0000760417177816 */ /* 0x000fe40000000020 */
[----:B------:R-:W-:Y:S02]  /*68f30*/  PRMT R36, R39, 0x7054, R36 ;  /* 0x0000705427247816 */ /* 0x000fe40000000024 */
[----:B------:R-:W-:Y:S02]  /*68f40*/  PRMT R37, R38, 0x7054, R37 ;  /* 0x0000705426257816 */ /* 0x000fe40000000025 */
[----:B------:R-:W-:Y:S02]  /*68f50*/  PRMT R23, R34, 0x7054, R23 ;  /* 0x0000705422177816 */ /* 0x000fe40000000017 */
[--C-:B------:R-:W-:Y:S02]  /*68f60*/  SHF.R.U64 R39, R28, 0x18, R29.reuse ;  /* 0x000000181c277819 */ /* 0x100fe4000000121d */
[----:B------:R-:W-:-:S02]  /*68f70*/  SHF.R.U32.HI R38, RZ, 0x18, R29 ;  /* 0x00000018ff267819 */ /* 0x000fc4000001161d */
[--C-:B------:R-:W-:Y:S02]  /*68f80*/  SHF.R.U64 R33, R8, 0x10, R5.reuse ;  /* 0x0000001008217819 */ /* 0x100fe40000001205 */
[----:B------:R-:W-:Y:S02]  /*68f90*/  SHF.R.U32.HI R34, RZ, 0x10, R5 ;  /* 0x00000010ff227819 */ /* 0x000fe40000011605 */
[--C-:B------:R-:W-:Y:S02]  /*68fa0*/  SHF.R.U64 R29, R18, 0x18, R19.reuse ;  /* 0x00000018121d7819 */ /* 0x100fe40000001213 */
[----:B------:R-:W-:Y:S02]  /*68fb0*/  SHF.R.U32.HI R18, RZ, 0x18, R19 ;  /* 0x00000018ff127819 */ /* 0x000fe40000011613 */
[----:B------:R-:W-:Y:S02]  /*68fc0*/  PRMT R30, R33, 0x7054, R30 ;  /* 0x00007054211e7816 */ /* 0x000fe4000000001e */
[----:B------:R-:W-:-:S02]  /*68fd0*/  PRMT R31, R34, 0x7054, R31 ;  /* 0x00007054221f7816 */ /* 0x000fc4000000001f */
[--C-:B------:R-:W-:Y:S02]  /*68fe0*/  SHF.R.U64 R33, R10, 0x8, R11.reuse ;  /* 0x000000080a217819 */ /* 0x100fe4000000120b */
[----:B------:R-:W-:Y:S02]  /*68ff0*/  SHF.R.U32.HI R34, RZ, 0x8, R11 ;  /* 0x00000008ff227819 */ /* 0x000fe4000001160b */
[----:B------:R-:W-:Y:S02]  /*69000*/  PRMT R15, R18, 0x654, R15 ;  /* 0x00000654120f7816 */ /* 0x000fe4000000000f */
[--C-:B------:R-:W-:Y:S02]  /*69010*/  SHF.R.U64 R17, R17, 0x18, R32.reuse ;  /* 0x0000001811117819 */ /* 0x100fe40000001220 */
[----:B------:R-:W-:Y:S02]  /*69020*/  SHF.R.U32.HI R18, RZ, 0x18, R32 ;  /* 0x00000018ff127819 */ /* 0x000fe40000011620 */
[----:B------:R-:W-:-:S02]  /*69030*/  SHF.R.U64 R19, R16, 0x18, R35 ;  /* 0x0000001810137819 */ /* 0x000fc40000001223 */
[--C-:B------:R-:W-:Y:S02]  /*69040*/  SHF.R.U64 R42, R10, 0x10, R11.reuse ;  /* 0x000000100a2a7819 */ /* 0x100fe4000000120b */
[--C-:B------:R-:W-:Y:S02]  /*69050*/  SHF.R.U32.HI R41, RZ, 0x10, R11.reuse ;  /* 0x00000010ff297819 */ /* 0x100fe4000001160b */
[----:B------:R-:W-:Y:S02]  /*69060*/  PRMT R33, R33, 0x7604, R10 ;  /* 0x0000760421217816 */ /* 0x000fe4000000000a */
[----:B------:R-:W-:Y:S02]  /*69070*/  PRMT R34, R34, 0x7604, R11 ;  /* 0x0000760422227816 */ /* 0x000fe4000000000b */
[----:B------:R-:W-:Y:S02]  /*69080*/  PRMT R16, R17, 0x654, R22 ;  /* 0x0000065411107816 */ /* 0x000fe40000000016 */
[----:B------:R-:W-:-:S02]  /*69090*/  SHF.R.U32.HI R32, RZ, 0x18, R35 ;  /* 0x00000018ff207819 */ /* 0x000fc40000011623 */
[----:B------:R-:W-:Y:S02]  /*690a0*/  PRMT R17, R18, 0x654, R23 ;  /* 0x0000065412117816 */ /* 0x000fe40000000017 */
[--C-:B------:R-:W-:Y:S02]  /*690b0*/  SHF.R.U64 R23, R6, 0x18, R7.reuse ;  /* 0x0000001806177819 */ /* 0x100fe40000001207 */
[----:B------:R-:W-:Y:S02]  /*690c0*/  SHF.R.U32.HI R22, RZ, 0x18, R7 ;  /* 0x00000018ff167819 */ /* 0x000fe40000011607 */
[--C-:B------:R-:W-:Y:S02]  /*690d0*/  SHF.R.U64 R7, R8, 0x18, R5.reuse ;  /* 0x0000001808077819 */ /* 0x100fe40000001205 */
[----:B------:R-:W-:Y:S02]  /*690e0*/  SHF.R.U32.HI R6, RZ, 0x18, R5 ;  /* 0x00000018ff067819 */ /* 0x000fe40000011605 */
[----:B------:R-:W-:-:S02]  /*690f0*/  SHF.R.U64 R10, R10, 0x18, R11 ;  /* 0x000000180a0a7819 */ /* 0x000fc4000000120b */
[----:B------:R-:W-:Y:S02]  /*69100*/  PRMT R33, R42, 0x7054, R33 ;  /* 0x000070542a217816 */ /* 0x000fe40000000021 */
[----:B------:R-:W-:Y:S02]  /*69110*/  PRMT R34, R41, 0x7054, R34 ;  /* 0x0000705429227816 */ /* 0x000fe40000000022 */
[----:B------:R-:W-:Y:S02]  /*69120*/  PRMT R18, R19, 0x654, R24 ;  /* 0x0000065413127816 */ /* 0x000fe40000000018 */
[----:B------:R-:W-:Y:S02]  /*69130*/  SHF.R.U32.HI R11, RZ, 0x18, R11 ;  /* 0x00000018ff0b7819 */ /* 0x000fe4000001160b */
[--C-:B------:R-:W-:Y:S02]  /*69140*/  SHF.R.U64 R5, R20, 0x18, R21.reuse ;  /* 0x0000001814057819 */ /* 0x100fe40000001215 */
[----:B------:R-:W-:-:S02]  /*69150*/  SHF.R.U32.HI R8, RZ, 0x18, R21 ;  /* 0x00000018ff087819 */ /* 0x000fc40000011615 */
[----:B------:R-:W-:Y:S02]  /*69160*/  PRMT R19, R32, 0x654, R25 ;  /* 0x0000065420137816 */ /* 0x000fe40000000019 */
[----:B------:R-:W-:Y:S02]  /*69170*/  PRMT R25, R22, 0x654, R27 ;  /* 0x0000065416197816 */ /* 0x000fe4000000001b */
[----:B------:R-:W-:Y:S01]  /*69180*/  PRMT R24, R23, 0x654, R26 ;  /* 0x0000065417187816 */ /* 0x000fe2000000001a */
[----:B------:R0:W-:Y:S01]  /*69190*/  STL.128 [R1+0x640], R16 ;  /* 0x0006401001007387 */ /* 0x0001e20000100c00 */
[----:B------:R-:W-:Y:S01]  /*691a0*/  PRMT R27, R6, 0x654, R31 ;  /* 0x00000654061b7816 */ /* 0x000fe2000000001f */
[----:B------:R-:W-:Y:S01]  /*691b0*/  IMAD.U32 R6, RZ, RZ, UR12 ;  /* 0x0000000cff067e24 */ /* 0x000fe2000f8e00ff */
[----:B------:R-:W-:Y:S02]  /*691c0*/  PRMT R12, R39, 0x654, R12 ;  /* 0x00000654270c7816 */ /* 0x000fe4000000000c */
[----:B------:R-:W-:-:S02]  /*691d0*/  PRMT R13, R38, 0x654, R13 ;  /* 0x00000654260d7816 */ /* 0x000fc4000000000d */
[----:B------:R-:W-:Y:S01]  /*691e0*/  PRMT R14, R29, 0x654, R14 ;  /* 0x000006541d0e7816 */ /* 0x000fe2000000000e */
[----:B------:R0:W-:Y:S01]  /*691f0*/  STL [R1+0x678], R6 ;  /* 0x0006780601007387 */ /* 0x0001e20000100800 */
[----:B------:R-:W-:Y:S02]  /*69200*/  PRMT R26, R7, 0x654, R30 ;  /* 0x00000654071a7816 */ /* 0x000fe4000000001e */
[----:B------:R-:W-:Y:S01]  /*69210*/  PRMT R20, R10, 0x654, R33 ;  /* 0x000006540a147816 */ /* 0x000fe20000000021 */
[----:B------:R0:W-:Y:S01]  /*69220*/  STL.128 [R1+0x630], R12 ;  /* 0x0006300c01007387 */ /* 0x0001e20000100c00 */
[----:B------:R-:W-:Y:S02]  /*69230*/  PRMT R21, R11, 0x654, R34 ;  /* 0x000006540b157816 */ /* 0x000fe40000000022 */
[----:B------:R-:W-:Y:S01]  /*69240*/  PRMT R22, R5, 0x654, R36 ;  /* 0x0000065405167816 */ /* 0x000fe20000000024 */
[----:B------:R0:W-:Y:S01]  /*69250*/  STL.128 [R1+0x650], R24 ;  /* 0x0006501801007387 */ /* 0x0001e20000100c00 */
[----:B------:R-:W-:-:S02]  /*69260*/  PRMT R23, R8, 0x654, R37 ;  /* 0x0000065408177816 */ /* 0x000fc40000000025 */
[----:B------:R-:W-:-:S03]  /*69270*/  PRMT R5, R28, 0x7610, R5 ;  /* 0x000076101c057816 */ /* 0x000fc60000000005 */
[----:B------:R0:W-:Y:S01]  /*69280*/  STL.128 [R1+0x660], R20 ;  /* 0x0006601401007387 */ /* 0x0001e20000100c00 */
[----:B------:R-:W-:Y:S05]  /*69290*/  BRA `(.L_x_139) ;  /* 0x0000002000007947 */ /* 0x000fea0003800000 */
.L_x_124:
[----:B------:R-:W-:-:S06]  /*692a0*/  IADD3 R5, R1, UR5, RZ ;  /* 0x0000000501057c10 */ /* 0x000fcc000fffe0ff */
[----:B------:R-:W5:Y:S02]  /*692b0*/  LDL.U8 R5, [R5+0x630] ;  /* 0x0006300005057983 */ /* 0x000f640000100000 */
.L_x_139:
[----:B------:R-:W-:Y:S02]  /*692c0*/  UIADD3 UR5, UR5, 0x1, URZ ;  /* 0x0000000105057890 */ /* 0x000fe4000fffe03f */
[----:B------:R-:W-:-:S04]  /*692d0*/  UIADD3 UR6, UR6, 0x1, URZ ;  /* 0x0000000106067890 */ /* 0x000fc8000fffe03f */
[----:B------:R-:W-:Y:S02]  /*692e0*/  IMAD.U32 R7, RZ, RZ, UR5 ;  /* 0x00000005ff077e24 */ /* 0x000fe4000f8e00ff */
[----:B0-----:R-:W-:-:S05]  /*692f0*/  IMAD.U32 R6, RZ, RZ, UR6 ;  /* 0x00000006ff067e24 */ /* 0x001fca000f8e00ff */
[----:B------:R0:W-:Y:S02]  /*69300*/  STL.64 [R1+0x670], R6 ;  /* 0x0006700601007387 */ /* 0x0001e40000100a00 */
.L_x_123:
[----:B0-----:R-:W-:Y:S01]  /*69310*/  IMAD.IADD R6, R1, 0x1, R0 ;  /* 0x0000000101067824 */ /* 0x001fe200078e0200 */
[----:B------:R-:W-:-:S04]  /*69320*/  IADD3 R0, R0, 0x1, RZ ;  /* 0x0000000100007810 */ /* 0x000fc80007ffe0ff */
[----:B-----5:R0:W-:Y:S01]  /*69330*/  STL.U8 [R6+0x980], R5 ;  /* 0x0009800506007387 */ /* 0x0201e20000100000 */
[----:B------:R-:W-:-:S13]  /*69340*/  ISETP.GE.U32.AND P0, PT, R0, 0x14, PT ;  /* 0x000000140000780c */ /* 0x000fda0003f06070 */
[----:B0-----:R-:W-:Y:S01]  /*69350*/  @P0 CALL.REL.NOINC `(.L_x_140) ;  /* 0x0000001000000944 */ /* 0x001fe20003c00000 */
[----:B------:R-:W-:Y:S05]  /*69360*/  BRA `(.L_x_141) ;  /* 0xfffe83f000007947 */ /* 0x000fea000383ffff */
.L_x_140:
[----:B------:R-:W2:Y:S01]  /*69370*/  LDL.U8 R0, [R1+0x980] ;  /* 0x0009800001007983 */ /* 0x000ea20000100000 */
[----:B------:R-:W-:Y:S01]  /*69380*/  BSSY B0, `(.L_x_142) ;  /* 0x0000030000007945 */ /* 0x000fe20003800000 */
[----:B------:R-:W-:Y:S02]  /*69390*/  PRMT R6, RZ, 0x7610, R6 ;  /* 0x00007610ff067816 */ /* 0x000fe40000000006 */
[----:B------:R-:W-:Y:S02]  /*693a0*/  PRMT R5, RZ, 0x7610, R5 ;  /* 0x00007610ff057816 */ /* 0x000fe40000000005 */
[----:B--2---:R-:W-:-:S13]  /*693b0*/  ISETP.GE.U32.AND P0, PT, R0, 0x28, PT ;  /* 0x000000280000780c */ /* 0x004fda0003f06070 */
[----:B------:R-:W-:Y:S05]  /*693c0*/  @!P0 BRA `(.L_x_143) ;  /* 0x000002b000008947 */ /* 0x000fea0003800000 */
[----:B------:R-:W-:Y:S01]  /*693d0*/  ISETP.GE.U32.AND P0, PT, R0, 0x50, PT ;  /* 0x000000500000780c */ /* 0x000fe20003f06070 */
[----:B------:R-:W-:-:S12]  /*693e0*/  IMAD.MOV.U32 R6, RZ, RZ, 0x1 ;  /* 0x00000001ff067424 */ /* 0x000fd800078e00ff */
[----:B------:R-:W-:Y:S05]  /*693f0*/  @!P0 BRA `(.L_x_143) ;  /* 0x0000028000008947 */ /* 0x000fea0003800000 */
[----:B------:R-:W-:Y:S01]  /*69400*/  ISETP.GE.U32.AND P0, PT, R0, 0x60, PT ;  /* 0x000000600000780c */ /* 0x000fe20003f06070 */
[----:B------:R-:W-:Y:S01]  /*69410*/  IMAD.MOV.U32 R6, RZ, RZ, 0x2 ;  /* 0x00000002ff067424 */ /* 0x000fe200078e00ff */
[----:B------:R-:W-:-:S11]  /*69420*/  PRMT R5, RZ, 0x7610, R5 ;  /* 0x00007610ff057816 */ /* 0x000fd60000000005 */
[----:B------:R-:W-:Y:S05]  /*69430*/  @!P0 BRA `(.L_x_143) ;  /* 0x0000024000008947 */ /* 0x000fea0003800000 */
[----:B------:R-:W-:Y:S01]  /*69440*/  ISETP.GE.U32.AND P0, PT, R0, 0x70, PT ;  /* 0x000000700000780c */ /* 0x000fe20003f06070 */
[----:B------:R-:W-:Y:S01]  /*69450*/  IMAD.MOV.U32 R6, RZ, RZ, 0x3 ;  /* 0x00000003ff067424 */ /* 0x000fe200078e00ff */
[----:B------:R-:W-:-:S11]  /*69460*/  PRMT R5, RZ, 0x7610, R5 ;  /* 0x00007610ff057816 */ /* 0x000fd60000000005 */
[----:B------:R-:W-:Y:S05]  /*69470*/  @!P0 BRA `(.L_x_143) ;  /* 0x0000020000008947 */ /* 0x000fea0003800000 */
[----:B------:R-:W-:Y:S01]  /*69480*/  PRMT R5, R0, 0x8880, RZ ;  /* 0x0000888000057816 */ /* 0x000fe200000000ff */
[----:B------:R-:W-:-:S03]  /*69490*/  IMAD.MOV.U32 R6, RZ, RZ, 0x4 ;  /* 0x00000004ff067424 */ /* 0x000fc600078e00ff */
[----:B------:R-:W-:Y:S02]  /*694a0*/  ISETP.GT.AND P0, PT, R5, -0x1, PT ;  /* 0xffffffff0500780c */ /* 0x000fe40003f04270 */
[----:B------:R-:W-:-:S11]  /*694b0*/  PRMT R5, RZ, 0x7610, R5 ;  /* 0x00007610ff057816 */ /* 0x000fd60000000005 */
[----:B------:R-:W-:Y:S05]  /*694c0*/  @P0 BRA `(.L_x_143) ;  /* 0x000001b000000947 */ /* 0x000fea0003800000 */
[----:B------:R-:W-:Y:S01]  /*694d0*/  ISETP.GE.U32.AND P0, PT, R0, 0x8a, PT ;  /* 0x0000008a0000780c */ /* 0x000fe20003f06070 */
[----:B------:R-:W-:Y:S01]  /*694e0*/  IMAD.MOV.U32 R5, RZ, RZ, 0x1 ;  /* 0x00000001ff057424 */ /* 0x000fe200078e00ff */
[----:B------:R-:W-:-:S11]  /*694f0*/  PRMT R6, RZ, 0x7610, R6 ;  /* 0x00007610ff067816 */ /* 0x000fd60000000006 */
        /* <DEDUP_REMOVED lines=9> */
[----:B------:R-:W-:Y:S02]  /*69590*/  IMAD.MOV.U32 R6, RZ, RZ, 0x3 ;  /* 0x00000003ff067424 */ /* 0x000fe400078e00ff */
[----:B------:R-:W-:-:S10]  /*695a0*/  IMAD.MOV.U32 R5, RZ, RZ, 0x1 ;  /* 0x00000001ff057424 */ /* 0x000fd400078e00ff */
        /* <DEDUP_REMOVED lines=8> */
[C---:B------:R-:W-:Y:S02]  /*69630*/  @P0 ISETP.GE.U32.AND P1, PT, R0.reuse, 0xf8, PT ;  /* 0x000000f80000080c */ /* 0x040fe40003f26070 */
[----:B------:R-:W-:Y:S02]  /*69640*/  @P0 IADD3 R0, R0, 0xf, RZ ;  /* 0x0000000f00000810 */ /* 0x000fe40007ffe0ff */
[----:B------:R-:W-:Y:S02]  /*69650*/  @P0 PRMT R5, RZ, 0x7610, R5 ;  /* 0x00007610ff050816 */ /* 0x000fe40000000005 */
[----:B------:R-:W-:-:S04]  /*69660*/  @P0 SEL R0, R0, 0x6, P1 ;  /* 0x0000000600000807 */ /* 0x000fc80000800000 */
[----:B------:R-:W-:Y:S02]  /*69670*/  @P0 PRMT R6, R0, 0x7610, R6 ;  /* 0x0000761000060816 */ /* 0x000fe40000000006 */
.L_x_143:
[----:B------:R-:W-:Y:S05]  /*69680*/  BSYNC B0 ;  /* 0x0000000000007941 */ /* 0x000fea0003800000 */
.L_x_142:
[----:B------:R-:W2:Y:S04]  /*69690*/  LDL.U8 R12, [R1+0x981] ;  /* 0x00098100010c7983 */ /* 0x000ea80000100000 */
[----:B------:R0:W5:Y:S04]  /*696a0*/  LDL R13, [R1+0x984] ;  /* 0x00098400010d7983 */ /* 0x0001680000100800 */
[----:B------:R0:W5:Y:S04]  /*696b0*/  LDL R19, [R1+0x990] ;  /* 0x0009900001137983 */ /* 0x0001680000100800 */
[----:B------:R0:W5:Y:S04]  /*696c0*/  LDL.U16 R40, [R1+0x982] ;  /* 0x0009820001287983 */ /* 0x0001680000100400 */
[----:B------:R0:W5:Y:S01]  /*696d0*/  LDL.64 R10, [R1+0x988] ;  /* 0x00098800010a7983 */ /* 0x0001620000100a00 */
[----:B------:R-:W-:Y:S01]  /*696e0*/  BSSY B0, `(.L_x_144) ;  /* 0x0000010000007945 */ /* 0x000fe20003800000 */
[----:B------:R-:W-:-:S02]  /*696f0*/  IMAD.MOV.U32 R7, RZ, RZ, RZ ;  /* 0x000000ffff077224 */ /* 0x000fc400078e00ff */
[----:B------:R-:W-:Y:S01]  /*69700*/  IMAD.MOV.U32 R0, RZ, RZ, RZ ;  /* 0x000000ffff007224 */ /* 0x000fe200078e00ff */
[C---:B--2---:R-:W-:Y:S02]  /*69710*/  ISETP.GE.U32.AND P0, PT, R12.reuse, 0x50, PT ;  /* 0x000000500c00780c */ /* 0x044fe40003f06070 */
[----:B------:R-:W-:-:S04]  /*69720*/  LOP3.LUT R8, R12, 0xf, RZ, 0xc0, !PT ;  /* 0x0000000f0c087812 */ /* 0x000fc800078ec0ff */
[----:B------:R-:W-:-:S07]  /*69730*/  ISETP.GE.U32.AND P2, PT, R8, 0x5, PT ;  /* 0x000000050800780c */ /* 0x000fce0003f46070 */
[----:B------:R-:W-:Y:S05]  /*69740*/  @!P0 BRA `(.L_x_145) ;  /* 0x0000009000008947 */ /* 0x000fea0003800000 */
[----:B0-----:R-:W-:Y:S01]  /*69750*/  ISETP.GE.U32.AND P0, PT, R12, 0x90, PT ;  /* 0x000000900c00780c */ /* 0x001fe20003f06070 */
[----:B------:R-:W-:-:S12]  /*69760*/  IMAD.MOV.U32 R0, RZ, RZ, 0x1 ;  /* 0x00000001ff007424 */ /* 0x000fd800078e00ff */
[----:B------:R-:W-:Y:S05]  /*69770*/  @!P0 BRA `(.L_x_145) ;  /* 0x0000006000008947 */ /* 0x000fea0003800000 */
[----:B------:R-:W-:Y:S01]  /*69780*/  ISETP.GE.U32.AND P0, PT, R12, 0xd0, PT ;  /* 0x000000d00c00780c */ /* 0x000fe20003f06070 */
[----:B------:R-:W-:-:S12]  /*69790*/  IMAD.MOV.U32 R0, RZ, RZ, 0x2 ;  /* 0x00000002ff007424 */ /* 0x000fd800078e00ff */
[----:B------:R-:W-:-:S04]  /*697a0*/  @P0 LOP3.LUT R12, R12, 0xf0, RZ, 0xc0, !PT ;  /* 0x000000f00c0c0812 */ /* 0x000fc800078ec0ff */
[----:B------:R-:W-:Y:S01]  /*697b0*/  @P0 ISETP.NE.AND P1, PT, R12, 0xd0, PT ;  /* 0x000000d00c00080c */ /* 0x000fe20003f25270 */
[----:B------:R-:W-:-:S05]  /*697c0*/  @P0 IMAD.MOV.U32 R12, RZ, RZ, 0x3 ;  /* 0x00000003ff0c0424 */ /* 0x000fca00078e00ff */
[----:B------:R-:W-:Y:S02]  /*697d0*/  @P0 SEL R0, R12, 0x4, !P1 ;  /* 0x000000040c000807 */ /* 0x000fe40004800000 */
.L_x_145:
[----:B0-----:R-:W-:Y:S05]  /*697e0*/  BSYNC B0 ;  /* 0x0000000000007941 */ /* 0x001fea0003800000 */
.L_x_144:
[----:B------:R-:W-:Y:S01]  /*697f0*/  BSSY B0, `(.L_x_146) ;  /* 0x000000a000007945 */ /* 0x000fe20003800000 */
[----:B------:R-:W-:Y:S05]  /*69800*/  @!P2 BRA `(.L_x_147) ;  /* 0x000000800000a947 */ /* 0x000fea0003800000 */
[----:B------:R-:W-:Y:S01]  /*69810*/  ISETP.GE.U32.AND P0, PT, R8, 0x9, PT ;  /* 0x000000090800780c */ /* 0x000fe20003f06070 */
[----:B------:R-:W-:-:S12]  /*69820*/  IMAD.MOV.U32 R7, RZ, RZ, 0x1 ;  /* 0x00000001ff077424 */ /* 0x000fd800078e00ff */
[----:B------:R-:W-:Y:S05]  /*69830*/  @!P0 BRA `(.L_x_147) ;  /* 0x0000005000008947 */ /* 0x000fea0003800000 */
[----:B------:R-:W-:Y:S01]  /*69840*/  ISETP.GE.U32.AND P0, PT, R8, 0xd, PT ;  /* 0x0000000d0800780c */ /* 0x000fe20003f06070 */
[----:B------:R-:W-:-:S12]  /*69850*/  IMAD.MOV.U32 R7, RZ, RZ, 0x2 ;  /* 0x00000002ff077424 */ /* 0x000fd800078e00ff */
[----:B------:R-:W-:Y:S01]  /*69860*/  @P0 ISETP.NE.AND P1, PT, R8, 0xd, PT ;  /* 0x0000000d0800080c */ /* 0x000fe20003f25270 */
[----:B------:R-:W-:-:S05]  /*69870*/  @P0 IMAD.MOV.U32 R8, RZ, RZ, 0x3 ;  /* 0x00000003ff080424 */ /* 0x000fca00078e00ff */
[----:B------:R-:W-:Y:S02]  /*69880*/  @P0 SEL R7, R8, 0x4, !P1 ;  /* 0x0000000408070807 */ /* 0x000fe40004800000 */
.L_x_147:
[----:B------:R-:W-:Y:S05]  /*69890*/  BSYNC B0 ;  /* 0x0000000000007941 */ /* 0x000fea0003800000 */
.L_x_146:
[----:B------:R-:W-:Y:S01]  /*698a0*/  UIADD3 UR8, UP1, UR10, 0x100, URZ ;  /* 0x000001000a087890 */ /* 0x000fe2000ff3e03f */
[----:B------:R-:W-:Y:S01]  /*698b0*/  CS2R R20, SRZ ;  /* 0x0000000000147805 */ /* 0x000fe2000001ff00 */
[----:B------:R-:W-:Y:S01]  /*698c0*/  UIADD3 UR26, UP3, UR10, 0x3e9, URZ ;  /* 0x000003e90a1a7890 */ /* 0x000fe2000ff7e03f */
[----:B------:R-:W-:Y:S01]  /*698d0*/  IMAD.U32 R12, RZ, RZ, UR19 ;  /* 0x00000013ff0c7e24 */ /* 0x000fe2000f8e00ff */
[----:B------:R-:W-:Y:S01]  /*698e0*/  UIADD3.X UR9, URZ, UR11, URZ, UP1, !UPT ;  /* 0x0000000b3f097290 */ /* 0x000fe20008ffe43f */
[----:B------:R-:W-:Y:S01]  /*698f0*/  IMAD.U32 R17, RZ, RZ, UR22 ;  /* 0x00000016ff117e24 */ /* 0x000fe2000f8e00ff */
[----:B------:R-:W-:Y:S01]  /*69900*/  UIADD3 UR25, UP4, UR10, 0x3d8, URZ ;  /* 0x000003d80a197890 */ /* 0x000fe2000ff9e03f */
[----:B------:R-:W-:Y:S01]  /*69910*/  IMAD.U32 R22, RZ, RZ, UR8 ;  /* 0x00000008ff167e24 */ /* 0x000fe2000f8e00ff */
[----:B------:R-:W-:Y:S01]  /*69920*/  UIADD3 UR23, UP2, UR10, 0x3e8, URZ ;  /* 0x000003e80a177890 */ /* 0x000fe2000ff5e03f */
[----:B------:R-:W-:Y:S01]  /*69930*/  IMAD.U32 R26, RZ, RZ, UR26 ;  /* 0x0000001aff1a7e24 */ /* 0x000fe2000f8e00ff */
[----:B------:R-:W-:Y:S01]  /*69940*/  UIADD3.X UR8, URZ, UR11, URZ, UP4, !UPT ;  /* 0x0000000b3f087290 */ /* 0x000fe2000a7fe43f */
[----:B------:R-:W-:Y:S01]  /*69950*/  IMAD.U32 R23, RZ, RZ, UR9 ;  /* 0x00000009ff177e24 */ /* 0x000fe2000f8e00ff */
[----:B------:R-:W-:Y:S01]  /*69960*/  UIADD3.X UR9, URZ, UR11, URZ, UP3, !UPT ;  /* 0x0000000b3f097290 */ /* 0x000fe20009ffe43f */
[----:B------:R-:W-:Y:S01]  /*69970*/  IMAD.U32 R24, RZ, RZ, UR25 ;  /* 0x00000019ff187e24 */ /* 0x000fe2000f8e00ff */
[----:B------:R-:W-:Y:S01]  /*69980*/  UIADD3.X UR24, URZ, UR11, URZ, UP2, !UPT ;  /* 0x0000000b3f187290 */ /* 0x000fe200097fe43f */
[----:B------:R-:W-:Y:S01]  /*69990*/  IMAD.U32 R8, RZ, RZ, UR23 ;  /* 0x00000017ff087e24 */ /* 0x000fe2000f8e00ff */
[----:B------:R-:W-:Y:S01]  /*699a0*/  UIADD3 UR28, UP5, UR10, 0x3e0, URZ ;  /* 0x000003e00a1c7890 */ /* 0x000fe2000ffbe03f */
[----:B------:R0:W-:Y:S01]  /*699b0*/  STL.128 [R1+0x9a0], R20 ;  /* 0x0009a01401007387 */ /* 0x0001e20000100c00 */
[----:B------:R-:W-:Y:S01]  /*699c0*/  IMAD.U32 R25, RZ, RZ, UR8 ;  /* 0x00000008ff197e24 */ /* 0x000fe2000f8e00ff */
[----:B------:R-:W-:Y:S01]  /*699d0*/  UIADD3 UR27, UP6, UR10, 0x2e8, URZ ;  /* 0x000002e80a1b7890 */ /* 0x000fe2000ffde03f */
[----:B------:R-:W-:Y:S01]  /*699e0*/  IMAD.U32 R27, RZ, RZ, UR9 ;  /* 0x00000009ff1b7e24 */ /* 0x000fe2000f8e00ff */
[----:B------:R-:W-:Y:S01]  /*699f0*/  UIADD3 UR8, UP3, UR10, 0xf0, URZ ;  /* 0x000000f00a087890 */ /* 0x000fe2000ff7e03f */
[----:B------:R-:W-:Y:S01]  /*69a00*/  IMAD.U32 R15, RZ, RZ, UR24 ;  /* 0x00000018ff0f7e24 */ /* 0x000fe2000f8e00ff */
[----:B------:R-:W-:Y:S01]  /*69a10*/  UIADD3.X UR24, URZ, UR11, URZ, UP5, !UPT ;  /* 0x0000000b3f187290 */ /* 0x000fe2000affe43f */
[----:B-----5:R-:W-:Y:S01]  /*69a20*/  PRMT R16, R11, 0x7772, RZ ;  /* 0x000077720b107816 */ /* 0x020fe200000000ff */
[----:B------:R-:W-:Y:S01]  /*69a30*/  UIADD3.X UR23, URZ, UR11, URZ, UP6, !UPT ;  /* 0x0000000b3f177290 */ /* 0x000fe2000b7fe43f */
[----:B------:R1:W-:Y:S01]  /*69a40*/  STL.128 [R1+0x9c0], R24 ;  /* 0x0009c01801007387 */ /* 0x0003e20000100c00 */
[----:B------:R-:W-:Y:S01]  /*69a50*/  UIADD3 UR29, UP1, UR10, 0xe8, URZ ;  /* 0x000000e80a1d7890 */ /* 0x000fe2000ff3e03f */
[----:B------:R-:W-:Y:S01]  /*69a60*/  PRMT R18, R19, 0x7771, RZ ;  /* 0x0000777113127816 */ /* 0x000fe200000000ff */
[----:B------:R-:W-:Y:S01]  /*69a70*/  UIADD3.X UR9, URZ, UR11, URZ, UP3, !UPT ;  /* 0x0000000b3f097290 */ /* 0x000fe20009ffe43f */
[----:B------:R-:W-:Y:S01]  /*69a80*/  IMAD.WIDE.U32 R44, R16, 0x10000, RZ ;  /* 0x00010000102c7825 */ /* 0x000fe200078e00ff */
[----:B------:R-:W-:Y:S01]  /*69a90*/  STL.64 [R1+0x998], RZ ;  /* 0x000998ff01007387 */ /* 0x000fe20000100a00 */
[----:B------:R-:W-:Y:S02]  /*69aa0*/  BSSY B0, `(.L_x_148) ;  /* 0x0002285000007945 */ /* 0x000fe40003800000 */
[----:B0-----:R-:W-:-:S02]  /*69ab0*/  IMAD.MOV.U32 R22, RZ, RZ, R12 ;  /* 0x000000ffff167224 */ /* 0x001fc400078e000c */
[----:B------:R-:W-:Y:S02]  /*69ac0*/  IMAD.U32 R12, RZ, RZ, UR28 ;  /* 0x0000001cff0c7e24 */ /* 0x000fe4000f8e00ff */
[----:B------:R-:W-:Y:S02]  /*69ad0*/  IMAD.MOV.U32 R23, RZ, RZ, R17 ;  /* 0x000000ffff177224 */ /* 0x000fe400078e0011 */
[----:B------:R-:W-:Y:S02]  /*69ae0*/  IMAD.MOV.U32 R20, RZ, RZ, R8 ;  /* 0x000000ffff147224 */ /* 0x000fe400078e0008 */
[----:B------:R-:W-:Y:S02]  /*69af0*/  IMAD.MOV.U32 R21, RZ, RZ, R15 ;  /* 0x000000ffff157224 */ /* 0x000fe400078e000f */
[----:B-1----:R-:W-:Y:S01]  /*69b00*/  IMAD.MOV.U32 R26, RZ, RZ, R12 ;  /* 0x000000ffff1a7224 */ /* 0x002fe200078e000c */
[C---:B------:R-:W-:Y:S01]  /*69b10*/  PRMT R12, R13.reuse, 0x7771, RZ ;  /* 0x000077710d0c7816 */ /* 0x040fe200000000ff */
[----:B------:R-:W-:Y:S01]  /*69b20*/  IMAD.U32 R17, RZ, RZ, UR24 ;  /* 0x00000018ff117e24 */ /* 0x000fe2000f8e00ff */
[----:B------:R0:W-:Y:S01]  /*69b30*/  STL.128 [R1+0x9b0], R20 ;  /* 0x0009b01401007387 */ /* 0x0001e20000100c00 */
[----:B------:R-:W-:Y:S01]  /*69b40*/  IMAD.U32 R8, RZ, RZ, UR27 ;  /* 0x0000001bff087e24 */ /* 0x000fe2000f8e00ff */
[----:B------:R-:W-:Y:S01]  /*69b50*/  UIADD3 UR24, UP2, UR10, 0x3d0, URZ ;  /* 0x000003d00a187890 */ /* 0x000fe2000ff5e03f */
[----:B------:R-:W-:Y:S01]  /*69b60*/  IMAD.U32 R15, RZ, RZ, UR23 ;  /* 0x00000017ff0f7e24 */ /* 0x000fe2000f8e00ff */
[----:B------:R-:W-:Y:S01]  /*69b70*/  UIADD3.X UR23, URZ, UR11, URZ, UP1, !UPT ;  /* 0x0000000b3f177290 */ /* 0x000fe20008ffe43f */
[----:B------:R-:W-:Y:S01]  /*69b80*/  IMAD.MOV.U32 R24, RZ, RZ, R8 ;  /* 0x000000ffff187224 */ /* 0x000fe200078e0008 */
[----:B------:R-:W-:Y:S01]  /*69b90*/  UIADD3.X UR25, URZ, UR11, URZ, UP2, !UPT ;  /* 0x0000000b3f197290 */ /* 0x000fe200097fe43f */
[----:B------:R-:W-:Y:S01]  /*69ba0*/  IMAD.MOV.U32 R25, RZ, RZ, R15 ;  /* 0x000000ffff197224 */ /* 0x000fe200078e000f */
[----:B------:R-:W-:Y:S01]  /*69bb0*/  PRMT R8, R13, 0x7770, RZ ;  /* 0x000077700d087816 */ /* 0x000fe200000000ff */
[----:B------:R-:W-:-:S02]  /*69bc0*/  IMAD.MOV.U32 R27, RZ, RZ, R17 ;  /* 0x000000ffff1b7224 */ /* 0x000fc400078e0011 */
[----:B------:R-:W-:Y:S02]  /*69bd0*/  IMAD.U32 R14, RZ, RZ, UR29 ;  /* 0x0000001dff0e7e24 */ /* 0x000fe4000f8e00ff */
[----:B------:R-:W-:Y:S01]  /*69be0*/  IMAD.U32 R15, RZ, RZ, UR9 ;  /* 0x00000009ff0f7e24 */ /* 0x000fe2000f8e00ff */
[----:B------:R1:W-:Y:S01]  /*69bf0*/  STL.128 [R1+0x9d0], R24 ;  /* 0x0009d01801007387 */ /* 0x0003e20000100c00 */
[----:B0-----:R-:W-:Y:S01]  /*69c00*/  LOP3.LUT R21, R12, 0xff, RZ, 0xc0, !PT ;  /* 0x000000ff0c157812 */ /* 0x001fe200078ec0ff */
[----:B------:R-:W-:Y:S01]  /*69c10*/  IMAD.U32 R12, RZ, RZ, UR8 ;  /* 0x00000008ff0c7e24 */ /* 0x000fe2000f8e00ff */
[----:B------:R-:W-:Y:S01]  /*69c20*/  UMOV UR8, URZ ;  /* 0x0000003f00087c82 */ /* 0x000fe20008000000 */
[----:B------:R-:W-:Y:S02]  /*69c30*/  IMAD.U32 R22, RZ, RZ, UR24 ;  /* 0x00000018ff167e24 */ /* 0x000fe4000f8e00ff */
[----:B------:R-:W-:Y:S02]  /*69c40*/  IMAD.SHL.U32 R17, R21, 0x100, RZ ;  /* 0x0000010015117824 */ /* 0x000fe400078e00ff */
[----:B------:R-:W-:-:S03]  /*69c50*/  IMAD.U32 R23, RZ, RZ, UR25 ;  /* 0x00000019ff177e24 */ /* 0x000fc6000f8e00ff */
[----:B------:R-:W-:Y:S02]  /*69c60*/  LOP3.LUT R20, R17, 0xffff00ff, R8, 0xf8, !PT ;  /* 0xffff00ff11147812 */ /* 0x000fe400078ef808 */
[----:B------:R-:W-:Y:S01]  /*69c70*/  PRMT R8, R13, 0x7772, RZ ;  /* 0x000077720d087816 */ /* 0x000fe200000000ff */
[----:B------:R0:W-:Y:S01]  /*69c80*/  STL.64 [R1+0x9f0], R22 ;  /* 0x0009f01601007387 */ /* 0x0001e20000100a00 */
[----:B-1----:R-:W-:Y:S01]  /*69c90*/  IMAD.U32 R27, RZ, RZ, UR23 ;  /* 0x00000017ff1b7e24 */ /* 0x002fe2000f8e00ff */
[----:B------:R-:W-:Y:S01]  /*69ca0*/  PRMT R17, R11, 0x7773, RZ ;  /* 0x000077730b117816 */ /* 0x000fe200000000ff */
[----:B------:R-:W-:Y:S01]  /*69cb0*/  IMAD.MOV.U32 R24, RZ, RZ, R12 ;  /* 0x000000ffff187224 */ /* 0x000fe200078e000c */
[----:B------:R-:W-:Y:S01]  /*69cc0*/  PRMT R12, R13, 0x7773, RZ ;  /* 0x000077730d0c7816 */ /* 0x000fe200000000ff */
[----:B------:R-:W-:Y:S01]  /*69cd0*/  IMAD.MOV.U32 R25, RZ, RZ, R15 ;  /* 0x000000ffff197224 */ /* 0x000fe200078e000f */
[----:B------:R-:W-:Y:S01]  /*69ce0*/  PRMT R15, R11, 0x7771, RZ ;  /* 0x000077710b0f7816 */ /* 0x000fe200000000ff */
[----:B------:R-:W-:Y:S01]  /*69cf0*/  IMAD.MOV.U32 R26, RZ, RZ, R14 ;  /* 0x000000ffff1a7224 */ /* 0x000fe200078e000e */
[----:B------:R-:W-:Y:S01]  /*69d00*/  PRMT R13, R10, 0x7771, RZ ;  /* 0x000077710a0d7816 */ /* 0x000fe200000000ff */
[----:B------:R-:W-:Y:S01]  /*69d10*/  IMAD.WIDE.U32 R16, R17, 0x1000000, RZ ;  /* 0x0100000011107825 */ /* 0x000fe200078e00ff */
[----:B------:R-:W-:-:S02]  /*69d20*/  LOP3.LUT R15, R15, 0xff, RZ, 0xc0, !PT ;  /* 0x000000ff0f0f7812 */ /* 0x000fc400078ec0ff */
[----:B------:R1:W-:Y:S01]  /*69d30*/  STL.128 [R1+0x9e0], R24 ;  /* 0x0009e01801007387 */ /* 0x0003e20000100c00 */
[----:B0-----:R-:W-:Y:S01]  /*69d40*/  IMAD.WIDE.U32 R22, R8, 0x10000, RZ ;  /* 0x0001000008167825 */ /* 0x001fe200078e00ff */
[----:B------:R-:W-:Y:S02]  /*69d50*/  PRMT R14, R11, 0x7770, RZ ;  /* 0x000077700b0e7816 */ /* 0x000fe400000000ff */
[----:B------:R-:W-:Y:S01]  /*69d60*/  PRMT R11, R10, 0x7770, RZ ;  /* 0x000077700a0b7816 */ /* 0x000fe200000000ff */
[----:B------:R-:W-:Y:S02]  /*69d70*/  IMAD.SHL.U32 R8, R13, 0x100, RZ ;  /* 0x000001000d087824 */ /* 0x000fe400078e00ff */
[----:B------:R-:W-:Y:S02]  /*69d80*/  IMAD.SHL.U32 R13, R18, 0x100, RZ ;  /* 0x00000100120d7824 */ /* 0x000fe400078e00ff */
[----:B-1----:R-:W-:Y:S01]  /*69d90*/  IMAD.WIDE.U32 R24, R12, 0x1000000, RZ ;  /* 0x010000000c187825 */ /* 0x002fe200078e00ff */
[----:B------:R-:W-:-:S02]  /*69da0*/  SHF.L.U64.HI R27, R21, 0x8, RZ ;  /* 0x00000008151b7819 */ /* 0x000fc400000102ff */
[C---:B------:R-:W-:Y:S01]  /*69db0*/  SHF.L.U64.HI R21, R15.reuse, 0x8, RZ ;  /* 0x000000080f157819 */ /* 0x040fe200000102ff */
[----:B------:R-:W-:Y:S01]  /*69dc0*/  IMAD.SHL.U32 R15, R15, 0x100, RZ ;  /* 0x000001000f0f7824 */ /* 0x000fe200078e00ff */
[----:B------:R-:W-:Y:S02]  /*69dd0*/  LOP3.LUT R23, R25, R23, R27, 0xfe, !PT ;  /* 0x0000001719177212 */ /* 0x000fe400078efe1b */
[----:B------:R-:W-:Y:S02]  /*69de0*/  LOP3.LUT R18, R24, R22, R20, 0xfe, !PT ;  /* 0x0000001618127212 */ /* 0x000fe400078efe14 */
[----:B------:R-:W-:Y:S02]  /*69df0*/  LOP3.LUT R20, R8, R11, R23, 0xfe, !PT ;  /* 0x0000000b08147212 */ /* 0x000fe400078efe17 */
[----:B------:R-:W-:Y:S02]  /*69e00*/  PRMT R26, R19, 0x7770, RZ ;  /* 0x00007770131a7816 */ /* 0x000fe400000000ff */
[----:B------:R-:W-:-:S02]  /*69e10*/  LOP3.LUT R12, R17, R45, R21, 0xfe, !PT ;  /* 0x0000002d110c7212 */ /* 0x000fc400078efe15 */
[----:B------:R-:W-:Y:S02]  /*69e20*/  LOP3.LUT R15, R15, 0xffff00ff, R14, 0xf8, !PT ;  /* 0xffff00ff0f0f7812 */ /* 0x000fe400078ef80e */
[----:B------:R-:W-:Y:S02]  /*69e30*/  PRMT R8, R10, 0x7772, RZ ;  /* 0x000077720a087816 */ /* 0x000fe400000000ff */
[----:B------:R-:W-:Y:S02]  /*69e40*/  PRMT R14, R0, 0x9910, RZ ;  /* 0x00009910000e7816 */ /* 0x000fe400000000ff */
[----:B------:R-:W-:Y:S01]  /*69e50*/  LOP3.LUT R26, R13, R26, R12, 0xfe, !PT ;  /* 0x0000001a0d1a7212 */ /* 0x000fe200078efe0c */
[----:B------:R-:W-:Y:S01]  /*69e60*/  IMAD.U32 R13, R8, 0x10000, RZ ;  /* 0x00010000080d7824 */ /* 0x000fe200078e00ff */
[C---:B------:R-:W-:Y:S01]  /*69e70*/  PRMT R11, R19.reuse, 0x7772, RZ ;  /* 0x00007772130b7816 */ /* 0x040fe200000000ff */
[----:B------:R-:W-:Y:S01]  /*69e80*/  IMAD.MOV.U32 R8, RZ, RZ, R14 ;  /* 0x000000ffff087224 */ /* 0x000fe200078e000e */
[----:B------:R-:W-:-:S02]  /*69e90*/  PRMT R12, R19, 0x7773, RZ ;  /* 0x00007773130c7816 */ /* 0x000fc400000000ff */
[----:B------:R-:W-:Y:S01]  /*69ea0*/  PRMT R10, R10, 0x7773, RZ ;  /* 0x000077730a0a7816 */ /* 0x000fe200000000ff */
[----:B------:R-:W-:Y:S01]  /*69eb0*/  IMAD.U32 R11, R11, 0x10000, RZ ;  /* 0x000100000b0b7824 */ /* 0x000fe200078e00ff */
[----:B------:R-:W-:Y:S01]  /*69ec0*/  ISETP.NE.AND P0, PT, R8, RZ, PT ;  /* 0x000000ff0800720c */ /* 0x000fe20003f05270 */
[----:B------:R-:W-:Y:S01]  /*69ed0*/  IMAD.SHL.U32 R14, R12, 0x1000000, RZ ;  /* 0x010000000c0e7824 */ /* 0x000fe200078e00ff */
[----:B------:R-:W-:Y:S01]  /*69ee0*/  PRMT R0, R40, 0x7770, RZ ;  /* 0x0000777028007816 */ /* 0x000fe200000000ff */
[----:B------:R-:W-:Y:S01]  /*69ef0*/  IMAD.SHL.U32 R10, R10, 0x1000000, RZ ;  /* 0x010000000a0a7824 */ /* 0x000fe200078e00ff */
[----:B------:R-:W-:Y:S02]  /*69f00*/  LOP3.LUT R44, R16, R44, R15, 0xfe, !PT ;  /* 0x0000002c102c7212 */ /* 0x000fe400078efe0f */
[----:B------:R-:W-:Y:S02]  /*69f10*/  SHF.R.U32.HI R12, RZ, 0x2, R0 ;  /* 0x00000002ff0c7819 */ /* 0x000fe40000011600 */
[----:B------:R-:W-:-:S02]  /*69f20*/  LOP3.LUT R45, R14, R11, R26, 0xfe, !PT ;  /* 0x0000000b0e2d7212 */ /* 0x000fc400078efe1a */
[----:B------:R-:W-:Y:S02]  /*69f30*/  LOP3.LUT R20, R10, R13, R20, 0xfe, !PT ;  /* 0x0000000d0a147212 */ /* 0x000fe400078efe14 */
[----:B------:R-:W-:Y:S02]  /*69f40*/  PRMT R40, R40, 0x7771, RZ ;  /* 0x0000777128287816 */ /* 0x000fe400000000ff */
[----:B------:R-:W-:Y:S01]  /*69f50*/  LOP3.LUT R11, R12, 0x1f, RZ, 0xc0, !PT ;  /* 0x0000001f0c0b7812 */ /* 0x000fe200078ec0ff */
[----:B------:R-:W-:Y:S05]  /*69f60*/  @!P0 BRA `(.L_x_149) ;  /* 0x0002236000008947 */ /* 0x000fea0003800000 */
[----:B------:R-:W-:Y:S01]  /*69f70*/  ISETP.NE.AND P0, PT, R8, 0x2, PT ;  /* 0x000000020800780c */ /* 0x000fe20003f05270 */
[----:B------:R-:W-:Y:S02]  /*69f80*/  IMAD.MOV.U32 R12, RZ, RZ, R18 ;  /* 0x000000ffff0c7224 */ /* 0x000fe400078e0012 */
[----:B------:R-:W-:-:S10]  /*69f90*/  IMAD.MOV.U32 R13, RZ, RZ, R20 ;  /* 0x000000ffff0d7224 */ /* 0x000fd400078e0014 */
[----:B------:R-:W-:Y:S05]  /*69fa0*/  @!P0 BRA `(.L_x_150) ;  /* 0x0002234000008947 */ /* 0x000fea0003800000 */
[----:B------:R-:W-:-:S13]  /*69fb0*/  ISETP.NE.AND P0, PT, R8, 0x3, PT ;  /* 0x000000030800780c */ /* 0x000fda0003f05270 */
[----:B------:R-:W-:Y:S05]  /*69fc0*/  @!P0 BRA `(.L_x_151) ;  /* 0x000168e000008947 */ /* 0x000fea0003800000 */
[----:B------:R-:W-:-:S13]  /*69fd0*/  ISETP.NE.AND P0, PT, R8, 0x4, PT ;  /* 0x000000040800780c */ /* 0x000fda0003f05270 */
[----:B------:R-:W-:Y:S05]  /*69fe0*/  @P0 BRA `(.L_x_152) ;  /* 0x0000ba0000000947 */ /* 0x000fea0003800000 */
[----:B------:R-:W2:Y:S02]  /*69ff0*/  LDL.U8 R8, [R1+0x3e9] ;  /* 0x0003e90001087983 */ /* 0x000ea40000100000 */
[----:B--2---:R-:W-:-:S13]  /*6a000*/  ISETP.NE.AND P0, PT, R8, RZ, PT ;  /* 0x000000ff0800720c */ /* 0x004fda0003f05270 */
[----:B------:R-:W-:Y:S05]  /*6a010*/  @P0 BRA `(.L_x_153) ;  /* 0x0000b9b000000947 */ /* 0x000fea0003800000 */
[----:B------:R-:W2:Y:S04]  /*6a020*/  LDL.64 R16, [R1+0x328] ;  /* 0x0003280001107983 */ /* 0x000ea80000100a00 */
[----:B------:R-:W3:Y:S04]  /*6a030*/  LDL.64 R10, [R1+0x3c8] ;  /* 0x0003c800010a7983 */ /* 0x000ee80000100a00 */
[----:B------:R-:W4:Y:S04]  /*6a040*/  LDL.64 R28, [R1+0x330] ;  /* 0x00033000011c7983 */ /* 0x000f280000100a00 */
[----:B------:R-:W5:Y:S04]  /*6a050*/  LDL.64 R12, [R1+0x3c8] ;  /* 0x0003c800010c7983 */ /* 0x000f680000100a00 */
[----:B------:R-:W3:Y:S04]  /*6a060*/  LDL.64 R30, [R1+0x338] ;  /* 0x00033800011e7983 */ /* 0x000ee80000100a00 */
        /* <DEDUP_REMOVED lines=21> */
[----:B--2---:R0:W-:Y:S04]  /*6a1c0*/  STL.64 [R1+0x4c0], R16 ;  /* 0x0004c01001007387 */ /* 0x0041e80000100a00 */
[----:B------:R-:W3:Y:S04]  /*6a1d0*/  LDL.64 R14, [R1+0x4c0] ;  /* 0x0004c000010e7983 */ /* 0x000ee80000100a00 */
[----:B----4-:R1:W-:Y:S04]  /*6a1e0*/  STL.64 [R1+0x4c8], R28 ;  /* 0x0004c81c01007387 */ /* 0x0103e80000100a00 */
[----:B0-----:R-:W2:Y:S04]  /*6a1f0*/  LDL.64 R16, [R1+0x2f8] ;  /* 0x0002f80001107983 */ /* 0x001ea80000100a00 */
[----:B-----5:R0:W-:Y:S04]  /*6a200*/  STL.64 [R1+0x560], R12 ;  /* 0x0005600c01007387 */ /* 0x0201e80000100a00 */
[----:B-1----:R-:W4:Y:S04]  /*6a210*/  LDL.64 R28, [R1+0x340] ;  /* 0x00034000011c7983 */ /* 0x002f280000100a00 */
[----:B------:R-:W5:Y:S01]  /*6a220*/  LDL.64 R74, [R1+0x560] ;  /* 0x00056000014a7983 */ /* 0x000f620000100a00 */
[----:B---3--:R-:W-:-:S05]  /*6a230*/  IADD3 R70, P0, R10, R14, RZ ;  /* 0x0000000e0a467210 */ /* 0x008fca0007f1e0ff */
[----:B------:R-:W-:Y:S01]  /*6a240*/  IMAD.X R71, R11, 0x1, R15, P0 ;  /* 0x000000010b477824 */ /* 0x000fe200000e060f */
[----:B------:R-:W-:Y:S01]  /*6a250*/  ISETP.GE.U32.AND P0, PT, R70, R14, PT ;  /* 0x0000000e4600720c */ /* 0x000fe20003f06070 */
[----:B------:R-:W3:Y:S03]  /*6a260*/  LDL.64 R10, [R1+0x2e8] ;  /* 0x0002e800010a7983 */ /* 0x000ee60000100a00 */
[----:B------:R-:W-:Y:S02]  /*6a270*/  ISETP.GE.U32.AND.EX P0, PT, R71, R15, PT, P0 ;  /* 0x0000000f4700720c */ /* 0x000fe40003f06100 */
[----:B------:R-:W5:Y:S11]  /*6a280*/  LDL.64 R14, [R1+0x2f0] ;  /* 0x0002f000010e7983 */ /* 0x000f760000100a00 */
[----:B------:R-:W5:Y:S01]  /*6a290*/  @!P0 LDL.64 R72, [R1+0x4c8] ;  /* 0x0004c80001488983 */ /* 0x000f620000100a00 */
[----:B0-----:R-:W-:-:S02]  /*6a2a0*/  IMAD.MOV.U32 R12, RZ, RZ, -0x1 ;  /* 0xffffffffff0c7424 */ /* 0x001fc400078e00ff */
[----:B------:R-:W-:Y:S01]  /*6a2b0*/  IMAD.MOV.U32 R13, RZ, RZ, -0x1 ;  /* 0xffffffffff0d7424 */ /* 0x000fe200078e00ff */
[----:B------:R0:W-:Y:S04]  /*6a2c0*/  STL.64 [R1+0x4d0], R30 ;  /* 0x0004d01e01007387 */ /* 0x0001e80000100a00 */
[----:B------:R0:W-:Y:S04]  /*6a2d0*/  STL.64 [R1+0x4c0], R70 ;  /* 0x0004c04601007387 */ /* 0x0001e80000100a00 */
[----:B--2---:R0:W-:Y:S04]  /*6a2e0*/  STL.64 [R1+0x490], R16 ;  /* 0x0004901001007387 */ /* 0x0041e80000100a00 */
[----:B------:R0:W-:Y:S04]  /*6a2f0*/  STL.64 [R1+0x498], R18 ;  /* 0x0004981201007387 */ /* 0x0001e80000100a00 */
[----:B------:R0:W-:Y:S04]  /*6a300*/  STL.64 [R1+0x4a0], R20 ;  /* 0x0004a01401007387 */ /* 0x0001e80000100a00 */
[----:B------:R0:W-:Y:S04]  /*6a310*/  STL.64 [R1+0x4a8], R22 ;  /* 0x0004a81601007387 */ /* 0x0001e80000100a00 */
[----:B------:R0:W-:Y:S04]  /*6a320*/  STL.64 [R1+0x4b0], R24 ;  /* 0x0004b01801007387 */ /* 0x0001e80000100a00 */
[----:B------:R0:W-:Y:S04]  /*6a330*/  STL.64 [R1+0x4b8], R26 ;  /* 0x0004b81a01007387 */ /* 0x0001e80000100a00 */
[----:B------:R0:W-:Y:S04]  /*6a340*/  STL.64 [R1+0x4d0], R12 ;  /* 0x0004d00c01007387 */ /* 0x0001e80000100a00 */
[----:B----4-:R0:W-:Y:S04]  /*6a350*/  STL.64 [R1+0x4d8], R28 ;  /* 0x0004d81c01007387 */ /* 0x0101e80000100a00 */
[----:B------:R0:W-:Y:S04]  /*6a360*/  STL.64 [R1+0x4e0], R32 ;  /* 0x0004e02001007387 */ /* 0x0001e80000100a00 */
        /* <DEDUP_REMOVED lines=14> */
[----:B------:R0:W-:Y:S01]  /*6a450*/  STL.64 [R1+0x558], R68 ;  /* 0x0005584401007387 */ /* 0x0001e20000100a00 */
[----:B------:R-:W-:Y:S03]  /*6a460*/  BSSY B1, `(.L_x_154) ;  /* 0x0000141000017945 */ /* 0x000fe60003800000 */
[----:B---3--:R0:W-:Y:S04]  /*6a470*/  STL.64 [R1+0x480], R10 ;  /* 0x0004800a01007387 */ /* 0x0081e80000100a00 */
[----:B-----5:R0:W-:Y:S01]  /*6a480*/  STL.64 [R1+0x488], R14 ;  /* 0x0004880e01007387 */ /* 0x0201e20000100a00 */
[----:B------:R-:W-:-:S05]  /*6a490*/  @!P0 IADD3 R72, P1, R72, 0x1, RZ ;  /* 0x0000000148488810 */ /* 0x000fca0007f3e0ff */
[----:B------:R-:W-:-:S05]  /*6a4a0*/  @!P0 IMAD.X R73, RZ, RZ, R73, P1 ;  /* 0x000000ffff498224 */ /* 0x000fca00008e0649 */
[----:B------:R0:W-:Y:S01]  /*6a4b0*/  @!P0 STL.64 [R1+0x4c8], R72 ;  /* 0x0004c84801008387 */ /* 0x0001e20000100a00 */
[----:B------:R-:W-:-:S04]  /*6a4c0*/  ISETP.GT.U32.AND P0, PT, R74, 0x7f, PT ;  /* 0x0000007f4a00780c */ /* 0x000fc80003f04070 */
[----:B------:R-:W-:-:S13]  /*6a4d0*/  ISETP.GT.U32.AND.EX P0, PT, R75, RZ, PT, P0 ;  /* 0x000000ff4b00720c */ /* 0x000fda0003f04100 */
[----:B------:R-:W-:Y:S05]  /*6a4e0*/  @P0 BRA `(.L_x_155) ;  /* 0x0000138000000947 */ /* 0x000fea0003800000 */
[----:B0-----:R-:W-:Y:S01]  /*6a4f0*/  IMAD.MOV R12, RZ, RZ, -R74 ;  /* 0x000000ffff0c7224 */ /* 0x001fe200078e0a4a */
[----:B------:R-:W-:Y:S01]  /*6a500*/  IADD3 R8, P2, -R74, 0x7f, RZ ;  /* 0x0000007f4a087810 */ /* 0x000fe20007f5e1ff */
[----:B------:R-:W-:Y:S01]  /*6a510*/  BSSY B2, `(.L_x_156) ;  /* 0x0000019000027945 */ /* 0x000fe20003800000 */
[--C-:B------:R-:W-:Y:S02]  /*6a520*/  IMAD.MOV.U32 R11, RZ, RZ, R75.reuse ;  /* 0x000000ffff0b7224 */ /* 0x100fe400078e004b */
[----:B------:R-:W-:Y:S02]  /*6a530*/  LOP3.LUT R12, R12, 0x3, RZ, 0xc0, !PT ;  /* 0x000000030c0c7812 */ /* 0x000fe400078ec0ff */
[----:B------:R-:W-:Y:S01]  /*6a540*/  ISETP.GE.U32.AND P0, PT, R8, 0x3, PT ;  /* 0x000000030800780c */ /* 0x000fe20003f06070 */
[----:B------:R-:W-:Y:S01]  /*6a550*/  IMAD.X R8, RZ, RZ, ~R75, P2 ;  /* 0x000000ffff087224 */ /* 0x000fe200010e0e4b */
[----:B------:R-:W-:-:S04]  /*6a560*/  ISETP.NE.U32.AND P1, PT, R12, RZ, PT ;  /* 0x000000ff0c00720c */ /* 0x000fc80003f25070 */
[----:B------:R-:W-:Y:S02]  /*6a570*/  ISETP.NE.AND.EX P1, PT, RZ, RZ, PT, P1 ;  /* 0x000000ffff00720c */ /* 0x000fe40003f25310 */
[----:B------:R-:W-:Y:S01]  /*6a580*/  ISETP.GE.U32.AND.EX P0, PT, R8, RZ, PT, P0 ;  /* 0x000000ff0800720c */ /* 0x000fe20003f06100 */
[----:B------:R-:W-:-:S10]  /*6a590*/  IMAD.MOV.U32 R8, RZ, RZ, R74 ;  /* 0x000000ffff087224 */ /* 0x000fd400078e004a */
        /* <DEDUP_REMOVED lines=16> */
.L_x_157:
[----:B0-----:R-:W-:Y:S05]  /*6a6a0*/  BSYNC B2 ;  /* 0x0000000000027941 */ /* 0x001fea0003800000 */
.L_x_156:
        /* <DEDUP_REMOVED lines=284> */
.L_x_155:
[----:B01----:R-:W-:Y:S05]  /*6b870*/  BSYNC B1 ;  /* 0x0000000000017941 */ /* 0x003fea0003800000 */
.L_x_154:
[----:B------:R-:W2:Y:S04]  /*6b880*/  LDL.128 R36, [R1+0x4e0] ;  /* 0x0004e00001247983 */ /* 0x000ea80000100c00 */
[----:B------:R-:W3:Y:S04]  /*6b890*/  LDL.128 R28, [R1+0x4f0] ;  /* 0x0004f000011c7983 */ /* 0x000ee80000100c00 */
[----:B------:R-:W4:Y:S04]  /*6b8a0*/  LDL.128 R24, [R1+0x500] ;  /* 0x0005000001187983 */ /* 0x000f280000100c00 */
[----:B------:R-:W5:Y:S04]  /*6b8b0*/  LDL.128 R12, [R1+0x510] ;  /* 0x00051000010c7983 */ /* 0x000f680000100c00 */
[----:B------:R-:W3:Y:S04]  /*6b8c0*/  LDL.128 R20, [R1+0x520] ;  /* 0x0005200001147983 */ /* 0x000ee80000100c00 */
[----:B------:R-:W3:Y:S01]  /*6b8d0*/  LDL.128 R16, [R1+0x530] ;  /* 0x0005300001107983 */ /* 0x000ee20000100c00 */
[----:B------:R-:W-:-:S05]  /*6b8e0*/  IMAD.MOV.U32 R35, RZ, RZ, 0x1 ;  /* 0x00000001ff237424 */ /* 0x000fca00078e00ff */
[----:B------:R0:W-:Y:S01]  /*6b8f0*/  STL.U8 [R1+0x3e9], R35 ;  /* 0x0003e92301007387 */ /* 0x0001e20000100000 */
[C---:B--2---:R-:W-:Y:S02]  /*6b900*/  LOP3.LUT R10, R36.reuse, 0xffff, RZ, 0xc0, !PT ;  /* 0x0000ffff240a7812 */ /* 0x044fe400078ec0ff */
[----:B------:R-:W-:Y:S02]  /*6b910*/  PRMT R11, R36, 0x7732, RZ ;  /* 0x00007732240b7816 */ /* 0x000fe400000000ff */
[----:B------:R-:W-:Y:S02]  /*6b920*/  SHF.R.U32.HI R8, RZ, 0x8, R10 ;  /* 0x00000008ff087819 */ /* 0x000fe4000001160a */
[----:B------:R-:W-:Y:S02]  /*6b930*/  LOP3.LUT R33, R38, 0xffff, RZ, 0xc0, !PT ;  /* 0x0000ffff26217812 */ /* 0x000fe400078ec0ff */
[----:B------:R-:W-:Y:S02]  /*6b940*/  LOP3.LUT R61, R8, 0xff, RZ, 0xc0, !PT ;  /* 0x000000ff083d7812 */ /* 0x000fe400078ec0ff */
[----:B------:R-:W-:-:S02]  /*6b950*/  PRMT R36, R38, 0x7732, RZ ;  /* 0x0000773226247816 */ /* 0x000fc400000000ff */
[----:B------:R-:W-:Y:S02]  /*6b960*/  SHF.R.U32.HI R8, RZ, 0x8, R11 ;  /* 0x00000008ff087819 */ /* 0x000fe4000001160b */
[----:B0-----:R-:W-:Y:S02]  /*6b970*/  SHF.R.U32.HI R35, RZ, 0x8, R33 ;  /* 0x00000008ff237819 */ /* 0x001fe40000011621 */
[----:B------:R-:W-:Y:S02]  /*6b980*/  LOP3.LUT R46, R11, 0xff, RZ, 0xc0, !PT ;  /* 0x000000ff0b2e7812 */ /* 0x000fe400078ec0ff */
[----:B------:R-:W-:Y:S02]  /*6b990*/  SHF.R.U32.HI R11, RZ, 0x8, R36 ;  /* 0x00000008ff0b7819 */ /* 0x000fe40000011624 */
[----:B------:R-:W-:Y:S01]  /*6b9a0*/  LOP3.LUT R8, R8, 0xffff, RZ, 0xc0, !PT ;  /* 0x0000ffff08087812 */ /* 0x000fe200078ec0ff */
[----:B------:R-:W-:Y:S01]  /*6b9b0*/  IMAD.WIDE.U32 R46, R46, 0x10000, RZ ;  /* 0x000100002e2e7825 */ /* 0x000fe200078e00ff */
[----:B------:R-:W-:-:S02]  /*6b9c0*/  LOP3.LUT R38, R35, 0xff, RZ, 0xc0, !PT ;  /* 0x000000ff23267812 */ /* 0x000fc400078ec0ff */
[----:B------:R-:W-:Y:S01]  /*6b9d0*/  LOP3.LUT R11, R11, 0xffff, RZ, 0xc0, !PT ;  /* 0x0000ffff0b0b7812 */ /* 0x000fe200078ec0ff */
[----:B------:R-:W-:Y:S01]  /*6b9e0*/  IMAD.WIDE.U32 R52, R8, 0x1000000, RZ ;  /* 0x0100000008347825 */ /* 0x000fe200078e00ff */
[----:B------:R-:W-:Y:S02]  /*6b9f0*/  LOP3.LUT R48, R36, 0xff, RZ, 0xc0, !PT ;  /* 0x000000ff24307812 */ /* 0x000fe400078ec0ff */
[----:B------:R-:W-:Y:S01]  /*6ba00*/  PRMT R59, R10, 0x6540, R61 ;  /* 0x000065400a3b7816 */ /* 0x000fe2000000003d */
[----:B------:R-:W-:Y:S01]  /*6ba10*/  IMAD.WIDE.U32 R54, R11, 0x1000000, RZ ;  /* 0x010000000b367825 */ /* 0x000fe200078e00ff */
[C---:B------:R-:W-:Y:S02]  /*6ba20*/  LOP3.LUT R32, R37.reuse, 0xffff, RZ, 0xc0, !PT ;  /* 0x0000ffff25207812 */ /* 0x040fe400078ec0ff */
[----:B------:R-:W-:Y:S01]  /*6ba30*/  PRMT R41, R37, 0x7732, RZ ;  /* 0x0000773225297816 */ /* 0x000fe200000000ff */
[----:B------:R-:W-:Y:S01]  /*6ba40*/  IMAD.WIDE.U32 R48, R48, 0x10000, RZ ;  /* 0x0001000030307825 */ /* 0x000fe200078e00ff */
[----:B------:R-:W-:-:S02]  /*6ba50*/  LOP3.LUT R34, R39, 0xffff, RZ, 0xc0, !PT ;  /* 0x0000ffff27227812 */ /* 0x000fc400078ec0ff */
[----:B------:R-:W-:Y:S02]  /*6ba60*/  PRMT R43, R39, 0x7732, RZ ;  /* 0x00007732272b7816 */ /* 0x000fe400000000ff */
[----:B------:R-:W-:Y:S02]  /*6ba70*/  SHF.L.U64.HI R61, R61, 0x8, RZ ;  /* 0x000000083d3d7819 */ /* 0x000fe400000102ff */
[----:B------:R-:W-:Y:S02]  /*6ba80*/  SHF.L.U64.HI R57, R38, 0x8, RZ ;  /* 0x0000000826397819 */ /* 0x000fe400000102ff */
[----:B------:R-:W-:Y:S02]  /*6ba90*/  PRMT R35, R33, 0x6540, R38 ;  /* 0x0000654021237816 */ /* 0x000fe40000000026 */
[----:B------:R-:W2:Y:S01]  /*6baa0*/  LDL.128 R36, [R1+0x540] ;  /* 0x0005400001247983 */ /* 0x000ea20000100c00 */
[----:B------:R-:W-:Y:S02]  /*6bab0*/  LOP3.LUT R11, R53, R61, R47, 0xfe, !PT ;  /* 0x0000003d350b7212 */ /* 0x000fe400078efe2f */
[----:B------:R-:W-:-:S02]  /*6bac0*/  SHF.R.U32.HI R8, RZ, 0x8, R32 ;  /* 0x00000008ff087819 */ /* 0x000fc40000011620 */
[----:B------:R-:W-:Y:S02]  /*6bad0*/  SHF.R.U32.HI R10, RZ, 0x8, R34 ;  /* 0x00000008ff0a7819 */ /* 0x000fe40000011622 */
[----:B------:R-:W-:Y:S02]  /*6bae0*/  LOP3.LUT R42, R11, 0xff, R32, 0xf8, !PT ;  /* 0x000000ff0b2a7812 */ /* 0x000fe400078ef820 */
[----:B------:R-:W-:Y:S02]  /*6baf0*/  LOP3.LUT R33, R55, R57, R49, 0xfe, !PT ;  /* 0x0000003937217212 */ /* 0x000fe400078efe31 */
[----:B------:R-:W-:Y:S01]  /*6bb00*/  PRMT R11, R8, 0x7104, RZ ;  /* 0x00007104080b7816 */ /* 0x000fe200000000ff */
[----:B------:R-:W-:Y:S01]  /*6bb10*/  IMAD.MOV.U32 R8, RZ, RZ, R41 ;  /* 0x000000ffff087224 */ /* 0x000fe200078e0029 */
[----:B------:R-:W-:Y:S01]  /*6bb20*/  PRMT R32, R10, 0x7104, RZ ;  /* 0x000071040a207816 */ /* 0x000fe200000000ff */
[----:B------:R-:W-:Y:S01]  /*6bb30*/  IMAD.MOV.U32 R10, RZ, RZ, R43 ;  /* 0x000000ffff0a7224 */ /* 0x000fe200078e002b */
[----:B------:R-:W-:-:S02]  /*6bb40*/  LOP3.LUT R33, R33, 0xff, R34, 0xf8, !PT ;  /* 0x000000ff21217812 */ /* 0x000fc400078ef822 */
[----:B------:R-:W-:Y:S02]  /*6bb50*/  LOP3.LUT R41, R42, R11, RZ, 0xfc, !PT ;  /* 0x0000000b2a297212 */ /* 0x000fe400078efcff */
[----:B------:R-:W-:Y:S01]  /*6bb60*/  SHF.R.U32.HI R11, RZ, 0x8, R8 ;  /* 0x00000008ff0b7819 */ /* 0x000fe20000011608 */
[----:B------:R-:W-:Y:S01]  /*6bb70*/  IMAD.U32 R8, R8, 0x10000, RZ ;  /* 0x0001000008087824 */ /* 0x000fe200078e00ff */
[----:B------:R-:W-:Y:S02]  /*6bb80*/  LOP3.LUT R33, R33, R32, RZ, 0xfc, !PT ;  /* 0x0000002021217212 */ /* 0x000fe400078efcff */
        /* <DEDUP_REMOVED lines=8> */
[----:B---3--:R-:W-:Y:S02]  /*6bc10*/  PRMT R70, R30, 0x7732, RZ ;  /* 0x000077321e467816 */ /* 0x008fe400000000ff */
[----:B------:R-:W-:Y:S02]  /*6bc20*/  LOP3.LUT R49, R8, R11, RZ, 0xfc, !PT ;  /* 0x0000000b08317212 */ /* 0x000fe400078efcff */
[----:B------:R-:W-:Y:S02]  /*6bc30*/  LOP3.LUT R11, R28, 0xffff, RZ, 0xc0, !PT ;  /* 0x0000ffff1c0b7812 */ /* 0x000fe400078ec0ff */
[----:B------:R-:W-:-:S02]  /*6bc40*/  LOP3.LUT R68, R33, R32, RZ, 0xfc, !PT ;  /* 0x0000002021447212 */ /* 0x000fc400078efcff */
[----:B------:R-:W-:Y:S02]  /*6bc50*/  PRMT R32, R28, 0x7732, RZ ;  /* 0x000077321c207816 */ /* 0x000fe400000000ff */
[----:B------:R-:W-:Y:S02]  /*6bc60*/  LOP3.LUT R28, R30, 0xffff, RZ, 0xc0, !PT ;  /* 0x0000ffff1e1c7812 */ /* 0x000fe400078ec0ff */
[----:B------:R-:W-:Y:S02]  /*6bc70*/  SHF.R.U32.HI R8, RZ, 0x8, R11 ;  /* 0x00000008ff087819 */ /* 0x000fe4000001160b */
[----:B------:R-:W-:Y:S02]  /*6bc80*/  SHF.R.U32.HI R10, RZ, 0x8, R28 ;  /* 0x00000008ff0a7819 */ /* 0x000fe4000001161c */
[----:B------:R-:W-:Y:S02]  /*6bc90*/  LOP3.LUT R30, R8, 0xff, RZ, 0xc0, !PT ;  /* 0x000000ff081e7812 */ /* 0x000fe400078ec0ff */
[----:B------:R-:W-:-:S02]  /*6bca0*/  SHF.R.U32.HI R8, RZ, 0x8, R32 ;  /* 0x00000008ff087819 */ /* 0x000fc40000011620 */
[----:B------:R-:W-:Y:S02]  /*6bcb0*/  LOP3.LUT R47, R52, R59, R46, 0xfe, !PT ;  /* 0x0000003b342f7212 */ /* 0x000fe400078efe2e */
[C---:B------:R-:W-:Y:S02]  /*6bcc0*/  LOP3.LUT R46, R31.reuse, 0xffff, RZ, 0xc0, !PT ;  /* 0x0000ffff1f2e7812 */ /* 0x040fe400078ec0ff */
[----:B------:R-:W-:Y:S02]  /*6bcd0*/  PRMT R57, R31, 0x7732, RZ ;  /* 0x000077321f397816 */ /* 0x000fe400000000ff */
[----:B------:R-:W-:Y:S02]  /*6bce0*/  LOP3.LUT R31, R10, 0xff, RZ, 0xc0, !PT ;  /* 0x000000ff0a1f7812 */ /* 0x000fe400078ec0ff */
[----:B------:R-:W-:Y:S02]  /*6bcf0*/  LOP3.LUT R32, R32, 0xff, RZ, 0xc0, !PT ;  /* 0x000000ff20207812 */ /* 0x000fe400078ec0ff */
[----:B------:R-:W-:-:S02]  /*6bd00*/  SHF.R.U32.HI R10, RZ, 0x8, R70 ;  /* 0x00000008ff0a7819 */ /* 0x000fc40000011646 */
[----:B------:R-:W-:Y:S01]  /*6bd10*/  LOP3.LUT R8, R8, 0xffff, RZ, 0xc0, !PT ;  /* 0x0000ffff08087812 */ /* 0x000fe200078ec0ff */
[----:B------:R-:W-:Y:S01]  /*6bd20*/  IMAD.WIDE.U32 R32, R32, 0x10000, RZ ;  /* 0x0001000020207825 */ /* 0x000fe200078e00ff */
[----:B------:R-:W-:Y:S02]  /*6bd30*/  LOP3.LUT R48, R54, R35, R48, 0xfe, !PT ;  /* 0x0000002336307212 */ /* 0x000fe400078efe30 */
[----:B------:R-:W-:Y:S01]  /*6bd40*/  LOP3.LUT R70, R70, 0xff, RZ, 0xc0, !PT ;  /* 0x000000ff46467812 */ /* 0x000fe200078ec0ff */
[----:B------:R-:W-:Y:S01]  /*6bd50*/  IMAD.WIDE.U32 R34, R8, 0x1000000, RZ ;  /* 0x0100000008227825 */ /* 0x000fe200078e00ff */
[----:B------:R-:W-:Y:S01]  /*6bd60*/  LOP3.LUT R10, R10, 0xffff, RZ, 0xc0, !PT ;  /* 0x0000ffff0a0a7812 */ /* 0x000fe200078ec0ff */
[----:B------:R-:W3:Y:S01]  /*6bd70*/  LDL.128 R52, [R1+0x550] ;  /* 0x0005500001347983 */ /* 0x000ee20000100c00 */
[----:B------:R-:W-:Y:S01]  /*6bd80*/  LOP3.LUT R41, R29, 0xffff, RZ, 0xc0, !PT ;  /* 0x0000ffff1d297812 */ /* 0x000fe200078ec0ff */
[----:B------:R-:W-:Y:S01]  /*6bd90*/  IMAD.WIDE.U32 R70, R70, 0x10000, RZ ;  /* 0x0001000046467825 */ /* 0x000fe200078e00ff */
[----:B------:R-:W-:-:S02]  /*6bda0*/  PRMT R73, R11, 0x6540, R30 ;  /* 0x000065400b497816 */ /* 0x000fc4000000001e */
[----:B------:R-:W-:Y:S01]  /*6bdb0*/  SHF.L.U64.HI R11, R30, 0x8, RZ ;  /* 0x000000081e0b7819 */ /* 0x000fe200000102ff */
[----:B------:R-:W-:Y:S01]  /*6bdc0*/  IMAD.WIDE.U32 R42, R10, 0x1000000, RZ ;  /* 0x010000000a2a7825 */ /* 0x000fe200078e00ff */
[----:B------:R-:W-:Y:S02]  /*6bdd0*/  PRMT R56, R29, 0x7732, RZ ;  /* 0x000077321d387816 */ /* 0x000fe400000000ff */
[----:B------:R-:W-:Y:S02]  /*6bde0*/  SHF.R.U32.HI R8, RZ, 0x8, R41 ;  /* 0x00000008ff087819 */ /* 0x000fe40000011629 */
[----:B------:R-:W-:Y:S02]  /*6bdf0*/  SHF.L.U64.HI R29, R31, 0x8, RZ ;  /* 0x000000081f1d7819 */ /* 0x000fe400000102ff */
[----:B------:R-:W-:Y:S02]  /*6be00*/  LOP3.LUT R30, R35, R11, R33, 0xfe, !PT ;  /* 0x0000000b231e7212 */ /* 0x000fe400078efe21 */
[----:B------:R-:W-:-:S02]  /*6be10*/  SHF.R.U32.HI R10, RZ, 0x8, R46 ;  /* 0x00000008ff0a7819 */ /* 0x000fc4000001162e */
[----:B------:R-:W-:Y:S01]  /*6be20*/  PRMT R11, R8, 0x7104, RZ ;  /* 0x00007104080b7816 */ /* 0x000fe200000000ff */
[----:B------:R-:W-:Y:S01]  /*6be30*/  IMAD.MOV.U32 R8, RZ, RZ, R56 ;  /* 0x000000ffff087224 */ /* 0x000fe200078e0038 */
[----:B------:R-:W-:Y:S02]  /*6be40*/  LOP3.LUT R29, R43, R29, R71, 0xfe, !PT ;  /* 0x0000001d2b1d7212 */ /* 0x000fe400078efe47 */
[----:B------:R-:W-:Y:S02]  /*6be50*/  LOP3.LUT R30, R30, 0xff, R41, 0xf8, !PT ;  /* 0x000000ff1e1e7812 */ /* 0x000fe400078ef829 */
[----:B------:R-:W-:Y:S02]  /*6be60*/  PRMT R31, R28, 0x6540, R31 ;  /* 0x000065401c1f7816 */ /* 0x000fe4000000001f */
[----:B------:R-:W-:Y:S01]  /*6be70*/  PRMT R28, R10, 0x7104, RZ ;  /* 0x000071040a1c7816 */ /* 0x000fe200000000ff */
[----:B------:R-:W-:Y:S01]  /*6be80*/  IMAD.MOV.U32 R10, RZ, RZ, R57 ;  /* 0x000000ffff0a7224 */ /* 0x000fe200078e0039 */
[----:B------:R-:W-:Y:S01]  /*6be90*/  LOP3.LUT R29, R29, 0xff, R46, 0xf8, !PT ;  /* 0x000000ff1d1d7812 */ /* 0x000fe200078ef82e */
[----:B------:R-:W2:Y:S01]  /*6bea0*/  LDL.128 R56, [R1+0x4a0] ;  /* 0x0004a00001387983 */ /* 0x000ea20000100c00 */
[----:B------:R-:W-:-:S02]  /*6beb0*/  LOP3.LUT R33, R30, R11, RZ, 0xfc, !PT ;  /* 0x0000000b1e217212 */ /* 0x000fc400078efcff */
[----:B------:R-:W-:Y:S02]  /*6bec0*/  SHF.R.U32.HI R11, RZ, 0x8, R8 ;  /* 0x00000008ff0b7819 */ /* 0x000fe40000011608 */
        /* <DEDUP_REMOVED lines=8> */
[----:B------:R-:W-:-:S02]  /*6bf50*/  LOP3.LUT R70, R42, R31, R70, 0xfe, !PT ;  /* 0x0000001f2a467212 */ /* 0x000fc400078efe46 */
[----:B----4-:R-:W-:Y:S02]  /*6bf60*/  LOP3.LUT R35, R24, 0xffff, RZ, 0xc0, !PT ;  /* 0x0000ffff18237812 */ /* 0x010fe400078ec0ff */
[----:B------:R-:W-:Y:S01]  /*6bf70*/  LOP3.LUT R42, R26, 0xffff, RZ, 0xc0, !PT ;  /* 0x0000ffff1a2a7812 */ /* 0x000fe200078ec0ff */
[----:B------:R-:W-:Y:S01]  /*6bf80*/  IMAD.SHL.U32 R28, R28, 0x1000000, RZ ;  /* 0x010000001c1c7824 */ /* 0x000fe200078e00ff */
[----:B------:R-:W-:Y:S02]  /*6bf90*/  LOP3.LUT R71, R29, 0xff0000, R10, 0xf8, !PT ;  /* 0x00ff00001d477812 */ /* 0x000fe400078ef80a */
[----:B------:R-:W-:Y:S02]  /*6bfa0*/  LOP3.LUT R69, R8, R11, RZ, 0xfc, !PT ;  /* 0x0000000b08457212 */ /* 0x000fe400078efcff */
[----:B------:R-:W-:Y:S02]  /*6bfb0*/  LOP3.LUT R73, R34, R73, R32, 0xfe, !PT ;  /* 0x0000004922497212 */ /* 0x000fe400078efe20 */
[----:B------:R-:W-:-:S02]  /*6bfc0*/  SHF.R.U32.HI R8, RZ, 0x8, R35 ;  /* 0x00000008ff087819 */ /* 0x000fc40000011623 */
[----:B------:R-:W-:Y:S02]  /*6bfd0*/  SHF.R.U32.HI R11, RZ, 0x8, R42 ;  /* 0x00000008ff0b7819 */ /* 0x000fe4000001162a */
[----:B------:R-:W-:Y:S02]  /*6bfe0*/  PRMT R10, R24, 0x7732, RZ ;  /* 0x00007732180a7816 */ /* 0x000fe400000000ff */
[----:B------:R-:W-:Y:S02]  /*6bff0*/  PRMT R32, R26, 0x7732, RZ ;  /* 0x000077321a207816 */ /* 0x000fe400000000ff */
[----:B------:R-:W-:Y:S02]  /*6c000*/  LOP3.LUT R71, R71, R28, RZ, 0xfc, !PT ;  /* 0x0000001c47477212 */ /* 0x000fe400078efcff */
[----:B------:R-:W4:Y:S01]  /*6c010*/  LDL.128 R28, [R1+0x480] ;  /* 0x00048000011c7983 */ /* 0x000f220000100c00 */
[----:B------:R-:W-:Y:S02]  /*6c020*/  LOP3.LUT R34, R8, 0xff, RZ, 0xc0, !PT ;  /* 0x000000ff08227812 */ /* 0x000fe400078ec0ff */
[----:B------:R-:W-:-:S02]  /*6c030*/  LOP3.LUT R33, R11, 0xff, RZ, 0xc0, !PT ;  /* 0x000000ff0b217812 */ /* 0x000fc400078ec0ff */
[----:B------:R-:W-:Y:S02]  /*6c040*/  SHF.R.U32.HI R8, RZ, 0x8, R10 ;  /* 0x00000008ff087819 */ /* 0x000fe4000001160a */
[----:B------:R-:W-:Y:S02]  /*6c050*/  SHF.R.U32.HI R11, RZ, 0x8, R32 ;  /* 0x00000008ff0b7819 */ /* 0x000fe40000011620 */
[----:B------:R-:W-:Y:S02]  /*6c060*/  LOP3.LUT R10, R10, 0xff, RZ, 0xc0, !PT ;  /* 0x000000ff0a0a7812 */ /* 0x000fe400078ec0ff */
[----:B------:R-:W-:Y:S02]  /*6c070*/  LOP3.LUT R32, R32, 0xff, RZ, 0xc0, !PT ;  /* 0x000000ff20207812 */ /* 0x000fe400078ec0ff */
[----:B------:R-:W-:Y:S02]  /*6c080*/  LOP3.LUT R8, R8, 0xffff, RZ, 0xc0, !PT ;  /* 0x0000ffff08087812 */ /* 0x000fe400078ec0ff */
[----:B------:R-:W-:-:S02]  /*6c090*/  LOP3.LUT R66, R11, 0xffff, RZ, 0xc0, !PT ;  /* 0x0000ffff0b427812 */ /* 0x000fc400078ec0ff */
[C---:B------:R-:W-:Y:S02]  /*6c0a0*/  LOP3.LUT R41, R25.reuse, 0xffff, RZ, 0xc0, !PT ;  /* 0x0000ffff19297812 */ /* 0x040fe400078ec0ff */
[----:B------:R-:W-:Y:S02]  /*6c0b0*/  PRMT R46, R25, 0x7732, RZ ;  /* 0x00007732192e7816 */ /* 0x000fe400000000ff */
[C---:B------:R-:W-:Y:S02]  /*6c0c0*/  LOP3.LUT R43, R27.reuse, 0xffff, RZ, 0xc0, !PT ;  /* 0x0000ffff1b2b7812 */ /* 0x040fe400078ec0ff */
[----:B------:R-:W-:Y:S02]  /*6c0d0*/  PRMT R60, R27, 0x7732, RZ ;  /* 0x000077321b3c7816 */ /* 0x000fe400000000ff */
[----:B------:R-:W2:Y:S01]  /*6c0e0*/  LDL.128 R24, [R1+0x4c0] ;  /* 0x0004c00001187983 */ /* 0x000ea20000100c00 */
[----:B------:R-:W-:Y:S01]  /*6c0f0*/  PRMT R75, R35, 0x6540, R34 ;  /* 0x00006540234b7816 */ /* 0x000fe20000000022 */
[----:B------:R-:W-:Y:S01]  /*6c100*/  IMAD.WIDE.U32 R10, R10, 0x10000, RZ ;  /* 0x000100000a0a7825 */ /* 0x000fe200078e00ff */
[----:B------:R-:W-:-:S02]  /*6c110*/  SHF.L.U64.HI R63, R34, 0x8, RZ ;  /* 0x00000008223f7819 */ /* 0x000fc400000102ff */
[----:B------:R-:W-:Y:S01]  /*6c120*/  SHF.L.U64.HI R61, R33, 0x8, RZ ;  /* 0x00000008213d7819 */ /* 0x000fe200000102ff */
[----:B------:R-:W-:-:S04]  /*6c130*/  IMAD.WIDE.U32 R34, R8, 0x1000000, RZ ;  /* 0x0100000008227825 */ /* 0x000fc800078e00ff */
[----:B------:R-:W-:-:S04]  /*6c140*/  IMAD.WIDE.U32 R64, R32, 0x10000, RZ ;  /* 0x0001000020407825 */ /* 0x000fc800078e00ff */
[----:B------:R-:W-:Y:S01]  /*6c150*/  IMAD.WIDE.U32 R66, R66, 0x1000000, RZ ;  /* 0x0100000042427825 */ /* 0x000fe200078e00ff */
[----:B------:R-:W-:Y:S02]  /*6c160*/  PRMT R77, R42, 0x6540, R33 ;  /* 0x000065402a4d7816 */ /* 0x000fe40000000021 */
[----:B------:R-:W-:Y:S02]  /*6c170*/  LOP3.LUT R42, R35, R63, R11, 0xfe, !PT ;  /* 0x0000003f232a7212 */ /* 0x000fe400078efe0b */
[----:B------:R-:W-:Y:S02]  /*6c180*/  LOP3.LUT R32, R67, R61, R65, 0xfe, !PT ;  /* 0x0000003d43207212 */ /* 0x000fe400078efe41 */
[----:B------:R-:W-:Y:S02]  /*6c190*/  SHF.R.U32.HI R8, RZ, 0x8, R41 ;  /* 0x00000008ff087819 */ /* 0x000fe40000011629 */
[--C-:B------:R-:W-:Y:S02]  /*6c1a0*/  SHF.R.U32.HI R11, RZ, 0x8, R43.reuse ;  /* 0x00000008ff0b7819 */ /* 0x100fe4000001162b */
[----:B------:R-:W-:-:S02]  /*6c1b0*/  LOP3.LUT R43, R32, 0xff, R43, 0xf8, !PT ;  /* 0x000000ff202b7812 */ /* 0x000fc400078ef82b */
[----:B------:R-:W-:Y:S02]  /*6c1c0*/  LOP3.LUT R41, R42, 0xff, R41, 0xf8, !PT ;  /* 0x000000ff2a297812 */ /* 0x000fe400078ef829 */
[----:B------:R-:W-:Y:S02]  /*6c1d0*/  PRMT R8, R8, 0x7104, RZ ;  /* 0x0000710408087816 */ /* 0x000fe400000000ff */
[----:B------:R-:W-:Y:S01]  /*6c1e0*/  PRMT R32, R11, 0x7104, RZ ;  /* 0x000071040b207816 */ /* 0x000fe200000000ff */
[----:B------:R-:W-:Y:S01]  /*6c1f0*/  IMAD.MOV.U32 R11, RZ, RZ, R46 ;  /* 0x000000ffff0b7224 */ /* 0x000fe200078e002e */
[----:B------:R-:W-:Y:S01]  /*6c200*/  LOP3.LUT R72, R41, R8, RZ, 0xfc, !PT ;  /* 0x0000000829487212 */ /* 0x000fe200078efcff */
[----:B------:R-:W-:Y:S01]  /*6c210*/  IMAD.MOV.U32 R41, RZ, RZ, R60 ;  /* 0x000000ffff297224 */ /* 0x000fe200078e003c */
[----:B------:R-:W-:Y:S01]  /*6c220*/  LOP3.LUT R75, R34, R75, R10, 0xfe, !PT ;  /* 0x0000004b224b7212 */ /* 0x000fe200078efe0a */
[----:B------:R-:W3:Y:S01]  /*6c230*/  LDL.128 R60, [R1+0x4b0] ;  /* 0x0004b000013c7983 */ /* 0x000ee20000100c00 */
[----:B------:R-:W-:-:S02]  /*6c240*/  SHF.R.U32.HI R8, RZ, 0x8, R11 ;  /* 0x00000008ff087819 */ /* 0x000fc4000001160b */
[----:B------:R-:W-:Y:S02]  /*6c250*/  LOP3.LUT R46, R43, R32, RZ, 0xfc, !PT ;  /* 0x000000202b2e7212 */ /* 0x000fe400078efcff */
[----:B------:R-:W3:Y:S01]  /*6c260*/  LDL.128 R32, [R1+0x490] ;  /* 0x0004900001207983 */ /* 0x000ee20000100c00 */
[----:B------:R-:W-:Y:S02]  /*6c270*/  SHF.R.U32.HI R10, RZ, 0x8, R41 ;  /* 0x00000008ff0a7819 */ /* 0x000fe40000011629 */
[----:B------:R-:W-:Y:S02]  /*6c280*/  LOP3.LUT R8, R8, 0xffff, RZ, 0xc0, !PT ;  /* 0x0000ffff08087812 */ /* 0x000fe400078ec0ff */
[----:B------:R-:W-:-:S03]  /*6c290*/  LOP3.LUT R42, R10, 0xffff, RZ, 0xc0, !PT ;  /* 0x0000ffff0a2a7812 */ /* 0x000fc600078ec0ff */
[----:B------:R-:W-:Y:S01]  /*6c2a0*/  IMAD.SHL.U32 R10, R8, 0x1000000, RZ ;  /* 0x01000000080a7824 */ /* 0x000fe200078e00ff */
[----:B------:R-:W-:Y:S02]  /*6c2b0*/  LOP3.LUT R8, R66, R77, R64, 0xfe, !PT ;  /* 0x0000004d42087212 */ /* 0x000fe400078efe40 */
[----:B------:R-:W3:Y:S01]  /*6c2c0*/  LDL.128 R64, [R1+0x4d0] ;  /* 0x0004d00001407983 */ /* 0x000ee20000100c00 */
[----:B------:R-:W-:Y:S02]  /*6c2d0*/  IMAD.U32 R11, R11, 0x10000, RZ ;  /* 0x000100000b0b7824 */ /* 0x000fe400078e00ff */
[----:B------:R-:W-:Y:S02]  /*6c2e0*/  IMAD.U32 R41, R41, 0x10000, RZ ;  /* 0x0001000029297824 */ /* 0x000fe400078e00ff */
[----:B------:R-:W-:Y:S01]  /*6c2f0*/  IMAD.SHL.U32 R42, R42, 0x1000000, RZ ;  /* 0x010000002a2a7824 */ /* 0x000fe200078e00ff */
[----:B------:R-:W-:Y:S02]  /*6c300*/  LOP3.LUT R11, R72, 0xff0000, R11, 0xf8, !PT ;  /* 0x00ff0000480b7812 */ /* 0x000fe400078ef80b */
[----:B------:R-:W-:-:S02]  /*6c310*/  LOP3.LUT R41, R46, 0xff0000, R41, 0xf8, !PT ;  /* 0x00ff00002e297812 */ /* 0x000fc400078ef829 */
[----:B------:R-:W-:Y:S02]  /*6c320*/  LOP3.LUT R77, R11, R10, RZ, 0xfc, !PT ;  /* 0x0000000a0b4d7212 */ /* 0x000fe400078efcff */
[----:B------:R-:W-:Y:S02]  /*6c330*/  LOP3.LUT R10, R41, R42, RZ, 0xfc, !PT ;  /* 0x0000002a290a7212 */ /* 0x000fe400078efcff */
[C---:B-----5:R-:W-:Y:S02]  /*6c340*/  PRMT R42, R12.reuse, 0x7732, RZ ;  /* 0x000077320c2a7816 */ /* 0x060fe400000000ff */
[----:B------:R-:W-:Y:S02]  /*6c350*/  LOP3.LUT R41, R12, 0xffff, RZ, 0xc0, !PT ;  /* 0x0000ffff0c297812 */ /* 0x000fe400078ec0ff */
[----:B------:R-:W-:Y:S01]  /*6c360*/  PRMT R46, R14, 0x7732, RZ ;  /* 0x000077320e2e7816 */ /* 0x000fe200000000ff */
[----:B------:R-:W-:Y:S01]  /*6c370*/  IMAD.MOV.U32 R80, RZ, RZ, R42 ;  /* 0x000000ffff507224 */ /* 0x000fe200078e002a */
[----:B------:R-:W-:-:S03]  /*6c380*/  SHF.R.U32.HI R11, RZ, 0x8, R41 ;  /* 0x00000008ff0b7819 */ /* 0x000fc60000011629 */
[----:B------:R-:W-:Y:S01]  /*6c390*/  IMAD.MOV.U32 R78, RZ, RZ, R46 ;  /* 0x000000ffff4e7224 */ /* 0x000fe200078e002e */
[----:B------:R-:W-:Y:S02]  /*6c3a0*/  LOP3.LUT R72, R11, 0xff, RZ, 0xc0, !PT ;  /* 0x000000ff0b487812 */ /* 0x000fe400078ec0ff */
[C---:B------:R-:W-:Y:S02]  /*6c3b0*/  LOP3.LUT R12, R13.reuse, 0xffff, RZ, 0xc0, !PT ;  /* 0x0000ffff0d0c7812 */ /* 0x040fe400078ec0ff */
[----:B------:R-:W-:Y:S02]  /*6c3c0*/  PRMT R43, R13, 0x7732, RZ ;  /* 0x000077320d2b7816 */ /* 0x000fe400000000ff */
[----:B------:R-:W-:Y:S02]  /*6c3d0*/  SHF.R.U32.HI R11, RZ, 0x8, R80 ;  /* 0x00000008ff0b7819 */ /* 0x000fe40000011650 */
[----:B------:R-:W-:Y:S02]  /*6c3e0*/  LOP3.LUT R13, R14, 0xffff, RZ, 0xc0, !PT ;  /* 0x0000ffff0e0d7812 */ /* 0x000fe400078ec0ff */
[----:B------:R-:W-:-:S02]  /*6c3f0*/  SHF.R.U32.HI R46, RZ, 0x8, R78 ;  /* 0x00000008ff2e7819 */ /* 0x000fc4000001164e */
[----:B------:R-:W-:Y:S02]  /*6c400*/  LOP3.LUT R80, R80, 0xff, RZ, 0xc0, !PT ;  /* 0x000000ff50507812 */ /* 0x000fe400078ec0ff */
[----:B------:R-:W-:Y:S02]  /*6c410*/  LOP3.LUT R11, R11, 0xffff, RZ, 0xc0, !PT ;  /* 0x0000ffff0b0b7812 */ /* 0x000fe400078ec0ff */
[----:B------:R-:W-:Y:S02]  /*6c420*/  SHF.R.U32.HI R42, RZ, 0x8, R13 ;  /* 0x00000008ff2a7819 */ /* 0x000fe4000001160d */
[----:B------:R-:W-:Y:S02]  /*6c430*/  LOP3.LUT R78, R78, 0xff, RZ, 0xc0, !PT ;  /* 0x000000ff4e4e7812 */ /* 0x000fe400078ec0ff */
[----:B------:R-:W-:Y:S01]  /*6c440*/  LOP3.LUT R46, R46, 0xffff, RZ, 0xc0, !PT ;  /* 0x0000ffff2e2e7812 */ /* 0x000fe200078ec0ff */
[----:B------:R-:W-:Y:S01]  /*6c450*/  IMAD.WIDE.U32 R80, R80, 0x10000, RZ ;  /* 0x0001000050507825 */ /* 0x000fe200078e00ff */
[----:B------:R-:W-:-:S02]  /*6c460*/  LOP3.LUT R42, R42, 0xff, RZ, 0xc0, !PT ;  /* 0x000000ff2a2a7812 */ /* 0x000fc400078ec0ff */
[----:B------:R-:W-:Y:S01]  /*6c470*/  SHF.L.U64.HI R91, R72, 0x8, RZ ;  /* 0x00000008485b7819 */ /* 0x000fe200000102ff */
[----:B------:R-:W-:Y:S01]  /*6c480*/  IMAD.WIDE.U32 R84, R11, 0x1000000, RZ ;  /* 0x010000000b547825 */ /* 0x000fe200078e00ff */
[----:B------:R-:W-:Y:S02]  /*6c490*/  LOP3.LUT R14, R15, 0xffff, RZ, 0xc0, !PT ;  /* 0x0000ffff0f0e7812 */ /* 0x000fe400078ec0ff */
[----:B------:R-:W-:Y:S01]  /*6c4a0*/  SHF.L.U64.HI R11, R42, 0x8, RZ ;  /* 0x000000082a0b7819 */ /* 0x000fe200000102ff */
[----:B------:R-:W-:Y:S01]  /*6c4b0*/  IMAD.WIDE.U32 R78, R78, 0x10000, RZ ;  /* 0x000100004e4e7825 */ /* 0x000fe200078e00ff */
[----:B------:R-:W-:-:S03]  /*6c4c0*/  LOP3.LUT R81, R85, R91, R81, 0xfe, !PT ;  /* 0x0000005b55517212 */ /* 0x000fc600078efe51 */
[----:B------:R-:W-:Y:S01]  /*6c4d0*/  IMAD.WIDE.U32 R82, R46, 0x1000000, RZ ;  /* 0x010000002e527825 */ /* 0x000fe200078e00ff */
[----:B------:R-:W-:Y:S02]  /*6c4e0*/  PRMT R15, R15, 0x7732, RZ ;  /* 0x000077320f0f7816 */ /* 0x000fe400000000ff */
[----:B------:R-:W-:Y:S02]  /*6c4f0*/  PRMT R89, R41, 0x6540, R72 ;  /* 0x0000654029597816 */ /* 0x000fe40000000048 */
[----:B------:R-:W-:Y:S02]  /*6c500*/  PRMT R87, R13, 0x6540, R42 ;  /* 0x000065400d577816 */ /* 0x000fe4000000002a */
[----:B------:R-:W-:Y:S02]  /*6c510*/  LOP3.LUT R41, R83, R11, R79, 0xfe, !PT ;  /* 0x0000000b53297212 */ /* 0x000fe400078efe4f */
[----:B------:R-:W-:Y:S02]  /*6c520*/  SHF.R.U32.HI R13, RZ, 0x8, R14 ;  /* 0x00000008ff0d7819 */ /* 0x000fe4000001160e */
[----:B------:R-:W-:-:S02]  /*6c530*/  SHF.R.U32.HI R11, RZ, 0x8, R12 ;  /* 0x00000008ff0b7819 */ /* 0x000fc4000001160c */
[----:B------:R-:W-:Y:S02]  /*6c540*/  LOP3.LUT R42, R81, 0xff, R12, 0xf8, !PT ;  /* 0x000000ff512a7812 */ /* 0x000fe400078ef80c */
[----:B------:R-:W-:Y:S02]  /*6c550*/  SHF.R.U32.HI R12, RZ, 0x8, R15 ;  /* 0x00000008ff0c7819 */ /* 0x000fe4000001160f */
[----:B------:R-:W-:Y:S02]  /*6c560*/  LOP3.LUT R14, R41, 0xff, R14, 0xf8, !PT ;  /* 0x000000ff290e7812 */ /* 0x000fe400078ef80e */
[----:B------:R-:W-:Y:S02]  /*6c570*/  PRMT R13, R13, 0x7104, RZ ;  /* 0x000071040d0d7816 */ /* 0x000fe400000000ff */
[----:B------:R-:W-:Y:S01]  /*6c580*/  PRMT R11, R11, 0x7104, RZ ;  /* 0x000071040b0b7816 */ /* 0x000fe200000000ff */
[----:B------:R-:W-:Y:S01]  /*6c590*/  IMAD.U32 R15, R15, 0x10000, RZ ;  /* 0x000100000f0f7824 */ /* 0x000fe200078e00ff */
[----:B------:R-:W-:-:S02]  /*6c5a0*/  LOP3.LUT R12, R12, 0xffff, RZ, 0xc0, !PT ;  /* 0x0000ffff0c0c7812 */ /* 0x000fc400078ec0ff */
[----:B------:R-:W-:Y:S02]  /*6c5b0*/  LOP3.LUT R14, R14, R13, RZ, 0xfc, !PT ;  /* 0x0000000d0e0e7212 */ /* 0x000fe400078efcff */
[----:B------:R-:W-:Y:S01]  /*6c5c0*/  LOP3.LUT R42, R42, R11, RZ, 0xfc, !PT ;  /* 0x0000000b2a2a7212 */ /* 0x000fe200078efcff */
[----:B------:R-:W-:Y:S01]  /*6c5d0*/  IMAD.SHL.U32 R12, R12, 0x1000000, RZ ;  /* 0x010000000c0c7824 */ /* 0x000fe200078e00ff */
[----:B------:R-:W-:Y:S02]  /*6c5e0*/  SHF.R.U32.HI R11, RZ, 0x8, R43 ;  /* 0x00000008ff0b7819 */ /* 0x000fe4000001162b */
[----:B------:R-:W-:Y:S02]  /*6c5f0*/  LOP3.LUT R41, R14, 0xff0000, R15, 0xf8, !PT ;  /* 0x00ff00000e297812 */ /* 0x000fe400078ef80f */
[----:B------:R-:W-:Y:S02]  /*6c600*/  LOP3.LUT R11, R11, 0xffff, RZ, 0xc0, !PT ;  /* 0x0000ffff0b0b7812 */ /* 0x000fe400078ec0ff */
[----:B------:R-:W-:-:S02]  /*6c610*/  LOP3.LUT R12, R41, R12, RZ, 0xfc, !PT ;  /* 0x0000000c290c7212 */ /* 0x000fc400078efcff */
[----:B------:R-:W-:Y:S02]  /*6c620*/  LOP3.LUT R72, R22, 0xffff, RZ, 0xc0, !PT ;  /* 0x0000ffff16487812 */ /* 0x000fe400078ec0ff */
[----:B------:R-:W-:Y:S02]  /*6c630*/  LOP3.LUT R41, R20, 0xffff, RZ, 0xc0, !PT ;  /* 0x0000ffff14297812 */ /* 0x000fe400078ec0ff */
[----:B------:R-:W-:Y:S01]  /*6c640*/  PRMT R22, R22, 0x7732, RZ ;  /* 0x0000773216167816 */ /* 0x000fe200000000ff */
[----:B------:R-:W-:Y:S01]  /*6c650*/  IMAD.SHL.U32 R15, R11, 0x1000000, RZ ;  /* 0x010000000b0f7824 */ /* 0x000fe200078e00ff */
[----:B------:R-:W-:Y:S01]  /*6c660*/  LOP3.LUT R11, R82, R87, R78, 0xfe, !PT ;  /* 0x00000057520b7212 */ /* 0x000fe200078efe4e */
[----:B------:R-:W-:Y:S01]  /*6c670*/  IMAD.U32 R43, R43, 0x10000, RZ ;  /* 0x000100002b2b7824 */ /* 0x000fe200078e00ff */
[C---:B------:R-:W-:Y:S02]  /*6c680*/  LOP3.LUT R74, R23.reuse, 0xffff, RZ, 0xc0, !PT ;  /* 0x0000ffff174a7812 */ /* 0x040fe400078ec0ff */
[----:B------:R-:W-:Y:S01]  /*6c690*/  PRMT R82, R23, 0x7732, RZ ;  /* 0x0000773217527816 */ /* 0x000fe200000000ff */
[----:B------:R-:W-:Y:S01]  /*6c6a0*/  IMAD.MOV.U32 R23, RZ, RZ, R22 ;  /* 0x000000ffff177224 */ /* 0x000fe200078e0016 */
[----:B------:R-:W-:-:S02]  /*6c6b0*/  SHF.R.U32.HI R14, RZ, 0x8, R41 ;  /* 0x00000008ff0e7819 */ /* 0x000fc40000011629 */
[----:B------:R-:W-:Y:S02]  /*6c6c0*/  PRMT R20, R20, 0x7732, RZ ;  /* 0x0000773214147816 */ /* 0x000fe400000000ff */
[----:B------:R-:W-:Y:S02]  /*6c6d0*/  LOP3.LUT R76, R14, 0xff, RZ, 0xc0, !PT ;  /* 0x000000ff0e4c7812 */ /* 0x000fe400078ec0ff */
[----:B------:R-:W-:Y:S02]  /*6c6e0*/  LOP3.LUT R42, R42, 0xff0000, R43, 0xf8, !PT ;  /* 0x00ff00002a2a7812 */ /* 0x000fe400078ef82b */
[----:B------:R-:W-:Y:S02]  /*6c6f0*/  SHF.R.U32.HI R14, RZ, 0x8, R20 ;  /* 0x00000008ff0e7819 */ /* 0x000fe40000011614 */
[----:B------:R-:W-:Y:S02]  /*6c700*/  LOP3.LUT R13, R84, R89, R80, 0xfe, !PT ;  /* 0x00000059540d7212 */ /* 0x000fe400078efe50 */
[----:B------:R-:W-:-:S02]  /*6c710*/  SHF.R.U32.HI R22, RZ, 0x8, R23 ;  /* 0x00000008ff167819 */ /* 0x000fc40000011617 */
[C---:B------:R-:W-:Y:S02]  /*6c720*/  LOP3.LUT R46, R21.reuse, 0xffff, RZ, 0xc0, !PT ;  /* 0x0000ffff152e7812 */ /* 0x040fe400078ec0ff */
[----:B------:R-:W-:Y:S02]  /*6c730*/  PRMT R80, R21, 0x7732, RZ ;  /* 0x0000773215507816 */ /* 0x000fe400000000ff */
[----:B------:R-:W-:Y:S02]  /*6c740*/  SHF.R.U32.HI R21, RZ, 0x8, R72 ;  /* 0x00000008ff157819 */ /* 0x000fe40000011648 */
[----:B------:R-:W-:Y:S02]  /*6c750*/  LOP3.LUT R15, R42, R15, RZ, 0xfc, !PT ;  /* 0x0000000f2a0f7212 */ /* 0x000fe400078efcff */
        /* <DEDUP_REMOVED lines=15> */
[--C-:B------:R-:W-:Y:S02]  /*6c850*/  SHF.R.U32.HI R14, RZ, 0x8, R46.reuse ;  /* 0x00000008ff0e7819 */ /* 0x100fe4000001162e */
[----:B------:R-:W-:Y:S01]  /*6c860*/  LOP3.LUT R43, R41, 0xff, R46, 0xf8, !PT ;  /* 0x000000ff292b7812 */ /* 0x000fe200078ef82e */
[----:B------:R-:W-:Y:S01]  /*6c870*/  IMAD.MOV.U32 R41, RZ, RZ, R82 ;  /* 0x000000ffff297224 */ /* 0x000fe200078e0052 */
[----:B------:R-:W-:-:S02]  /*6c880*/  LOP3.LUT R46, R23, 0xff, R74, 0xf8, !PT ;  /* 0x000000ff172e7812 */ /* 0x000fc400078ef84a */
[----:B------:R-:W-:Y:S01]  /*6c890*/  PRMT R21, R21, 0x7104, RZ ;  /* 0x0000710415157816 */ /* 0x000fe200000000ff */
[----:B------:R-:W-:Y:S01]  /*6c8a0*/  IMAD.MOV.U32 R23, RZ, RZ, R80 ;  /* 0x000000ffff177224 */ /* 0x000fe200078e0050 */
[----:B------:R-:W-:Y:S02]  /*6c8b0*/  PRMT R14, R14, 0x7104, RZ ;  /* 0x000071040e0e7816 */ /* 0x000fe400000000ff */
[----:B------:R-:W-:Y:S02]  /*6c8c0*/  LOP3.LUT R46, R46, R21, RZ, 0xfc, !PT ;  /* 0x000000152e2e7212 */ /* 0x000fe400078efcff */
[----:B------:R-:W-:Y:S02]  /*6c8d0*/  PRMT R81, R72, 0x6540, R81 ;  /* 0x0000654048517816 */ /* 0x000fe40000000051 */
        /* <DEDUP_REMOVED lines=12> */
[----:B------:R-:W-:Y:S02]  /*6c9a0*/  LOP3.LUT R21, R46, R21, RZ, 0xfc, !PT ;  /* 0x000000152e157212 */ /* 0x000fe400078efcff */
[----:B------:R-:W-:Y:S02]  /*6c9b0*/  PRMT R42, R16, 0x7732, RZ ;  /* 0x00007732102a7816 */ /* 0x000fe400000000ff */
[C---:B------:R-:W-:Y:S02]  /*6c9c0*/  LOP3.LUT R46, R18.reuse, 0xffff, RZ, 0xc0, !PT ;  /* 0x0000ffff122e7812 */ /* 0x040fe400078ec0ff */
[----:B------:R-:W-:Y:S02]  /*6c9d0*/  LOP3.LUT R14, R23, R14, RZ, 0xfc, !PT ;  /* 0x0000000e170e7212 */ /* 0x000fe400078efcff */
[----:B------:R-:W-:Y:S02]  /*6c9e0*/  PRMT R18, R18, 0x7732, RZ ;  /* 0x0000773212127816 */ /* 0x000fe400000000ff */
[----:B------:R-:W-:-:S02]  /*6c9f0*/  LOP3.LUT R23, R16, 0xffff, RZ, 0xc0, !PT ;  /* 0x0000ffff10177812 */ /* 0x000fc400078ec0ff */
[C---:B------:R-:W-:Y:S02]  /*6ca00*/  LOP3.LUT R41, R17.reuse, 0xffff, RZ, 0xc0, !PT ;  /* 0x0000ffff11297812 */ /* 0x040fe400078ec0ff */
[----:B------:R-:W-:Y:S01]  /*6ca10*/  PRMT R76, R17, 0x7732, RZ ;  /* 0x00007732114c7816 */ /* 0x000fe200000000ff */
[----:B------:R-:W-:Y:S01]  /*6ca20*/  IMAD.MOV.U32 R17, RZ, RZ, R42 ;  /* 0x000000ffff117224 */ /* 0x000fe200078e002a */
[----:B------:R-:W-:Y:S01]  /*6ca30*/  SHF.R.U32.HI R16, RZ, 0x8, R23 ;  /* 0x00000008ff107819 */ /* 0x000fe20000011617 */
[----:B------:R-:W-:Y:S01]  /*6ca40*/  IMAD.MOV.U32 R42, RZ, RZ, R18 ;  /* 0x000000ffff2a7224 */ /* 0x000fe200078e0012 */
[----:B------:R-:W-:Y:S02]  /*6ca50*/  SHF.R.U32.HI R18, RZ, 0x8, R46 ;  /* 0x00000008ff127819 */ /* 0x000fe4000001162e */
[C---:B------:R-:W-:Y:S02]  /*6ca60*/  LOP3.LUT R72, R19.reuse, 0xffff, RZ, 0xc0, !PT ;  /* 0x0000ffff13487812 */ /* 0x040fe400078ec0ff */
[----:B------:R-:W-:-:S02]  /*6ca70*/  PRMT R80, R19, 0x7732, RZ ;  /* 0x0000773213507816 */ /* 0x000fc400000000ff */
[----:B------:R-:W-:Y:S02]  /*6ca80*/  LOP3.LUT R74, R16, 0xff, RZ, 0xc0, !PT ;  /* 0x000000ff104a7812 */ /* 0x000fe400078ec0ff */
[----:B------:R-:W-:Y:S02]  /*6ca90*/  SHF.R.U32.HI R16, RZ, 0x8, R17 ;  /* 0x00000008ff107819 */ /* 0x000fe40000011611 */
[----:B------:R-:W-:Y:S02]  /*6caa0*/  SHF.R.U32.HI R19, RZ, 0x8, R42 ;  /* 0x00000008ff137819 */ /* 0x000fe4000001162a */
[----:B------:R-:W-:Y:S02]  /*6cab0*/  LOP3.LUT R81, R18, 0xff, RZ, 0xc0, !PT ;  /* 0x000000ff12517812 */ /* 0x000fe400078ec0ff */
[----:B------:R-:W-:Y:S02]  /*6cac0*/  LOP3.LUT R20, R78, R85, R20, 0xfe, !PT ;  /* 0x000000554e147212 */ /* 0x000fe400078efe14 */
[----:B------:R-:W-:-:S02]  /*6cad0*/  LOP3.LUT R18, R42, 0xff, RZ, 0xc0, !PT ;  /* 0x000000ff2a127812 */ /* 0x000fc400078ec0ff */
        /* <DEDUP_REMOVED lines=13> */
[----:B------:R-:W-:Y:S02]  /*6cbb0*/  PRMT R81, R46, 0x6540, R81 ;  /* 0x000065402e517816 */ /* 0x000fe40000000051 */
[----:B------:R-:W-:Y:S01]  /*6cbc0*/  LOP3.LUT R46, R23, 0xff, R72, 0xf8, !PT ;  /* 0x000000ff172e7812 */ /* 0x000fe200078ef848 */
[----:B------:R-:W-:Y:S01]  /*6cbd0*/  IMAD.MOV.U32 R23, RZ, RZ, R76 ;  /* 0x000000ffff177224 */ /* 0x000fe200078e004c */
[----:B------:R-:W-:-:S02]  /*6cbe0*/  LOP3.LUT R74, R74, 0xff, R41, 0xf8, !PT ;  /* 0x000000ff4a4a7812 */ /* 0x000fc400078ef829 */
[----:B------:R-:W-:Y:S02]  /*6cbf0*/  PRMT R17, R17, 0x7104, RZ ;  /* 0x0000710411117816 */ /* 0x000fe400000000ff */
[----:B------:R-:W-:Y:S01]  /*6cc00*/  SHF.R.U32.HI R19, RZ, 0x8, R72 ;  /* 0x00000008ff137819 */ /* 0x000fe20000011648 */
[----:B------:R-:W-:Y:S01]  /*6cc10*/  IMAD.MOV.U32 R41, RZ, RZ, R80 ;  /* 0x000000ffff297224 */ /* 0x000fe200078e0050 */
[----:B------:R-:W-:Y:S02]  /*6cc20*/  LOP3.LUT R72, R74, R17, RZ, 0xfc, !PT ;  /* 0x000000114a487212 */ /* 0x000fe400078efcff */
[----:B------:R-:W-:Y:S02]  /*6cc30*/  PRMT R19, R19, 0x7104, RZ ;  /* 0x0000710413137816 */ /* 0x000fe400000000ff */
[----:B------:R-:W-:Y:S01]  /*6cc40*/  SHF.R.U32.HI R17, RZ, 0x8, R23 ;  /* 0x00000008ff117819 */ /* 0x000fe20000011617 */
[----:B------:R-:W-:Y:S01]  /*6cc50*/  IMAD.U32 R23, R23, 0x10000, RZ ;  /* 0x0001000017177824 */ /* 0x000fe200078e00ff */
[----:B------:R-:W-:-:S02]  /*6cc60*/  LOP3.LUT R46, R46, R19, RZ, 0xfc, !PT ;  /* 0x000000132e2e7212 */ /* 0x000fc400078efcff */
[----:B------:R-:W-:Y:S02]  /*6cc70*/  LOP3.LUT R17, R17, 0xffff, RZ, 0xc0, !PT ;  /* 0x0000ffff11117812 */ /* 0x000fe400078ec0ff */
[----:B------:R-:W-:Y:S01]  /*6cc80*/  SHF.R.U32.HI R19, RZ, 0x8, R41 ;  /* 0x00000008ff137819 */ /* 0x000fe20000011629 */
[----:B------:R-:W-:Y:S01]  /*6cc90*/  IMAD.U32 R41, R41, 0x10000, RZ ;  /* 0x0001000029297824 */ /* 0x000fe200078e00ff */
[----:B------:R-:W-:Y:S01]  /*6cca0*/  LOP3.LUT R72, R72, 0xff0000, R23, 0xf8, !PT ;  /* 0x00ff000048487812 */ /* 0x000fe200078ef817 */
[----:B------:R-:W-:Y:S01]  /*6ccb0*/  IMAD.SHL.U32 R17, R17, 0x1000000, RZ ;  /* 0x0100000011117824 */ /* 0x000fe200078e00ff */
[----:B------:R-:W-:Y:S02]  /*6ccc0*/  LOP3.LUT R19, R19, 0xffff, RZ, 0xc0, !PT ;  /* 0x0000ffff13137812 */ /* 0x000fe400078ec0ff */
[----:B------:R-:W-:Y:S02]  /*6ccd0*/  LOP3.LUT R46, R46, 0xff0000, R41, 0xf8, !PT ;  /* 0x00ff00002e2e7812 */ /* 0x000fe400078ef829 */
[----:B------:R-:W-:Y:S01]  /*6cce0*/  LOP3.LUT R17, R72, R17, RZ, 0xfc, !PT ;  /* 0x0000001148117212 */ /* 0x000fe200078efcff */
[----:B------:R-:W-:Y:S01]  /*6ccf0*/  IMAD.SHL.U32 R23, R19, 0x1000000, RZ ;  /* 0x0100000013177824 */ /* 0x000fe200078e00ff */
[----:B--2---:R-:W-:-:S02]  /*6cd00*/  LOP3.LUT R72, R38, 0xffff, RZ, 0xc0, !PT ;  /* 0x0000ffff26487812 */ /* 0x004fc400078ec0ff */
[----:B------:R-:W-:Y:S02]  /*6cd10*/  LOP3.LUT R41, R36, 0xffff, RZ, 0xc0, !PT ;  /* 0x0000ffff24297812 */ /* 0x000fe400078ec0ff */
[----:B------:R-:W-:Y:S02]  /*6cd20*/  PRMT R38, R38, 0x7732, RZ ;  /* 0x0000773226267816 */ /* 0x000fe400000000ff */
[----:B------:R-:W-:Y:S02]  /*6cd30*/  LOP3.LUT R19, R42, R81, R18, 0xfe, !PT ;  /* 0x000000512a137212 */ /* 0x000fe400078efe12 */
[----:B------:R-:W-:Y:S02]  /*6cd40*/  LOP3.LUT R18, R46, R23, RZ, 0xfc, !PT ;  /* 0x000000172e127212 */ /* 0x000fe400078efcff */
        /* <DEDUP_REMOVED lines=25> */
[----:B------:R-:W-:Y:S02]  /*6cee0*/  PRMT R81, R72, 0x6540, R81 ;  /* 0x0000654048517816 */ /* 0x000fe40000000051 */
[----:B------:R-:W-:Y:S02]  /*6cef0*/  LOP3.LUT R39, R79, R23, R39, 0xfe, !PT ;  /* 0x000000174f277212 */ /* 0x000fe400078efe27 */
[----:B------:R-:W-:Y:S02]  /*6cf00*/  SHF.R.U32.HI R23, RZ, 0x8, R46 ;  /* 0x00000008ff177819 */ /* 0x000fe4000001162e */
[----:B------:R-:W-:Y:S02]  /*6cf10*/  SHF.R.U32.HI R37, RZ, 0x8, R74 ;  /* 0x00000008ff257819 */ /* 0x000fe4000001164a */
[----:B------:R-:W-:-:S02]  /*6cf20*/  LOP3.LUT R72, R41, 0xff, R46, 0xf8, !PT ;  /* 0x000000ff29487812 */ /* 0x000fc400078ef82e */
[----:B------:R-:W-:Y:S01]  /*6cf30*/  LOP3.LUT R46, R39, 0xff, R74, 0xf8, !PT ;  /* 0x000000ff272e7812 */ /* 0x000fe200078ef84a */
[----:B------:R-:W-:Y:S01]  /*6cf40*/  IMAD.MOV.U32 R39, RZ, RZ, R80 ;  /* 0x000000ffff277224 */ /* 0x000fe200078e0050 */
[----:B------:R-:W-:Y:S01]  /*6cf50*/  PRMT R23, R23, 0x7104, RZ ;  /* 0x0000710417177816 */ /* 0x000fe200000000ff */
[----:B------:R-:W-:Y:S01]  /*6cf60*/  IMAD.MOV.U32 R41, RZ, RZ, R82 ;  /* 0x000000ffff297224 */ /* 0x000fe200078e0052 */
        /* <DEDUP_REMOVED lines=14> */
[----:B---3--:R-:W-:Y:S02]  /*6d050*/  LOP3.LUT R43, R52, 0xffff, RZ, 0xc0, !PT ;  /* 0x0000ffff342b7812 */ /* 0x008fe400078ec0ff */
[----:B------:R-:W-:Y:S02]  /*6d060*/  LOP3.LUT R36, R72, R23, RZ, 0xfc, !PT ;  /* 0x0000001748247212 */ /* 0x000fe400078efcff */
[----:B------:R-:W-:Y:S02]  /*6d070*/  LOP3.LUT R72, R54, 0xffff, RZ, 0xc0, !PT ;  /* 0x0000ffff36487812 */ /* 0x000fe400078ec0ff */
[----:B------:R-:W-:Y:S02]  /*6d080*/  LOP3.LUT R23, R46, R39, RZ, 0xfc, !PT ;  /* 0x000000272e177212 */ /* 0x000fe400078efcff */
[----:B------:R-:W-:Y:S02]  /*6d090*/  SHF.R.U32.HI R39, RZ, 0x8, R43 ;  /* 0x00000008ff277819 */ /* 0x000fe4000001162b */
[----:B------:R-:W-:-:S02]  /*6d0a0*/  PRMT R42, R52, 0x7732, RZ ;  /* 0x00007732342a7816 */ /* 0x000fc400000000ff */
[----:B------:R-:W-:Y:S02]  /*6d0b0*/  SHF.R.U32.HI R41, RZ, 0x8, R72 ;  /* 0x00000008ff297819 */ /* 0x000fe40000011648 */
[----:B------:R-:W-:Y:S02]  /*6d0c0*/  PRMT R54, R54, 0x7732, RZ ;  /* 0x0000773236367816 */ /* 0x000fe400000000ff */
[----:B------:R-:W-:Y:S02]  /*6d0d0*/  LOP3.LUT R52, R39, 0xff, RZ, 0xc0, !PT ;  /* 0x000000ff27347812 */ /* 0x000fe400078ec0ff */
[----:B------:R-:W-:Y:S02]  /*6d0e0*/  LOP3.LUT R38, R78, R81, R38, 0xfe, !PT ;  /* 0x000000514e267212 */ /* 0x000fe400078efe26 */
        /* <DEDUP_REMOVED lines=11> */
[----:B------:R-:W-:Y:S02]  /*6d1a0*/  SHF.L.U64.HI R85, R52, 0x8, RZ ;  /* 0x0000000834557819 */ /* 0x000fe400000102ff */
[----:B------:R-:W-:Y:S01]  /*6d1b0*/  LOP3.LUT R74, R55, 0xffff, RZ, 0xc0, !PT ;  /* 0x0000ffff374a7812 */ /* 0x000fe200078ec0ff */
[----:B------:R-:W-:Y:S01]  /*6d1c0*/  IMAD.WIDE.U32 R52, R39, 0x1000000, RZ ;  /* 0x0100000027347825 */ /* 0x000fe200078e00ff */
[----:B------:R-:W-:Y:S02]  /*6d1d0*/  PRMT R80, R55, 0x7732, RZ ;  /* 0x0000773237507816 */ /* 0x000fe400000000ff */
[----:B------:R-:W-:Y:S01]  /*6d1e0*/  PRMT R39, R72, 0x6540, R81 ;  /* 0x0000654048277816 */ /* 0x000fe20000000051 */
[----:B------:R-:W-:Y:S01]  /*6d1f0*/  IMAD.WIDE.U32 R54, R54, 0x10000, RZ ;  /* 0x0001000036367825 */ /* 0x000fe200078e00ff */
[----:B------:R-:W-:-:S03]  /*6d200*/  SHF.L.U64.HI R81, R81, 0x8, RZ ;  /* 0x0000000851517819 */ /* 0x000fc600000102ff */
[----:B------:R-:W-:Y:S01]  /*6d210*/  IMAD.WIDE.U32 R78, R41, 0x1000000, RZ ;  /* 0x01000000294e7825 */ /* 0x000fe200078e00ff */
[----:B------:R-:W-:Y:S02]  /*6d220*/  LOP3.LUT R41, R52, R83, R42, 0xfe, !PT ;  /* 0x0000005334297212 */ /* 0x000fe400078efe2a */
[----:B------:R-:W-:Y:S02]  /*6d230*/  LOP3.LUT R83, R53, R85, R43, 0xfe, !PT ;  /* 0x0000005535537212 */ /* 0x000fe400078efe2b */
[----:B------:R-:W-:Y:S02]  /*6d240*/  LOP3.LUT R53, R79, R81, R55, 0xfe, !PT ;  /* 0x000000514f357212 */ /* 0x000fe400078efe37 */
[--C-:B------:R-:W-:Y:S02]  /*6d250*/  SHF.R.U32.HI R43, RZ, 0x8, R74.reuse ;  /* 0x00000008ff2b7819 */ /* 0x100fe4000001164a */
[----:B------:R-:W-:Y:S02]  /*6d260*/  LOP3.LUT R53, R53, 0xff, R74, 0xf8, !PT ;  /* 0x000000ff35357812 */ /* 0x000fe400078ef84a */
[----:B------:R-:W-:Y:S01]  /*6d270*/  PRMT R52, R43, 0x7104, RZ ;  /* 0x000071042b347816 */ /* 0x000fe200000000ff */
[----:B------:R-:W-:Y:S01]  /*6d280*/  IMAD.MOV.U32 R43, RZ, RZ, R80 ;  /* 0x000000ffff2b7224 */ /* 0x000fe200078e0050 */
[----:B------:R-:W-:-:S02]  /*6d290*/  SHF.R.U32.HI R42, RZ, 0x8, R46 ;  /* 0x00000008ff2a7819 */ /* 0x000fc4000001162e */
[----:B----4-:R-:W-:Y:S02]  /*6d2a0*/  IADD3 R95, P0, P1, R73, R58, R30 ;  /* 0x0000003a495f7210 */ /* 0x010fe4000791e01e */
[----:B------:R-:W-:Y:S01]  /*6d2b0*/  LOP3.LUT R53, R53, R52, RZ, 0xfc, !PT ;  /* 0x0000003435357212 */ /* 0x000fe200078efcff */
[----:B------:R-:W-:Y:S01]  /*6d2c0*/  IMAD.U32 R52, R43, 0x10000, RZ ;  /* 0x000100002b347824 */ /* 0x000fe200078e00ff */
[----:B------:R-:W-:Y:S02]  /*6d2d0*/  LOP3.LUT R81, R83, 0xff, R46, 0xf8, !PT ;  /* 0x000000ff53517812 */ /* 0x000fe400078ef82e */
[----:B------:R-:W-:Y:S01]  /*6d2e0*/  PRMT R46, R42, 0x7104, RZ ;  /* 0x000071042a2e7816 */ /* 0x000fe200000000ff */
[----:B------:R-:W-:Y:S01]  /*6d2f0*/  IMAD.MOV.U32 R42, RZ, RZ, R76 ;  /* 0x000000ffff2a7224 */ /* 0x000fe200078e004c */
[----:B------:R-:W-:Y:S02]  /*6d300*/  IADD3.X R79, R69, R59, R31, P0, P1 ;  /* 0x0000003b454f7210 */ /* 0x000fe400007e241f */
[----:B------:R-:W-:-:S02]  /*6d310*/  LOP3.LUT R39, R78, R39, R54, 0xfe, !PT ;  /* 0x000000274e277212 */ /* 0x000fc400078efe36 */
[----:B------:R-:W-:Y:S01]  /*6d320*/  LOP3.LUT R81, R81, R46, RZ, 0xfc, !PT ;  /* 0x0000002e51517212 */ /* 0x000fe200078efcff */
[----:B------:R-:W-:Y:S01]  /*6d330*/  IMAD.U32 R46, R42, 0x10000, RZ ;  /* 0x000100002a2e7824 */ /* 0x000fe200078e00ff */
[----:B------:R-:W-:Y:S02]  /*6d340*/  LOP3.LUT R54, R53, 0xff0000, R52, 0xf8, !PT ;  /* 0x00ff000035367812 */ /* 0x000fe400078ef834 */
[----:B------:R-:W-:Y:S02]  /*6d350*/  LOP3.LUT R52, R27, 0x9b05688c, R79, 0x96, !PT ;  /* 0x9b05688c1b347812 */ /* 0x000fe400078e964f */
[----:B------:R-:W-:Y:S02]  /*6d360*/  SHF.R.U32.HI R42, RZ, 0x8, R42 ;  /* 0x00000008ff2a7819 */ /* 0x000fe4000001162a */
[----:B------:R-:W-:Y:S02]  /*6d370*/  IADD3 R91, P0, P1, R47, R56, R28 ;  /* 0x000000382f5b7210 */ /* 0x000fe4000791e01c */
[----:B------:R-:W-:-:S02]  /*6d380*/  LOP3.LUT R53, R26, 0x2b3e6c1f, R95, 0x96, !PT ;  /* 0x2b3e6c1f1a357812 */ /* 0x000fc400078e965f */
[----:B------:R-:W-:Y:S02]  /*6d390*/  IADD3 R55, P2, R52, -0x7b3558c5, RZ ;  /* 0x84caa73b34377810 */ /* 0x000fe40007f5e0ff */
[----:B------:R-:W-:Y:S02]  /*6d3a0*/  LOP3.LUT R42, R42, 0xffff, RZ, 0xc0, !PT ;  /* 0x0000ffff2a2a7812 */ /* 0x000fe400078ec0ff */
[----:B------:R-:W-:Y:S02]  /*6d3b0*/  IADD3.X R93, R49, R57, R29, P0, P1 ;  /* 0x00000039315d7210 */ /* 0x000fe400007e241d */
[----:B------:R-:W-:Y:S01]  /*6d3c0*/  IADD3.X R89, R53, -0x4498517b, RZ, P2, !PT ;  /* 0xbb67ae8535597810 */ /* 0x000fe200017fe4ff */
[----:B------:R-:W-:Y:S01]  /*6d3d0*/  IMAD.SHL.U32 R42, R42, 0x1000000, RZ ;  /* 0x010000002a2a7824 */ /* 0x000fe200078e00ff */
[----:B------:R-:W-:Y:S02]  /*6d3e0*/  SHF.R.U32.HI R26, RZ, 0x8, R43 ;  /* 0x00000008ff1a7819 */ /* 0x000fe4000001162b */
[----:B------:R-:W-:-:S02]  /*6d3f0*/  LOP3.LUT R81, R81, 0xff0000, R46, 0xf8, !PT ;  /* 0x00ff000051517812 */ /* 0x000fc400078ef82e */
[----:B------:R-:W-:Y:S02]  /*6d400*/  LOP3.LUT R80, R25, 0x510e527f, R93, 0x96, !PT ;  /* 0x510e527f19507812 */ /* 0x000fe400078e965d */
[----:B------:R-:W-:Y:S02]  /*6d410*/  LOP3.LUT R46, R58, R55, RZ, 0x3c, !PT ;  /* 0x000000373a2e7212 */ /* 0x000fe400078e3cff */
[----:B------:R-:W-:Y:S02]  /*6d420*/  LOP3.LUT R25, R59, R89, RZ, 0x3c, !PT ;  /* 0x000000593b197212 */ /* 0x000fe400078e3cff */
[----:B------:R-:W-:Y:S02]  /*6d430*/  LOP3.LUT R27, R26, 0xffff, RZ, 0xc0, !PT ;  /* 0x0000ffff1a1b7812 */ /* 0x000fe400078ec0ff */
[----:B------:R-:W-:Y:S02]  /*6d440*/  LOP3.LUT R26, R81, R42, RZ, 0xfc, !PT ;  /* 0x0000002a511a7212 */ /* 0x000fe400078efcff */
[----:B------:R-:W-:-:S02]  /*6d450*/  LOP3.LUT R81, R24, 0xade682d1, R91, 0x96, !PT ;  /* 0xade682d118517812 */ /* 0x000fc400078e965b */
[----:B------:R-:W-:Y:S02]  /*6d460*/  IADD3 R85, P0, R80, -0xc4336f8, RZ ;  /* 0xf3bcc90850557810 */ /* 0x000fe40007f1e0ff */
[----:B------:R-:W-:Y:S02]  /*6d470*/  SHF.L.W.U32.HI R43, R46, 0x8, R25 ;  /* 0x000000082e2b7819 */ /* 0x000fe40000010e19 */
[----:B------:R-:W-:Y:S02]  /*6d480*/  SHF.L.W.U32.HI R46, R25, 0x8, R46 ;  /* 0x00000008192e7819 */ /* 0x000fe40000010e2e */
[----:B------:R-:W-:Y:S02]  /*6d490*/  IADD3.X R83, R81, 0x6a09e667, RZ, P0, !PT ;  /* 0x6a09e66751537810 */ /* 0x000fe400007fe4ff */
[----:B------:R-:W-:Y:S02]  /*6d4a0*/  IADD3 R95, P4, P5, R70, R95, R43 ;  /* 0x0000005f465f7210 */ /* 0x000fe40007d9e02b */
[----:B------:R-:W-:-:S02]  /*6d4b0*/  IADD3 R105, P0, P1, R75, R60, R32 ;  /* 0x0000003c4b697210 */ /* 0x000fc4000791e020 */
[----:B------:R-:W-:Y:S01]  /*6d4c0*/  IADD3 R97, P2, P3, R13, R62, R34 ;  /* 0x0000003e0d617210 */ /* 0x000fe20007b5e022 */
[----:B------:R-:W-:Y:S01]  /*6d4d0*/  IMAD.SHL.U32 R27, R27, 0x1000000, RZ ;  /* 0x010000001b1b7824 */ /* 0x000fe200078e00ff */
[----:B------:R-:W-:Y:S02]  /*6d4e0*/  IADD3.X R72, R71, R79, R46, P4, P5 ;  /* 0x0000004f47487210 */ /* 0x000fe400027ea42e */
[----:B------:R-:W-:Y:S02]  /*6d4f0*/  IADD3.X R107, R77, R61, R33, P0, P1 ;  /* 0x0000003d4d6b7210 */ /* 0x000fe400007e2421 */
[----:B------:R-:W-:Y:S02]  /*6d500*/  IADD3.X R103, R15, R63, R35, P2, P3 ;  /* 0x0000003f0f677210 */ /* 0x000fe400017e6423 */
[----:B------:R-:W-:Y:S02]  /*6d510*/  LOP3.LUT R42, R53, R72, RZ, 0x3c, !PT ;  /* 0x00000048352a7212 */ /* 0x000fe400078e3cff */
[----:B------:R-:W-:-:S02]  /*6d520*/  LOP3.LUT R53, R65, 0x1f83d9ab, R107, 0x96, !PT ;  /* 0x1f83d9ab41357812 */ /* 0x000fc400078e966b */
[----:B------:R-:W-:Y:S02]  /*6d530*/  LOP3.LUT R24, R54, R27, RZ, 0xfc, !PT ;  /* 0x0000001b36187212 */ /* 0x000fe400078efcff */
[----:B------:R-:W-:Y:S02]  /*6d540*/  LOP3.LUT R67, R67, 0x5be0cd19, R103, 0x96, !PT ;  /* 0x5be0cd1943437812 */ /* 0x000fe400078e9667 */
[----:B------:R-:W-:Y:S02]  /*6d550*/  LOP3.LUT R87, R56, R85, RZ, 0x3c, !PT ;  /* 0x0000005538577212 */ /* 0x000fe400078e3cff */
[----:B------:R-:W-:Y:S02]  /*6d560*/  LOP3.LUT R54, R57, R83, RZ, 0x3c, !PT ;  /* 0x0000005339367212 */ /* 0x000fe400078e3cff */
[----:B------:R-:W-:Y:S02]  /*6d570*/  LOP3.LUT R74, R64, 0xfb41bd6b, R105, 0x96, !PT ;  /* 0xfb41bd6b404a7812 */ /* 0x000fe400078e9669 */
[----:B------:R-:W-:-:S02]  /*6d580*/  IADD3 R96, P2, R53, -0x16b07d5, RZ ;  /* 0xfe94f82b35607810 */ /* 0x000fc40007f5e0ff */
[----:B------:R-:W-:Y:S02]  /*6d590*/  LOP3.LUT R76, R66, 0x137e2179, R97, 0x96, !PT ;  /* 0x137e2179424c7812 */ /* 0x000fe400078e9661 */
[----:B------:R-:W-:Y:S02]  /*6d5a0*/  IADD3 R92, P3, R67, 0x5f1d36f1, RZ ;  /* 0x5f1d36f1435c7810 */ /* 0x000fe40007f7e0ff */
[----:B------:R-:W-:Y:S02]  /*6d5b0*/  SHF.L.W.U32.HI R79, R54, 0x8, R87 ;  /* 0x00000008364f7819 */ /* 0x000fe40000010e57 */
[----:B------:R-:W-:Y:S02]  /*6d5c0*/  SHF.L.W.U32.HI R87, R87, 0x8, R54 ;  /* 0x0000000857577819 */ /* 0x000fe40000010e36 */
[----:B------:R-:W-:Y:S02]  /*6d5d0*/  LOP3.LUT R25, R52, R95, RZ, 0x3c, !PT ;  /* 0x0000005f34197212 */ /* 0x000fe400078e3cff */
[----:B------:R-:W-:-:S02]  /*6d5e0*/  IADD3.X R101, R74, 0x3c6ef372, RZ, P2, !PT ;  /* 0x3c6ef3724a657810 */ /* 0x000fc400017fe4ff */
[----:B------:R-:W-:Y:S02]  /*6d5f0*/  IADD3.X R78, R76, -0x5ab00ac6, RZ, P3, !PT ;  /* 0xa54ff53a4c4e7810 */ /* 0x000fe40001ffe4ff */
[----:B------:R-:W-:Y:S02]  /*6d600*/  IADD3 R65, P0, P1, R48, R91, R87 ;  /* 0x0000005b30417210 */ /* 0x000fe4000791e057 */
[----:B------:R-:W-:Y:S02]  /*6d610*/  SHF.L.W.U32.HI R27, R42, 0x10, R25 ;  /* 0x000000102a1b7819 */ /* 0x000fe40000010e19 */
[----:B------:R-:W-:Y:S02]  /*6d620*/  LOP3.LUT R91, R60, R96, RZ, 0x3c, !PT ;  /* 0x000000603c5b7212 */ /* 0x000fe400078e3cff */
[----:B------:R-:W-:Y:S02]  /*6d630*/  LOP3.LUT R54, R61, R101, RZ, 0x3c, !PT ;  /* 0x000000653d367212 */ /* 0x000fe400078e3cff */
[----:B------:R-:W-:-:S02]  /*6d640*/  SHF.L.W.U32.HI R25, R25, 0x10, R42 ;  /* 0x0000001019197819 */ /* 0x000fc40000010e2a */
[----:B------:R-:W-:Y:S02]  /*6d650*/  LOP3.LUT R99, R62, R92, RZ, 0x3c, !PT ;  /* 0x0000005c3e637212 */ /* 0x000fe400078e3cff */
[----:B------:R-:W-:Y:S02]  /*6d660*/  LOP3.LUT R64, R63, R78, RZ, 0x3c, !PT ;  /* 0x0000004e3f407212 */ /* 0x000fe400078e3cff */
[----:B------:R-:W-:Y:S02]  /*6d670*/  IADD3.X R86, R68, R93, R79, P0, P1 ;  /* 0x0000005d44567210 */ /* 0x000fe400007e244f */
[----:B------:R-:W-:Y:S02]  /*6d680*/  SHF.L.W.U32.HI R93, R91, 0x8, R54 ;  /* 0x000000085b5d7819 */ /* 0x000fe40000010e36 */
[----:B------:R-:W-:Y:S02]  /*6d690*/  SHF.L.W.U32.HI R82, R99, 0x8, R64 ;  /* 0x0000000863527819 */ /* 0x000fe40000010e40 */
[----:B------:R-:W-:-:S02]  /*6d6a0*/  IADD3 R66, P0, R25, R55, RZ ;  /* 0x0000003719427210 */ /* 0x000fc40007f1e0ff */
[----:B------:R-:W-:Y:S02]  /*6d6b0*/  SHF.L.W.U32.HI R91, R54, 0x8, R91 ;  /* 0x00000008365b7819 */ /* 0x000fe40000010e5b */
[----:B------:R-:W-:Y:S02]  /*6d6c0*/  IADD3 R54, P1, P2, R8, R105, R93 ;  /* 0x0000006908367210 */ /* 0x000fe40007a3e05d */
[----:B------:R-:W-:Y:S01]  /*6d6d0*/  SHF.L.W.U32.HI R99, R64, 0x8, R99 ;  /* 0x0000000840637819 */ /* 0x000fe20000010e63 */
[----:B------:R-:W-:Y:S01]  /*6d6e0*/  IMAD.X R89, R27, 0x1, R89, P0 ;  /* 0x000000011b597824 */ /* 0x000fe200000e0659 */
[----:B------:R-:W-:Y:S02]  /*6d6f0*/  IADD3 R64, P3, P4, R11, R97, R82 ;  /* 0x000000610b407210 */ /* 0x000fe40007c7e052 */
[----:B------:R-:W-:Y:S02]  /*6d700*/  IADD3.X R55, R10, R107, R91, P1, P2 ;  /* 0x0000006b0a377210 */ /* 0x000fe40000fe445b */
[----:B------:R-:W-:-:S02]  /*6d710*/  LOP3.LUT R42, R80, R65, RZ, 0x3c, !PT ;  /* 0x00000041502a7212 */ /* 0x000fc400078e3cff */
[----:B------:R-:W-:Y:S02]  /*6d720*/  LOP3.LUT R81, R81, R86, RZ, 0x3c, !PT ;  /* 0x0000005651517212 */ /* 0x000fe400078e3cff */
[----:B------:R-:W-:Y:S02]  /*6d730*/  IADD3.X R97, R12, R103, R99, P3, P4 ;  /* 0x000000670c617210 */ /* 0x000fe40001fe8463 */
[----:B------:R-:W-:Y:S02]  /*6d740*/  LOP3.LUT R43, R43, R66, RZ, 0x3c, !PT ;  /* 0x000000422b2b7212 */ /* 0x000fe400078e3cff */
        /* <DEDUP_REMOVED lines=12> */
[----:B------:R-:W-:Y:S02]  /*6d810*/  IADD3 R74, P0, R42, R85, RZ ;  /* 0x000000552a4a7210 */ /* 0x000fe40007f1e0ff */
[----:B------:R-:W-:Y:S02]  /*6d820*/  SHF.L.W.U32.HI R67, R76, 0x10, R67 ;  /* 0x000000104c437819 */ /* 0x000fe40000010e43 */
[----:B------:R-:W-:-:S02]  /*6d830*/  IADD3 R92, P2, R53, R92, RZ ;  /* 0x0000005c355c7210 */ /* 0x000fc40007f5e0ff */
[----:B------:R-:W-:Y:S01]  /*6d840*/  IADD3 R96, P1, R43, R96, RZ ;  /* 0x000000602b607210 */ /* 0x000fe20007f3e0ff */
        /* <DEDUP_REMOVED lines=15> */
[----:B------:R-:W-:Y:S02]  /*6d940*/  IADD3 R54, P1, P0, R37, R87, R54 ;  /* 0x0000005725367210 */ /* 0x000fe4000783e036 */
[----:B------:R-:W-:Y:S02]  /*6d950*/  IADD3 R82, P2, P3, R20, R80, R65 ;  /* 0x0000005014527210 */ /* 0x000fe40007b5e041 */
        /* <DEDUP_REMOVED lines=48> */
[----:B------:R-:W-:Y:S02]  /*6dc60*/  IADD3.X R82, R23, R88, R84, P0, P1 ;  /* 0x0000005817527210 */ /* 0x000fe400007e2454 */
[----:B------:R-:W-:Y:S02]  /*6dc70*/  LOP3.LUT R101, R83, R42, R95, 0x96, !PT ;  /* 0x0000002a53657212 */ /* 0x000fe400078e965f */
        /* <DEDUP_REMOVED lines=32> */
[----:B------:R-:W-:-:S02]  /*6de80*/  SHF.L.W.U32.HI R95, R80, 0x1, R87 ;  /* 0x00000001505f7819 */ /* 0x000fc40000010e57 */
[----:B------:R-:W-:Y:S02]  /*6de90*/  IADD3 R79, P4, P5, R75, R74, R79 ;  /* 0x0000004a4b4f7210 */ /* 0x000fe40007d9e04f */
[----:B------:R-:W-:Y:S02]  /*6dea0*/  IADD3 R86, P1, P0, R22, R93, R86 ;  /* 0x0000005d16567210 */ /* 0x000fe4000783e056 */
[----:B------:R-:W-:Y:S02]  /*6deb0*/  SHF.L.W.U32.HI R94, R94, 0x1, R91 ;  /* 0x000000015e5e7819 */ /* 0x000fe40000010e5b */
[----:B------:R-:W-:Y:S02]  /*6dec0*/  IADD3 R87, P2, P3, R41, R92, R78 ;  /* 0x0000005c29577210 */ /* 0x000fe40007b5e04e */
[----:B------:R-:W-:Y:S02]  /*6ded0*/  SHF.L.W.U32.HI R80, R84, 0x1, R99 ;  /* 0x0000000154507819 */ /* 0x000fe40000010e63 */
[----:B------:R-:W-:-:S02]  /*6dee0*/  IADD3.X R64, R77, R66, R83, P4, P5 ;  /* 0x000000424d407210 */ /* 0x000fc400027ea453 */
[----:B------:R-:W-:Y:S02]  /*6def0*/  IADD3.X R89, R21, R95, R82, P1, P0 ;  /* 0x0000005f15597210 */ /* 0x000fe40000fe0452 */
[----:B------:R-:W-:Y:S02]  /*6df00*/  SHF.L.W.U32.HI R99, R99, 0x1, R84 ;  /* 0x0000000163637819 */ /* 0x000fe40000010e54 */
        /* <DEDUP_REMOVED lines=32> */
[----:B------:R-:W-:Y:S02]  /*6e110*/  IADD3 R66, P2, P3, R20, R79, R100 ;  /* 0x0000004f14427210 */ /* 0x000fe40007b5e064 */
[----:B------:R-:W-:Y:S02]  /*6e120*/  SHF.L.W.U32.HI R82, R99, 0x8, R80 ;  /* 0x0000000863527819 */ /* 0x000fe40000010e50 */
[----:B------:R-:W-:Y:S02]  /*6e130*/  SHF.L.W.U32.HI R96, R80, 0x8, R99 ;  /* 0x0000000850607819 */ /* 0x000fe40000010e63 */
        /* <DEDUP_REMOVED lines=30> */
[----:B------:R-:W-:Y:S02]  /*6e320*/  IADD3 R84, P2, R52, R81, RZ ;  /* 0x0000005134547210 */ /* 0x000fe40007f5e0ff */
[----:B------:R-:W-:Y:S02]  /*6e330*/  SHF.L.W.U32.HI R54, R102, 0x10, R99 ;  /* 0x0000001066367819 */ /* 0x000fe40000010e63 */
        /* <DEDUP_REMOVED lines=18> */
[----:B------:R-:W-:Y:S02]  /*6e460*/  SHF.L.W.U32.HI R99, R91, 0x1, R98 ;  /* 0x000000015b637819 */ /* 0x000fe40000010e62 */
[----:B------:R-:W-:Y:S02]  /*6e470*/  IADD3 R81, P2, P3, R8, R95, R78 ;  /* 0x0000005f08517210 */ /* 0x000fe40007b5e04e */
[----:B------:R-:W-:Y:S02]  /*6e480*/  SHF.L.W.U32.HI R97, R96, 0x1, R97 ;  /* 0x0000000160617819 */ /* 0x000fe40000010e61 */
        /* <DEDUP_REMOVED lines=8> */
[----:B------:R-:W-:Y:S02]  /*6e510*/  LOP3.LUT R65, R27, R92, RZ, 0x3c, !PT ;  /* 0x0000005c1b417212 */ /* 0x000fe400078e3cff */
[----:B------:R-:W-:Y:S02]  /*6e520*/  IADD3 R55, P1, R55, R84, RZ ;  /* 0x0000005437377210 */ /* 0x000fe40007f3e0ff */
        /* <DEDUP_REMOVED lines=28> */
[----:B------:R-:W-:Y:S02]  /*6e6f0*/  LOP3.LUT R96, R74, R54, R83, 0x96, !PT ;  /* 0x000000364a607212 */ /* 0x000fe400078e9653 */
        /* <DEDUP_REMOVED lines=8> */
[----:B------:R-:W-:Y:S02]  /*6e780*/  IADD3.X R85, R71, R94, R88, P2, P3 ;  /* 0x0000005e47557210 */ /* 0x000fe400017e6458 */
[----:B------:R-:W-:Y:S02]  /*6e790*/  LOP3.LUT R52, R76, R43, R94, 0x96, !PT ;  /* 0x0000002b4c347212 */ /* 0x000fe400078e965e */
        /* <DEDUP_REMOVED lines=10> */
[----:B------:R-:W-:-:S02]  /*6e840*/  SHF.L.W.U32.HI R52, R96, 0x10, R99 ;  /* 0x0000001060347819 */ /* 0x000fc40000010e63 */
[----:B------:R-:W-:Y:S02]  /*6e850*/  IADD3 R90, P2, R42, R79, RZ ;  /* 0x0000004f2a5a7210 */ /* 0x000fe40007f5e0ff */
[----:B------:R-:W-:Y:S02]  /*6e860*/  SHF.L.W.U32.HI R54, R99, 0x10, R96 ;  /* 0x0000001063367819 */ /* 0x000fe40000010e60 */
        /* <DEDUP_REMOVED lines=17> */
[----:B------:R-:W-:Y:S02]  /*6e980*/  IADD3 R93, P2, P3, R19, R84, R72 ;  /* 0x00000054135d7210 */ /* 0x000fe40007b5e048 */
[----:B------:R-:W-:Y:S02]  /*6e990*/  SHF.L.W.U32.HI R99, R82, 0x1, R99 ;  /* 0x0000000152637819 */ /* 0x000fe40000010e63 */
[----:B------:R-:W-:-:S02]  /*6e9a0*/  IADD3 R72, P1, P0, R8, R95, R80 ;  /* 0x0000005f08487210 */ /* 0x000fc4000783e050 */
[----:B------:R-:W-:Y:S02]  /*6e9b0*/  IADD3 R87, P4, P5, R37, R81, R74 ;  /* 0x0000005125577210 */ /* 0x000fe40007d9e04a */
[----:B------:R-:W-:Y:S02]  /*6e9c0*/  SHF.L.W.U32.HI R86, R86, 0x1, R65 ;  /* 0x0000000156567819 */ /* 0x000fe40000010e41 */
[----:B------:R-:W-:Y:S02]  /*6e9d0*/  SHF.L.W.U32.HI R82, R64, 0x1, R89 ;  /* 0x0000000140527819 */ /* 0x000fe40000010e59 */
[----:B------:R-:W-:Y:S02]  /*6e9e0*/  SHF.L.W.U32.HI R101, R89, 0x1, R64 ;  /* 0x0000000159657819 */ /* 0x000fe40000010e40 */
[----:B------:R-:W-:Y:S02]  /*6e9f0*/  IADD3.X R92, R10, R99, R92, P1, P0 ;  /* 0x000000630a5c7210 */ /* 0x000fe40000fe045c */
        /* <DEDUP_REMOVED lines=34> */
[----:B------:R-:W-:-:S02]  /*6ec20*/  IADD3 R91, P2, P3, R47, R87, R98 ;  /* 0x000000572f5b7210 */ /* 0x000fc40007b5e062 */
[----:B------:R-:W-:Y:S02]  /*6ec30*/  SHF.L.W.U32.HI R90, R90, 0x8, R99 ;  /* 0x000000085a5a7819 */ /* 0x000fe40000010e63 */
        /* <DEDUP_REMOVED lines=84> */
[----:B------:R-:W-:Y:S02]  /*6f180*/  SHF.L.W.U32.HI R95, R97, 0x8, R84 ;  /* 0x00000008615f7819 */ /* 0x000fe40000010e54 */
[----:B------:R-:W-:Y:S02]  /*6f190*/  LOP3.LUT R83, R83, R72, RZ, 0x3c, !PT ;  /* 0x0000004853537212 */ /* 0x000fe400078e3cff */
[----:B------:R-:W-:-:S02]  /*6f1a0*/  IADD3 R76, P0, P1, R41, R78, R94 ;  /* 0x0000004e294c7210 */ /* 0x000fc4000791e05e */
        /* <DEDUP_REMOVED lines=8> */
[----:B------:R-:W-:Y:S02]  /*6f230*/  LOP3.LUT R53, R76, R53, R86, 0x96, !PT ;  /* 0x000000354c357212 */ /* 0x000fe400078e9656 */
[----:B------:R-:W-:Y:S02]  /*6f240*/  IADD3 R78, P2, P3, R75, R66, R92 ;  /* 0x000000424b4e7210 */ /* 0x000fe40007b5e05c */
[----:B------:R-:W-:Y:S02]  /*6f250*/  LOP3.LUT R98, R79, R46, R91, 0x96, !PT ;  /* 0x0000002e4f627212 */ /* 0x000fe400078e965b */
[----:B------:R-:W-:-:S02]  /*6f260*/  LOP3.LUT R46, R83, R42, R93, 0x96, !PT ;  /* 0x0000002a532e7212 */ /* 0x000fc400078e965d */
        /* <DEDUP_REMOVED lines=17> */
[----:B------:R-:W-:Y:S02]  /*6f380*/  IADD3 R97, P2, R27, R72, RZ ;  /* 0x000000481b617210 */ /* 0x000fe40007f5e0ff */
[----:B------:R-:W-:-:S02]  /*6f390*/  IADD3 R98, P0, R52, R65, RZ ;  /* 0x0000004134627210 */ /* 0x000fc40007f1e0ff */
[----:B------:R-:W-:Y:S01]  /*6f3a0*/  SHF.L.W.U32.HI R85, R95, 0x1, R94 ;  /* 0x000000015f557819 */ /* 0x000fe20000010e5e */
        /* <DEDUP_REMOVED lines=57> */
[----:B------:R-:W-:Y:S02]  /*6f740*/  LOP3.LUT R100, R82, R54, R99, 0x96, !PT ;  /* 0x0000003652647212 */ /* 0x000fe400078e9663 */
[----:B------:R-:W-:Y:S02]  /*6f750*/  SHF.L.W.U32.HI R92, R74, 0x8, R101 ;  /* 0x000000084a5c7819 */ /* 0x000fe40000010e65 */
[----:B------:R-:W-:Y:S02]  /*6f760*/  IADD3.X R78, R21, R99, R72, P0, P1 ;  /* 0x00000063154e7210 */ /* 0x000fe400007e2448 */
[----:B------:R-:W-:Y:S02]  /*6f770*/  LOP3.LUT R54, R95, R53, R64, 0x96, !PT ;  /* 0x000000355f367212 */ /* 0x000fe400078e9640 */
[----:B------:R-:W-:-:S02]  /*6f780*/  IADD3.X R64, R68, R64, R97, P2, P3 ;  /* 0x0000004044407210 */ /* 0x000fc400017e6461 */
[----:B------:R-:W-:Y:S02]  /*6f790*/  IADD3 R80, P0, P1, R37, R84, R94 ;  /* 0x0000005425507210 */ /* 0x000fe4000791e05e */
[----:B------:R-:W-:Y:S02]  /*6f7a0*/  SHF.L.W.U32.HI R91, R101, 0x8, R74 ;  /* 0x00000008655b7819 */ /* 0x000fe40000010e4a */
[----:B------:R-:W-:Y:S02]  /*6f7b0*/  IADD3 R74, P2, P3, R41, R79, R92 ;  /* 0x0000004f294a7210 */ /* 0x000fe40007b5e05c */
[----:B------:R-:W-:Y:S02]  /*6f7c0*/  LOP3.LUT R43, R64, R43, R81, 0x96, !PT ;  /* 0x0000002b402b7212 */ /* 0x000fe400078e9651 */
        /* <DEDUP_REMOVED lines=15> */
[----:B------:R-:W-:-:S02]  /*6f8c0*/  IADD3 R99, P1, R42, R67, RZ ;  /* 0x000000432a637210 */ /* 0x000fc40007f3e0ff */
[----:B------:R-:W-:Y:S02]  /*6f8d0*/  SHF.L.W.U32.HI R53, R79, 0x10, R52 ;  /* 0x000000104f357819 */ /* 0x000fe40000010e34 */
        /* <DEDUP_REMOVED lines=84> */
[----:B------:R-:W-:Y:S02]  /*6fe20*/  SHF.L.W.U32.HI R42, R52, 0x10, R85 ;  /* 0x00000010342a7819 */ /* 0x000fe40000010e55 */
[----:B------:R-:W-:Y:S01]  /*6fe30*/  SHF.L.W.U32.HI R52, R98, 0x10, R95 ;  /* 0x0000001062347819 */ /* 0x000fe20000010e5f */
[----:B------:R-:W-:Y:S01]  /*6fe40*/  IMAD.X R72, R25, 0x1, R72, P0 ;  /* 0x0000000119487824 */ /* 0x000fe200000e0648 */
[----:B------:R-:W-:-:S02]  /*6fe50*/  IADD3 R81, P2, R42, R81, RZ ;  /* 0x000000512a517210 */ /* 0x000fc40007f5e0ff */
[----:B------:R-:W-:Y:S02]  /*6fe60*/  SHF.L.W.U32.HI R54, R95, 0x10, R98 ;  /* 0x000000105f367819 */ /* 0x000fe40000010e62 */
[----:B------:R-:W-:Y:S02]  /*6fe70*/  IADD3 R102, P0, R52, R55, RZ ;  /* 0x0000003734667210 */ /* 0x000fe40007f1e0ff */
[----:B------:R-:W-:Y:S02]  /*6fe80*/  LOP3.LUT R66, R97, R76, RZ, 0x3c, !PT ;  /* 0x0000004c61427212 */ /* 0x000fe400078e3cff */
[----:B------:R-:W-:Y:S01]  /*6fe90*/  LOP3.LUT R97, R92, R72, RZ, 0x3c, !PT ;  /* 0x000000485c617212 */ /* 0x000fe200078e3cff */
[----:B------:R-:W-:Y:S02]  /*6fea0*/  IMAD.X R92, R46, 0x1, R89, P2 ;  /* 0x000000012e5c7824 */ /* 0x000fe400010e0659 */
        /* <DEDUP_REMOVED lines=22> */
[----:B------:R-:W-:Y:S02]  /*70010*/  IADD3.X R79, R10, R66, R83, P4, P5 ;  /* 0x000000420a4f7210 */ /* 0x000fe400027ea453 */
[----:B------:R-:W-:Y:S02]  /*70020*/  IADD3 R84, P2, P3, R16, R87, R84 ;  /* 0x0000005710547210 */ /* 0x000fe40007b5e054 */
[----:B------:R-:W-:Y:S02]  /*70030*/  LOP3.LUT R55, R46, R97, RZ, 0x3c, !PT ;  /* 0x000000612e377212 */ /* 0x000fe400078e3cff */
[----:B------:R-:W-:Y:S02]  /*70040*/  LOP3.LUT R65, R54, R67, RZ, 0x3c, !PT ;  /* 0x0000004336417212 */ /* 0x000fe400078e3cff */
[----:B------:R-:W-:-:S02]  /*70050*/  LOP3.LUT R90, R53, R79, RZ, 0x3c, !PT ;  /* 0x0000004f355a7212 */ /* 0x000fc400078e3cff */
[----:B------:R-:W-:Y:S02]  /*70060*/  IADD3.X R94, R17, R99, R94, P2, P3 ;  /* 0x00000063115e7210 */ /* 0x000fe400017e645e */
        /* <DEDUP_REMOVED lines=30> */
[----:B------:R-:W-:Y:S02]  /*70250*/  LOP3.LUT R96, R89, R54, R67, 0x96, !PT ;  /* 0x0000003659607212 */ /* 0x000fe400078e9643 */
[----:B------:R-:W-:Y:S02]  /*70260*/  SHF.L.W.U32.HI R91, R91, 0x8, R80 ;  /* 0x000000085b5b7819 */ /* 0x000fe40000010e50 */
[----:B------:R-:W-:Y:S02]  /*70270*/  IADD3.X R67, R49, R67, R74, P0, P1 ;  /* 0x0000004331437210 */ /* 0x000fe400007e244a */
[----:B------:R-:W-:-:S02]  /*70280*/  IADD3 R85, P0, P1, R75, R64, R92 ;  /* 0x000000404b557210 */ /* 0x000fc4000791e05c */
[----:B------:R-:W-:Y:S02]  /*70290*/  LOP3.LUT R54, R66, R53, R79, 0x96, !PT ;  /* 0x0000003542367212 */ /* 0x000fe400078e964f */
[----:B------:R-:W-:Y:S02]  /*702a0*/  IADD3.X R79, R12, R79, R95, P2, P3 ;  /* 0x0000004f0c4f7210 */ /* 0x000fe400017e645f */
        /* <DEDUP_REMOVED lines=82> */
[----:B------:R-:W-:Y:S02]  /*707d0*/  SHF.L.W.U32.HI R91, R91, 0x8, R86 ;  /* 0x000000085b5b7819 */ /* 0x000fe40000010e56 */
[----:B------:R-:W-:Y:S02]  /*707e0*/  IADD3.X R83, R68, R78, R99, P0, P1 ;  /* 0x0000004e44537210 */ /* 0x000fe400007e2463 */
[----:B------:R-:W-:Y:S02]  /*707f0*/  LOP3.LUT R92, R81, R54, R79, 0x96, !PT ;  /* 0x00000036515c7212 */ /* 0x000fe400078e964f */
[----:B------:R-:W-:Y:S02]  /*70800*/  IADD3.X R79, R36, R79, R85, P2, P3 ;  /* 0x0000004f244f7210 */ /* 0x000fe400017e6455 */
[----:B------:R-:W-:-:S02]  /*70810*/  IADD3 R80, P0, P1, R20, R72, R91 ;  /* 0x0000004814507210 */ /* 0x000fc4000791e05b */
[----:B------:R-:W-:Y:S02]  /*70820*/  LOP3.LUT R54, R83, R52, R89, 0x96, !PT ;  /* 0x0000003453367212 */ /* 0x000fe400078e9659 */
[----:B------:R-:W-:Y:S02]  /*70830*/  LOP3.LUT R53, R76, R53, R78, 0x96, !PT ;  /* 0x000000354c357212 */ /* 0x000fe400078e964e */
[----:B------:R-:W-:Y:S02]  /*70840*/  IADD3 R89, P2, P3, R38, R66, R101 ;  /* 0x0000004226597210 */ /* 0x000fe40007b5e065 */
        /* <DEDUP_REMOVED lines=35> */
[----:B------:R-:W-:-:S02]  /*70a80*/  IADD3 R87, P2, P3, R73, R92, R76 ;  /* 0x0000005c49577210 */ /* 0x000fc40007b5e04c */
[----:B------:R-:W-:Y:S02]  /*70a90*/  SHF.L.W.U32.HI R91, R82, 0x1, R85 ;  /* 0x00000001525b7819 */ /* 0x000fe40000010e55 */
[----:B------:R-:W-:Y:S02]  /*70aa0*/  IADD3 R81, P4, P5, R13, R72, R81 ;  /* 0x000000480d517210 */ /* 0x000fe40007d9e051 */
[----:B------:R-:W-:Y:S02]  /*70ab0*/  IADD3 R76, P1, P0, R47, R90, R80 ;  /* 0x0000005a2f4c7210 */ /* 0x000fe4000783e050 */
[----:B------:R-:W-:Y:S02]  /*70ac0*/  SHF.L.W.U32.HI R96, R96, 0x1, R65 ;  /* 0x0000000160607819 */ /* 0x000fe40000010e41 */
        /* <DEDUP_REMOVED lines=68> */
[----:B------:R-:W-:Y:S02]  /*70f10*/  IADD3 R94, P2, R52, R79, RZ ;  /* 0x0000004f345e7210 */ /* 0x000fe40007f5e0ff */
[----:B------:R-:W-:Y:S01]  /*70f20*/  IADD3 R101, P0, R46, R65, RZ ;  /* 0x000000412e657210 */ /* 0x000fe20007f1e0ff */
[----:B------:R-:W-:Y:S01]  /*70f30*/  IMAD.X R84, R43, 0x1, R66, P1 ;  /* 0x000000012b547824 */ /* 0x000fe200008e0642 */
[----:B------:R-:W-:Y:S02]  /*70f40*/  SHF.L.W.U32.HI R76, R97, 0x1, R98 ;  /* 0x00000001614c7819 */ /* 0x000fe40000010e62 */
[----:B------:R-:W-:Y:S01]  /*70f50*/  SHF.L.W.U32.HI R67, R98, 0x1, R97 ;  /* 0x0000000162437819 */ /* 0x000fe20000010e61 */
        /* <DEDUP_REMOVED lines=96> */
[----:B------:R-:W-:Y:S02]  /*71560*/  SHF.L.W.U32.HI R88, R65, 0x1, R90 ;  /* 0x0000000141587819 */ /* 0x000fe40000010e5a */
[----:B------:R-:W-:Y:S02]  /*71570*/  LOP3.LUT R72, R91, R92, RZ, 0x3c, !PT ;  /* 0x0000005c5b487212 */ /* 0x000fe400078e3cff */
[----:B------:R-:W-:Y:S02]  /*71580*/  SHF.L.W.U32.HI R93, R87, 0x1, R64 ;  /* 0x00000001575d7819 */ /* 0x000fe40000010e40 */
[----:B------:R-:W-:Y:S02]  /*71590*/  IADD3 R87, P1, P0, R41, R89, R82 ;  /* 0x0000005929577210 */ /* 0x000fe4000783e052 */
[----:B------:R-:W-:Y:S02]  /*715a0*/  IADD3 R64, P4, P5, R48, R81, R79 ;  /* 0x0000005130407210 */ /* 0x000fe40007d9e04f */
[----:B------:R-:W-:-:S02]  /*715b0*/  SHF.L.W.U32.HI R90, R90, 0x1, R65 ;  /* 0x000000015a5a7819 */ /* 0x000fc40000010e41 */
[----:B------:R-:W-:Y:S02]  /*715c0*/  IADD3 R95, P2, P3, R37, R88, R76 ;  /* 0x00000058255f7210 */ /* 0x000fe40007b5e04c */
[----:B------:R-:W-:Y:S02]  /*715d0*/  SHF.L.W.U32.HI R84, R72, 0x1, R101 ;  /* 0x0000000148547819 */ /* 0x000fe40000010e65 */
        /* <DEDUP_REMOVED lines=62> */
[----:B------:R-:W-:Y:S02]  /*719c0*/  IADD3 R91, P1, R27, R76, RZ ;  /* 0x0000004c1b5b7210 */ /* 0x000fe40007f3e0ff */
[----:B------:R-:W-:-:S02]  /*719d0*/  SHF.L.W.U32.HI R52, R52, 0x10, R95 ;  /* 0x0000001034347819 */ /* 0x000fc40000010e5f */
[----:B------:R-:W-:Y:S02]  /*719e0*/  LOP3.LUT R78, R103, R64, RZ, 0x3c, !PT ;  /* 0x00000040674e7212 */ /* 0x000fe400078e3cff */
[----:B------:R-:W-:Y:S02]  /*719f0*/  LOP3.LUT R97, R97, R87, RZ, 0x3c, !PT ;  /* 0x0000005761617212 */ /* 0x000fe400078e3cff */
[----:B------:R-:W-:Y:S02]  /*71a00*/  SHF.L.W.U32.HI R54, R101, 0x10, R92 ;  /* 0x0000001065367819 */ /* 0x000fe40000010e5c */
[----:B------:R-:W-:Y:S01]  /*71a10*/  IADD3 R98, P0, R46, R65, RZ ;  /* 0x000000412e627210 */ /* 0x000fe20007f1e0ff */
[----:B------:R-:W-:Y:S01]  /*71a20*/  IMAD.X R65, R43, 0x1, R74, P1 ;  /* 0x000000012b417824 */ /* 0x000fe200008e064a */
[----:B------:R-:W-:Y:S02]  /*71a30*/  IADD3 R94, P2, R52, R79, RZ ;  /* 0x0000004f345e7210 */ /* 0x000fe40007f5e0ff */
[----:B------:R-:W-:Y:S01]  /*71a40*/  SHF.L.W.U32.HI R82, R97, 0x1, R78 ;  /* 0x0000000161527819 */ /* 0x000fe20000010e4e */
[----:B------:R-:W-:Y:S01]  /*71a50*/  IMAD.X R100, R54, 0x1, R55, P0 ;  /* 0x0000000136647824 */ /* 0x000fe200000e0637 */
[----:B------:R-:W-:Y:S01]  /*71a60*/  SHF.L.W.U32.HI R78, R78, 0x1, R97 ;  /* 0x000000014e4e7819 */ /* 0x000fe20000010e61 */
[----:B------:R-:W-:Y:S01]  /*71a70*/  IMAD.X R97, R53, 0x1, R80, P2 ;  /* 0x0000000135617824 */ /* 0x000fe200010e0650 */
[----:B------:R-:W-:-:S02]  /*71a80*/  LOP3.LUT R92, R90, R91, RZ, 0x3c, !PT ;  /* 0x0000005b5a5c7212 */ /* 0x000fc400078e3cff */
[----:B------:R-:W-:Y:S02]  /*71a90*/  LOP3.LUT R55, R88, R65, RZ, 0x3c, !PT ;  /* 0x0000004158377212 */ /* 0x000fe400078e3cff */
[----:B------:R-:W-:Y:S02]  /*71aa0*/  LOP3.LUT R93, R93, R94, RZ, 0x3c, !PT ;  /* 0x0000005e5d5d7212 */ /* 0x000fe400078e3cff */
        /* <DEDUP_REMOVED lines=10> */
[----:B------:R-:W-:Y:S02]  /*71b50*/  IADD3.X R80, R49, R78, R67, P2, P3 ;  /* 0x0000004e31507210 */ /* 0x000fe400017e6443 */
[----:B------:R-:W-:Y:S02]  /*71b60*/  IADD3.X R83, R15, R92, R72, P4, P5 ;  /* 0x0000005c0f537210 */ /* 0x000fe400027ea448 */
        /* <DEDUP_REMOVED lines=25> */
[----:B------:R-:W-:-:S02]  /*71d00*/  LOP3.LUT R91, R85, R72, RZ, 0x3c, !PT ;  /* 0x00000048555b7212 */ /* 0x000fc400078e3cff */
[----:B------:R-:W-:Y:S02]  /*71d10*/  SHF.L.W.U32.HI R97, R101, 0x8, R82 ;  /* 0x0000000865617819 */ /* 0x000fe40000010e52 */
        /* <DEDUP_REMOVED lines=23> */
[----:B------:R-:W-:Y:S02]  /*71e90*/  IADD3.X R96, R18, R96, R91, P2, P3 ;  /* 0x0000006012607210 */ /* 0x000fe400017e645b */
        /* <DEDUP_REMOVED lines=11> */
[----:B------:R-:W-:-:S02]  /*71f50*/  LOP3.LUT R67, R101, R76, RZ, 0x3c, !PT ;  /* 0x0000004c65437212 */ /* 0x000fc400078e3cff */
[----:B------:R-:W-:Y:S02]  /*71f60*/  IADD3 R101, P2, R27, R64, RZ ;  /* 0x000000401b657210 */ /* 0x000fe40007f5e0ff */
[----:B------:R-:W-:Y:S02]  /*71f70*/  SHF.L.W.U32.HI R54, R95, 0x10, R92 ;  /* 0x000000105f367819 */ /* 0x000fe40000010e5c */
[----:B------:R-:W-:Y:S01]  /*71f80*/  IADD3 R94, P0, R52, R55, RZ ;  /* 0x00000037345e7210 */ /* 0x000fe20007f1e0ff */
[----:B------:R-:W-:Y:S01]  /*71f90*/  IMAD.X R88, R46, 0x1, R87, P2 ;  /* 0x000000012e587824 */ /* 0x000fe200010e0657 */
[----:B------:R-:W-:-:S03]  /*71fa0*/  IADD3 R92, P1, R43, R72, RZ ;  /* 0x000000482b5c7210 */ /* 0x000fc60007f3e0ff */
[----:B------:R-:W-:Y:S01]  /*71fb0*/  IMAD.X R87, R54, 0x1, R65, P0 ;  /* 0x0000000136577824 */ /* 0x000fe200000e0641 */
        /* <DEDUP_REMOVED lines=83> */
[----:B------:R-:W-:-:S02]  /*724f0*/  IADD3 R101, P1, R42, R79, RZ ;  /* 0x0000004f2a657210 */ /* 0x000fc40007f3e0ff */
[----:B------:R-:W-:Y:S02]  /*72500*/  SHF.L.W.U32.HI R54, R103, 0x10, R92 ;  /* 0x0000001067367819 */ /* 0x000fe40000010e5c */
        /* <DEDUP_REMOVED lines=21> */
[----:B------:R-:W-:Y:S02]  /*72660*/  IADD3 R85, P4, P5, R39, R86, R64 ;  /* 0x0000005627557210 */ /* 0x000fe40007d9e040 */
        /* <DEDUP_REMOVED lines=64> */
[----:B------:R-:W-:Y:S02]  /*72a70*/  IADD3 R81, P2, R42, R81, RZ ;  /* 0x000000512a517210 */ /* 0x000fe40007f5e0ff */
[----:B------:R-:W-:Y:S01]  /*72a80*/  LOP3.LUT R76, R95, R78, RZ, 0x3c, !PT ;  /* 0x0000004e5f4c7212 */ /* 0x000fe200078e3cff */
[----:B------:R-:W-:Y:S01]  /*72a90*/  IMAD.X R87, R54, 0x1, R65, P0 ;  /* 0x0000000136577824 */ /* 0x000fe200000e0641 */
[----:B------:R-:W-:Y:S01]  /*72aa0*/  IADD3 R98, P1, R46, R67, RZ ;  /* 0x000000432e627210 */ /* 0x000fe20007f3e0ff */
[----:B------:R-:W-:Y:S01]  /*72ab0*/  IMAD.X R95, R43, 0x1, R88, P2 ;  /* 0x000000012b5f7824 */ /* 0x000fe200010e0658 */
[----:B------:R-:W-:Y:S02]  /*72ac0*/  LOP3.LUT R84, R84, R100, RZ, 0x3c, !PT ;  /* 0x0000006454547212 */ /* 0x000fe400078e3cff */
[----:B------:R-:W-:-:S02]  /*72ad0*/  LOP3.LUT R99, R86, R87, RZ, 0x3c, !PT ;  /* 0x0000005756637212 */ /* 0x000fc400078e3cff */
[----:B------:R-:W-:Y:S02]  /*72ae0*/  LOP3.LUT R91, R91, R66, RZ, 0x3c, !PT ;  /* 0x000000425b5b7212 */ /* 0x000fe400078e3cff */
[----:B------:R-:W-:Y:S01]  /*72af0*/  LOP3.LUT R88, R94, R81, RZ, 0x3c, !PT ;  /* 0x000000515e587212 */ /* 0x000fe200078e3cff */
[----:B------:R-:W-:Y:S01]  /*72b00*/  IMAD.X R94, R53, 0x1, R64, P1 ;  /* 0x00000001355e7824 */ /* 0x000fe200008e0640 */
[----:B------:R-:W-:Y:S02]  /*72b10*/  LOP3.LUT R55, R92, R95, RZ, 0x3c, !PT ;  /* 0x0000005f5c377212 */ /* 0x000fe400078e3cff */
[----:B------:R-:W-:Y:S02]  /*72b20*/  LOP3.LUT R101, R89, R98, RZ, 0x3c, !PT ;  /* 0x0000006259657212 */ /* 0x000fe400078e3cff */
[----:B------:R-:W-:Y:S02]  /*72b30*/  SHF.L.W.U32.HI R89, R99, 0x1, R84 ;  /* 0x0000000163597819 */ /* 0x000fe40000010e54 */
[----:B------:R-:W-:-:S02]  /*72b40*/  SHF.L.W.U32.HI R82, R91, 0x1, R76 ;  /* 0x000000015b527819 */ /* 0x000fc40000010e4c */
[----:B------:R-:W-:Y:S02]  /*72b50*/  SHF.L.W.U32.HI R86, R55, 0x1, R88 ;  /* 0x0000000137567819 */ /* 0x000fe40000010e58 */
[----:B------:R-:W-:Y:S02]  /*72b60*/  SHF.L.W.U32.HI R76, R76, 0x1, R91 ;  /* 0x000000014c4c7819 */ /* 0x000fe40000010e5b */
        /* <DEDUP_REMOVED lines=46> */
[----:B------:R-:W-:Y:S02]  /*72e50*/  LOP3.LUT R53, R89, R53, R64, 0x96, !PT ;  /* 0x0000003559357212 */ /* 0x000fe400078e9640 */
[----:B------:R-:W-:Y:S02]  /*72e60*/  LOP3.LUT R94, R83, R54, R79, 0x96, !PT ;  /* 0x00000036535e7212 */ /* 0x000fe400078e964f */
[----:B------:R-:W-:Y:S02]  /*72e70*/  IADD3.X R64, R21, R64, R92, P2, P3 ;  /* 0x0000004015407210 */ /* 0x000fe400017e645c */
[----:B------:R-:W-:Y:S02]  /*72e80*/  SHF.L.W.U32.HI R87, R101, 0x8, R84 ;  /* 0x0000000865577819 */ /* 0x000fe40000010e54 */
[----:B------:R-:W-:Y:S02]  /*72e90*/  IADD3.X R79, R24, R79, R85, P0, P1 ;  /* 0x0000004f184f7210 */ /* 0x000fe400007e2455 */
[----:B------:R-:W-:-:S02]  /*72ea0*/  IADD3 R84, P0, P1, R70, R91, R88 ;  /* 0x0000005b46547210 */ /* 0x000fc4000791e058 */
[----:B------:R-:W-:Y:S02]  /*72eb0*/  IADD3 R82, P2, P3, R20, R67, R90 ;  /* 0x0000004314527210 */ /* 0x000fe40007b5e05a */
[----:B------:R-:W-:Y:S02]  /*72ec0*/  LOP3.LUT R54, R64, R46, R93, 0x96, !PT ;  /* 0x0000002e40367212 */ /* 0x000fe400078e965d */
[----:B------:R-:W-:Y:S02]  /*72ed0*/  LOP3.LUT R97, R79, R52, R97, 0x96, !PT ;  /* 0x000000344f617212 */ /* 0x000fe400078e9661 */
[----:B------:R-:W-:Y:S02]  /*72ee0*/  IADD3.X R93, R71, R80, R86, P0, P1 ;  /* 0x00000050475d7210 */ /* 0x000fe400007e2456 */
[----:B------:R-:W-:Y:S02]  /*72ef0*/  LOP3.LUT R52, R82, R25, R96, 0x96, !PT ;  /* 0x0000001952347212 */ /* 0x000fe400078e9660 */
[----:B------:R-:W-:-:S02]  /*72f00*/  IADD3.X R96, R14, R96, R87, P2, P3 ;  /* 0x000000600e607210 */ /* 0x000fc400017e6457 */
[----:B------:R-:W-:Y:S02]  /*72f10*/  SHF.L.W.U32.HI R25, R53, 0x10, R54 ;  /* 0x0000001035197819 */ /* 0x000fe40000010e36 */
[----:B------:R-:W-:Y:S02]  /*72f20*/  LOP3.LUT R46, R84, R43, R80, 0x96, !PT ;  /* 0x0000002b542e7212 */ /* 0x000fe400078e9650 */
[----:B------:R-:W-:Y:S02]  /*72f30*/  LOP3.LUT R91, R93, R42, R91, 0x96, !PT ;  /* 0x0000002a5d5b7212 */ /* 0x000fe400078e965b */
[----:B------:R-:W-:Y:S02]  /*72f40*/  LOP3.LUT R67, R96, R27, R67, 0x96, !PT ;  /* 0x0000001b60437212 */ /* 0x000fe400078e9643 */
[----:B------:R-:W-:Y:S02]  /*72f50*/  SHF.L.W.U32.HI R42, R54, 0x10, R53 ;  /* 0x00000010362a7819 */ /* 0x000fe40000010e35 */
[----:B------:R-:W-:-:S02]  /*72f60*/  IADD3 R72, P0, R25, R72, RZ ;  /* 0x0000004819487210 */ /* 0x000fc40007f1e0ff */
        /* <DEDUP_REMOVED lines=8> */
[----:B------:R-:W-:Y:S02]  /*72ff0*/  SHF.L.W.U32.HI R54, R97, 0x10, R94 ;  /* 0x0000001061367819 */ /* 0x000fe40000010e5e */
[----:B------:R-:W-:Y:S01]  /*73000*/  IADD3 R94, P2, R52, R81, RZ ;  /* 0x00000051345e7210 */ /* 0x000fe20007f5e0ff */
[----:B------:R-:W-:Y:S01]  /*73010*/  IMAD.X R97, R43, 0x1, R66, P1 ;  /* 0x000000012b617824 */ /* 0x000fe200008e0642 */
        /* <DEDUP_REMOVED lines=148> */
[----:B------:R-:W-:-:S02]  /*73960*/  LOP3.LUT R97, R85, R54, R67, 0x96, !PT ;  /* 0x0000003655617212 */ /* 0x000fc400078e9643 */
[----:B------:R-:W-:Y:S02]  /*73970*/  LOP3.LUT R53, R66, R53, R64, 0x96, !PT ;  /* 0x0000003542357212 */ /* 0x000fe400078e9640 */
[----:B------:R-:W-:Y:S02]  /*73980*/  IADD3.X R67, R69, R67, R76, P0, P1 ;  /* 0x0000004345437210 */ /* 0x000fe400007e244c */
        /* <DEDUP_REMOVED lines=18> */
[----:B------:R-:W-:Y:S02]  /*73ab0*/  SHF.L.W.U32.HI R54, R100, 0x10, R97 ;  /* 0x0000001064367819 */ /* 0x000fe40000010e61 */
[----:B------:R-:W-:Y:S02]  /*73ac0*/  SHF.L.W.U32.HI R46, R97, 0x10, R100 ;  /* 0x00000010612e7819 */ /* 0x000fe40000010e64 */
[----:B------:R-:W-:Y:S01]  /*73ad0*/  IADD3 R97, P1, R43, R72, RZ ;  /* 0x000000482b617210 */ /* 0x000fe20007f3e0ff */
[----:B------:R-:W-:Y:S01]  /*73ae0*/  IMAD.X R87, R27, 0x1, R84, P0 ;  /* 0x000000011b577824 */ /* 0x000fe200000e0654 */
        /* <DEDUP_REMOVED lines=12> */
[----:B------:R-:W-:Y:S02]  /*73bb0*/  LOP3.LUT R99, R76, R105, RZ, 0x3c, !PT ;  /* 0x000000694c637212 */ /* 0x000fe400078e3cff */
[----:B------:R-:W-:Y:S02]  /*73bc0*/  SHF.L.W.U32.HI R95, R55, 0x1, R94 ;  /* 0x00000001375f7819 */ /* 0x000fe40000010e5e */
[----:B------:R-:W-:Y:S02]  /*73bd0*/  SHF.L.W.U32.HI R79, R79, 0x1, R98 ;  /* 0x000000014f4f7819 */ /* 0x000fe40000010e62 */
[----:B------:R-:W-:-:S02]  /*73be0*/  IADD3 R76, P2, P3, R39, R72, R85 ;  /* 0x00000048274c7210 */ /* 0x000fc40007b5e055 */
[----:B------:R-:W-:Y:S02]  /*73bf0*/  LOP3.LUT R78, R78, R103, RZ, 0x3c, !PT ;  /* 0x000000674e4e7212 */ /* 0x000fe400078e3cff */
[----:B------:R-:W-:Y:S02]  /*73c00*/  SHF.L.W.U32.HI R91, R101, 0x1, R90 ;  /* 0x00000001655b7819 */ /* 0x000fe40000010e5a */
[----:B------:R-:W-:Y:S02]  /*73c10*/  SHF.L.W.U32.HI R80, R94, 0x1, R55 ;  /* 0x000000015e507819 */ /* 0x000fe40000010e37 */
[----:B------:R-:W-:Y:S02]  /*73c20*/  IADD3 R81, P4, P5, R22, R95, R66 ;  /* 0x0000005f16517210 */ /* 0x000fe40007d9e042 */
[----:B------:R-:W-:Y:S02]  /*73c30*/  IADD3.X R82, R24, R79, R67, P2, P3 ;  /* 0x0000004f18527210 */ /* 0x000fe400017e6443 */
[----:B------:R-:W-:-:S02]  /*73c40*/  SHF.L.W.U32.HI R83, R99, 0x1, R78 ;  /* 0x0000000163537819 */ /* 0x000fc40000010e4e */
[----:B------:R-:W-:Y:S02]  /*73c50*/  SHF.L.W.U32.HI R84, R78, 0x1, R99 ;  /* 0x000000014e547819 */ /* 0x000fe40000010e63 */
[----:B------:R-:W-:Y:S02]  /*73c60*/  SHF.L.W.U32.HI R101, R90, 0x1, R101 ;  /* 0x000000015a657819 */ /* 0x000fe40000010e65 */
[----:B------:R-:W-:Y:S02]  /*73c70*/  IADD3 R78, P1, P0, R70, R91, R89 ;  /* 0x0000005b464e7210 */ /* 0x000fe4000783e059 */
[----:B------:R-:W-:Y:S02]  /*73c80*/  IADD3.X R99, R21, R80, R64, P4, P5 ;  /* 0x0000005015637210 */ /* 0x000fe400027ea440 */
[----:B------:R-:W-:Y:S02]  /*73c90*/  LOP3.LUT R67, R53, R82, RZ, 0x3c, !PT ;  /* 0x0000005235437212 */ /* 0x000fe400078e3cff */
[----:B------:R-:W-:-:S02]  /*73ca0*/  IADD3 R92, P2, P3, R38, R83, R92 ;  /* 0x00000053265c7210 */ /* 0x000fc40007b5e05c */
[----:B------:R-:W-:Y:S02]  /*73cb0*/  IADD3.X R86, R71, R101, R86, P1, P0 ;  /* 0x0000006547567210 */ /* 0x000fe40000fe0456 */
[----:B------:R-:W-:Y:S02]  /*73cc0*/  LOP3.LUT R55, R54, R99, RZ, 0x3c, !PT ;  /* 0x0000006336377212 */ /* 0x000fe400078e3cff */
[----:B------:R-:W-:Y:S02]  /*73cd0*/  IADD3 R67, P0, R67, R97, RZ ;  /* 0x0000006143437210 */ /* 0x000fe40007f1e0ff */
[----:B------:R-:W-:Y:S02]  /*73ce0*/  LOP3.LUT R94, R52, R76, RZ, 0x3c, !PT ;  /* 0x0000004c345e7212 */ /* 0x000fe400078e3cff */
[----:B------:R-:W-:Y:S02]  /*73cf0*/  IADD3.X R93, R23, R84, R93, P2, P3 ;  /* 0x00000054175d7210 */ /* 0x000fe400017e645d */
[----:B------:R-:W-:-:S02]  /*73d00*/  LOP3.LUT R64, R27, R86, RZ, 0x3c, !PT ;  /* 0x000000561b407212 */ /* 0x000fc400078e3cff */
[----:B------:R-:W-:Y:S01]  /*73d10*/  IADD3 R55, P1, R55, R88, RZ ;  /* 0x0000005837377210 */ /* 0x000fe20007f3e0ff */
[----:B------:R-:W-:Y:S01]  /*73d20*/  IMAD.X R94, R94, 0x1, R65, P0 ;  /* 0x000000015e5e7824 */ /* 0x000fe200000e0641 */
        /* <DEDUP_REMOVED lines=28> */
[----:B------:R-:W-:Y:S02]  /*73ef0*/  LOP3.LUT R53, R72, R53, R82, 0x96, !PT ;  /* 0x0000003548357212 */ /* 0x000fe400078e9652 */
        /* <DEDUP_REMOVED lines=21> */
[----:B------:R-:W-:-:S02]  /*74050*/  SHF.L.W.U32.HI R54, R99, 0x10, R98 ;  /* 0x0000001063367819 */ /* 0x000fc40000010e62 */
[----:B------:R-:W-:Y:S02]  /*74060*/  IADD3 R98, P2, R25, R74, RZ ;  /* 0x0000004a19627210 */ /* 0x000fe40007f5e0ff */
[----:B------:R-:W-:Y:S02]  /*74070*/  LOP3.LUT R67, R97, R78, RZ, 0x3c, !PT ;  /* 0x0000004e61437212 */ /* 0x000fe400078e3cff */
[----:B------:R-:W-:Y:S02]  /*74080*/  LOP3.LUT R92, R95, R81, RZ, 0x3c, !PT ;  /* 0x000000515f5c7212 */ /* 0x000fe400078e3cff */
[----:B------:R-:W-:Y:S01]  /*74090*/  IADD3 R101, P0, R52, R55, RZ ;  /* 0x0000003734657210 */ /* 0x000fe20007f1e0ff */
[----:B------:R-:W-:Y:S01]  /*740a0*/  IMAD.X R93, R46, 0x1, R87, P2 ;  /* 0x000000012e5d7824 */ /* 0x000fe200010e0657 */
[----:B------:R-:W-:Y:S02]  /*740b0*/  SHF.L.W.U32.HI R74, R92, 0x1, R67 ;  /* 0x000000015c4a7819 */ /* 0x000fe40000010e43 */
[----:B------:R-:W-:-:S02]  /*740c0*/  IADD3 R99, P1, R43, R64, RZ ;  /* 0x000000402b637210 */ /* 0x000fc40007f3e0ff */
[----:B------:R-:W-:Y:S01]  /*740d0*/  SHF.L.W.U32.HI R67, R67, 0x1, R92 ;  /* 0x0000000143437819 */ /* 0x000fe20000010e5c */
        /* <DEDUP_REMOVED lines=15> */
[----:B------:R-:W-:Y:S02]  /*741d0*/  SHF.L.W.U32.HI R89, R64, 0x1, R89 ;  /* 0x0000000140597819 */ /* 0x000fe40000010e59 */
[----:B------:R-:W-:Y:S02]  /*741e0*/  IADD3 R64, P1, P0, R75, R87, R82 ;  /* 0x000000574b407210 */ /* 0x000fe4000783e052 */
[----:B------:R-:W-:Y:S02]  /*741f0*/  IADD3.X R79, R49, R94, R79, P2, P3 ;  /* 0x0000005e314f7210 */ /* 0x000fe400017e644f */
[----:B------:R-:W-:-:S02]  /*74200*/  IADD3.X R84, R69, R67, R84, P4, P5 ;  /* 0x0000004345547210 */ /* 0x000fc400027ea454 */
[----:B------:R-:W-:Y:S02]  /*74210*/  IADD3.X R97, R77, R96, R86, P1, P0 ;  /* 0x000000604d617210 */ /* 0x000fe40000fe0456 */
[----:B------:R-:W-:Y:S02]  /*74220*/  IADD3 R65, P2, P3, R13, R88, R76 ;  /* 0x000000580d417210 */ /* 0x000fe40007b5e04c */
[----:B------:R-:W-:Y:S02]  /*74230*/  LOP3.LUT R86, R54, R79, RZ, 0x3c, !PT ;  /* 0x0000004f36567212 */ /* 0x000fe400078e3cff */
[----:B------:R-:W-:Y:S02]  /*74240*/  LOP3.LUT R55, R53, R84, RZ, 0x3c, !PT ;  /* 0x0000005435377212 */ /* 0x000fe400078e3cff */
[----:B------:R-:W-:Y:S02]  /*74250*/  IADD3.X R90, R15, R89, R90, P2, P3 ;  /* 0x000000590f5a7210 */ /* 0x000fe400017e645a */
[----:B------:R-:W-:-:S02]  /*74260*/  IADD3 R86, P0, R86, R99, RZ ;  /* 0x0000006356567210 */ /* 0x000fc40007f1e0ff */
[----:B------:R-:W-:Y:S02]  /*74270*/  LOP3.LUT R82, R52, R83, RZ, 0x3c, !PT ;  /* 0x0000005334527212 */ /* 0x000fe400078e3cff */
[----:B------:R-:W-:Y:S02]  /*74280*/  LOP3.LUT R95, R46, R97, RZ, 0x3c, !PT ;  /* 0x000000612e5f7212 */ /* 0x000fe400078e3cff */
[----:B------:R-:W-:Y:S02]  /*74290*/  IADD3 R55, P1, R55, R98, RZ ;  /* 0x0000006237377210 */ /* 0x000fe40007f3e0ff */
[----:B------:R-:W-:Y:S01]  /*742a0*/  LOP3.LUT R72, R43, R80, RZ, 0x3c, !PT ;  /* 0x000000502b487212 */ /* 0x000fe200078e3cff */
[----:B------:R-:W-:Y:S01]  /*742b0*/  IMAD.X R82, R82, 0x1, R100, P0 ;  /* 0x0000000152527824 */ /* 0x000fe200000e0664 */
[----:B------:R-:W-:Y:S02]  /*742c0*/  LOP3.LUT R85, R27, R90, RZ, 0x3c, !PT ;  /* 0x0000005a1b557212 */ /* 0x000fe400078e3cff */
        /* <DEDUP_REMOVED lines=24> */
[----:B------:R-:W-:Y:S02]  /*74450*/  LOP3.LUT R96, R67, R54, R79, 0x96, !PT ;  /* 0x0000003643607212 */ /* 0x000fe400078e964f */
        /* <DEDUP_REMOVED lines=25> */
[----:B------:R-:W-:Y:S02]  /*745f0*/  IADD3 R86, P1, R65, R66, RZ ;  /* 0x0000004241567210 */ /* 0x000fe40007f3e0ff */
[----:B------:R-:W-:Y:S02]  /*74600*/  LOP3.LUT R99, R99, R64, RZ, 0x3c, !PT ;  /* 0x0000004063637212 */ /* 0x000fe400078e3cff */
[----:B------:R-:W-:Y:S02]  /*74610*/  LOP3.LUT R94, R94, R83, RZ, 0x3c, !PT ;  /* 0x000000535e5e7212 */ /* 0x000fe400078e3cff */
[----:B------:R-:W-:Y:S01]  /*74620*/  IADD3 R66, P2, R46, R85, RZ ;  /* 0x000000552e427210 */ /* 0x000fe20007f5e0ff */
        /* <DEDUP_REMOVED lines=12> */
[----:B------:R-:W-:Y:S02]  /*746f0*/  SHF.L.W.U32.HI R76, R93, 0x1, R76 ;  /* 0x000000015d4c7819 */ /* 0x000fe40000010e4c */
[----:B------:R-:W-:Y:S02]  /*74700*/  IADD3 R67, P0, P1, R20, R91, R67 ;  /* 0x0000005b14437210 */ /* 0x000fe4000791e043 */
        /* <DEDUP_REMOVED lines=40> */
[----:B------:R-:W-:Y:S02]  /*74990*/  SHF.L.W.U32.HI R95, R101, 0x8, R94 ;  /* 0x00000008655f7819 */ /* 0x000fe40000010e5e */
[----:B------:R-:W-:Y:S02]  /*749a0*/  SHF.L.W.U32.HI R94, R94, 0x8, R101 ;  /* 0x000000085e5e7819 */ /* 0x000fe40000010e65 */
[----:B------:R-:W-:Y:S02]  /*749b0*/  SHF.L.W.U32.HI R88, R93, 0x8, R82 ;  /* 0x000000085d587819 */ /* 0x000fe40000010e52 */
[----:B------:R-:W-:Y:S02]  /*749c0*/  IADD3.X R52, R24, R89, R91, P0, P1 ;  /* 0x0000005918347210 */ /* 0x000fe400007e245b */
[----:B------:R-:W-:Y:S02]  /*749d0*/  SHF.L.W.U32.HI R93, R82, 0x8, R93 ;  /* 0x00000008525d7819 */ /* 0x000fe40000010e5d */
[----:B------:R-:W-:-:S02]  /*749e0*/  IADD3 R82, P0, P1, R22, R67, R85 ;  /* 0x0000004316527210 */ /* 0x000fc4000791e055 */
[----:B------:R-:W-:Y:S02]  /*749f0*/  IADD3 R90, P2, P3, R19, R74, R94 ;  /* 0x0000004a135a7210 */ /* 0x000fe40007b5e05e */
[----:B------:R-:W-:Y:S02]  /*74a00*/  LOP3.LUT R54, R55, R54, R89, 0x96, !PT ;  /* 0x0000003637367212 */ /* 0x000fe400078e9659 */
[----:B------:R-:W-:Y:S02]  /*74a10*/  LOP3.LUT R65, R52, R65, R78, 0x96, !PT ;  /* 0x0000004134417212 */ /* 0x000fe400078e964e */
[----:B------:R-:W-:Y:S02]  /*74a20*/  LOP3.LUT R98, R82, R53, R96, 0x96, !PT ;  /* 0x0000003552627212 */ /* 0x000fe400078e9660 */
[----:B------:R-:W-:Y:S02]  /*74a30*/  IADD3.X R89, R21, R96, R76, P0, P1 ;  /* 0x0000006015597210 */ /* 0x000fe400007e244c */
[----:B------:R-:W-:-:S02]  /*74a40*/  IADD3 R78, P4, P5, R38, R87, R93 ;  /* 0x00000057264e7210 */ /* 0x000fc40007d9e05d */
[----:B------:R-:W-:Y:S02]  /*74a50*/  LOP3.LUT R96, R90, R25, R84, 0x96, !PT ;  /* 0x000000195a607212 */ /* 0x000fe400078e9654 */
[----:B------:R-:W-:Y:S02]  /*74a60*/  SHF.L.W.U32.HI R25, R54, 0x10, R65 ;  /* 0x0000001036197819 */ /* 0x000fe40000010e41 */
[----:B------:R-:W-:Y:S02]  /*74a70*/  IADD3.X R84, R18, R84, R95, P2, P3 ;  /* 0x0000005412547210 */ /* 0x000fe400017e645f */
[----:B------:R-:W-:Y:S02]  /*74a80*/  LOP3.LUT R53, R78, R43, R80, 0x96, !PT ;  /* 0x0000002b4e357212 */ /* 0x000fe400078e9650 */
        /* <DEDUP_REMOVED lines=17> */
[----:B------:R-:W-:Y:S01]  /*74ba0*/  SHF.L.W.U32.HI R74, R86, 0x1, R87 ;  /* 0x00000001564a7819 */ /* 0x000fe20000010e57 */
[----:B------:R-:W-:Y:S01]  /*74bb0*/  IMAD.X R91, R46, 0x1, R79, P0 ;  /* 0x000000012e5b7824 */ /* 0x000fe200000e064f */
[----:B------:R-:W-:Y:S01]  /*74bc0*/  SHF.L.W.U32.HI R87, R87, 0x1, R86 ;  /* 0x0000000157577819 */ /* 0x000fe20000010e56 */
        /* <DEDUP_REMOVED lines=10> */
[----:B------:R-:W-:Y:S02]  /*74c70*/  IADD3 R41, P2, P3, R41, R74, R82 ;  /* 0x0000004a29297210 */ /* 0x000fe40007b5e052 */
[----:B------:R-:W-:Y:S02]  /*74c80*/  LOP3.LUT R64, R93, R98, RZ, 0x3c, !PT ;  /* 0x000000625d407212 */ /* 0x000fe400078e3cff */
[----:B------:R-:W-:Y:S02]  /*74c90*/  LOP3.LUT R79, R88, R99, RZ, 0x3c, !PT ;  /* 0x00000063584f7212 */ /* 0x000fe400078e3cff */
[----:B------:R-:W-:Y:S02]  /*74ca0*/  IADD3 R66, P4, P5, R75, R95, R90 ;  /* 0x0000005f4b427210 */ /* 0x000fe40007d9e05a */
[----:B------:R-:W-:Y:S02]  /*74cb0*/  SHF.L.W.U32.HI R76, R76, 0x1, R81 ;  /* 0x000000014c4c7819 */ /* 0x000fe40000010e51 */
[----:B------:R-:W-:-:S02]  /*74cc0*/  IADD3 R22, P1, P0, R22, R85, R78 ;  /* 0x0000005516167210 */ /* 0x000fc4000783e04e */
[----:B------:R-:W-:Y:S02]  /*74cd0*/  IADD3.X R78, R26, R87, R89, P2, P3 ;  /* 0x000000571a4e7210 */ /* 0x000fe400017e6459 */
[----:B------:R-:W-:Y:S02]  /*74ce0*/  SHF.L.W.U32.HI R93, R79, 0x1, R64 ;  /* 0x000000014f5d7819 */ /* 0x000fe40000010e40 */
[----:B------:R-:W-:Y:S02]  /*74cf0*/  IADD3.X R81, R77, R94, R84, P4, P5 ;  /* 0x0000005e4d517210 */ /* 0x000fe400027ea454 */
[----:B------:R-:W-:Y:S02]  /*74d00*/  IADD3.X R83, R21, R76, R80, P1, P0 ;  /* 0x0000004c15537210 */ /* 0x000fe40000fe0450 */
[----:B------:R-:W-:Y:S02]  /*74d10*/  LOP3.LUT R26, R65, R78, RZ, 0x3c, !PT ;  /* 0x0000004e411a7212 */ /* 0x000fe400078e3cff */
[----:B------:R-:W-:-:S02]  /*74d20*/  SHF.L.W.U32.HI R88, R64, 0x1, R79 ;  /* 0x0000000140587819 */ /* 0x000fc40000010e4f */
[----:B------:R-:W-:Y:S02]  /*74d30*/  IADD3 R72, P2, P3, R38, R93, R55 ;  /* 0x0000005d26487210 */ /* 0x000fe40007b5e037 */
[----:B------:R-:W-:Y:S02]  /*74d40*/  LOP3.LUT R21, R54, R81, RZ, 0x3c, !PT ;  /* 0x0000005136157212 */ /* 0x000fe400078e3cff */
[----:B------:R-:W-:Y:S02]  /*74d50*/  LOP3.LUT R55, R43, R83, RZ, 0x3c, !PT ;  /* 0x000000532b377212 */ /* 0x000fe400078e3cff */
[----:B------:R-:W-:Y:S02]  /*74d60*/  IADD3 R26, P0, R26, R98, RZ ;  /* 0x000000621a1a7210 */ /* 0x000fe40007f1e0ff */
[----:B------:R-:W-:Y:S02]  /*74d70*/  LOP3.LUT R38, R42, R41, RZ, 0x3c, !PT ;  /* 0x000000292a267212 */ /* 0x000fe400078e3cff */
[----:B------:R-:W-:-:S02]  /*74d80*/  IADD3.X R79, R23, R88, R52, P2, P3 ;  /* 0x00000058174f7210 */ /* 0x000fc400017e6434 */
        /* <DEDUP_REMOVED lines=14> */
[----:B------:R-:W-:Y:S02]  /*74e70*/  LOP3.LUT R87, R85, R55, RZ, 0x3c, !PT ;  /* 0x0000003755577212 */ /* 0x000fe400078e3cff */
[----:B------:R-:W-:-:S02]  /*74e80*/  LOP3.LUT R76, R76, R67, RZ, 0x3c, !PT ;  /* 0x000000434c4c7212 */ /* 0x000fc400078e3cff */
[----:B------:R-:W-:Y:S01]  /*74e90*/  SHF.L.W.U32.HI R52, R74, 0x8, R23 ;  /* 0x000000084a347819 */ /* 0x000fe20000010e17 */
[----:B------:R-:W-:Y:S01]  /*74ea0*/  IMAD.X R75, R75, 0x1, R86, P3 ;  /* 0x000000014b4b7824 */ /* 0x000fe200018e0656 */
[----:B------:R-:W-:Y:S02]  /*74eb0*/  SHF.L.W.U32.HI R23, R23, 0x8, R74 ;  /* 0x0000000817177819 */ /* 0x000fe40000010e4a */
[----:B------:R-:W-:Y:S02]  /*74ec0*/  SHF.L.W.U32.HI R85, R95, 0x8, R94 ;  /* 0x000000085f557819 */ /* 0x000fe40000010e5e */
[----:B------:R-:W-:Y:S02]  /*74ed0*/  SHF.L.W.U32.HI R86, R76, 0x8, R87 ;  /* 0x000000084c567819 */ /* 0x000fe40000010e57 */
[----:B------:R-:W-:Y:S02]  /*74ee0*/  SHF.L.W.U32.HI R87, R87, 0x8, R76 ;  /* 0x0000000857577819 */ /* 0x000fe40000010e4c */
[----:B------:R-:W-:-:S02]  /*74ef0*/  IADD3 R76, P0, P1, R16, R41, R23 ;  /* 0x00000029104c7210 */ /* 0x000fc4000791e017 */
[----:B------:R-:W-:Y:S02]  /*74f00*/  SHF.L.W.U32.HI R84, R94, 0x8, R95 ;  /* 0x000000085e547819 */ /* 0x000fe40000010e5f */
[----:B------:R-:W-:Y:S02]  /*74f10*/  IADD3 R74, P2, P3, R20, R66, R85 ;  /* 0x00000042144a7210 */ /* 0x000fe40007b5e055 */
[----:B------:R-:W-:Y:S02]  /*74f20*/  LOP3.LUT R89, R93, R64, RZ, 0x3c, !PT ;  /* 0x000000405d597212 */ /* 0x000fe400078e3cff */
[----:B------:R-:W-:Y:S02]  /*74f30*/  LOP3.LUT R80, R88, R75, RZ, 0x3c, !PT ;  /* 0x0000004b58507212 */ /* 0x000fe400078e3cff */
[----:B------:R-:W-:Y:S02]  /*74f40*/  IADD3.X R77, R17, R78, R52, P0, P1 ;  /* 0x0000004e114d7210 */ /* 0x000fe400007e2434 */
[----:B------:R-:W-:-:S02]  /*74f50*/  LOP3.LUT R65, R76, R65, R78, 0x96, !PT ;  /* 0x000000414c417212 */ /* 0x000fc400078e964e */
[----:B------:R-:W-:Y:S02]  /*74f60*/  IADD3.X R78, R14, R81, R84, P2, P3 ;  /* 0x000000510e4e7210 */ /* 0x000fe400017e6454 */
[----:B------:R-:W-:Y:S02]  /*74f70*/  SHF.L.W.U32.HI R88, R80, 0x8, R89 ;  /* 0x0000000850587819 */ /* 0x000fe40000010e59 */
[----:B------:R-:W-:Y:S02]  /*74f80*/  SHF.L.W.U32.HI R89, R89, 0x8, R80 ;  /* 0x0000000859597819 */ /* 0x000fe40000010e50 */
[----:B------:R-:W-:Y:S02]  /*74f90*/  IADD3 R80, P0, P1, R39, R22, R87 ;  /* 0x0000001627507210 */ /* 0x000fe4000791e057 */
[----:B------:R-:W-:Y:S02]  /*74fa0*/  LOP3.LUT R16, R74, R54, R81, 0x96, !PT ;  /* 0x000000364a107212 */ /* 0x000fe400078e9651 */
[----:B------:R-:W-:-:S02]  /*74fb0*/  LOP3.LUT R17, R78, R53, R66, 0x96, !PT ;  /* 0x000000354e117212 */ /* 0x000fc400078e9642 */
[----:B------:R-:W-:Y:S02]  /*74fc0*/  IADD3 R39, P2, P3, R13, R72, R89 ;  /* 0x000000480d277210 */ /* 0x000fe40007b5e059 */
[----:B------:R-:W-:Y:S02]  /*74fd0*/  IADD3.X R53, R24, R83, R86, P0, P1 ;  /* 0x0000005318357210 */ /* 0x000fe400007e2456 */
[----:B------:R-:W-:Y:S02]  /*74fe0*/  SHF.L.W.U32.HI R13, R16, 0x10, R17 ;  /* 0x00000010100d7819 */ /* 0x000fe40000010e11 */
[----:B------:R-:W-:Y:S02]  /*74ff0*/  LOP3.LUT R14, R80, R43, R83, 0x96, !PT ;  /* 0x0000002b500e7212 */ /* 0x000fe400078e9653 */
[----:B------:R-:W-:Y:S02]  /*75000*/  LOP3.LUT R25, R53, R25, R22, 0x96, !PT ;  /* 0x0000001935197212 */ /* 0x000fe400078e9616 */
[----:B------:R-:W-:-:S02]  /*75010*/  SHF.L.W.U32.HI R16, R17, 0x10, R16 ;  /* 0x0000001011107819 */ /* 0x000fc40000010e10 */
[----:B------:R-:W-:Y:S02]  /*75020*/  IADD3 R82, P0, R13, R82, RZ ;  /* 0x000000520d527210 */ /* 0x000fe40007f1e0ff */
[----:B------:R-:W-:Y:S02]  /*75030*/  IADD3.X R43, R15, R79, R88, P2, P3 ;  /* 0x0000004f0f2b7210 */ /* 0x000fe400017e6458 */
[----:B------:R-:W-:Y:S02]  /*75040*/  SHF.L.W.U32.HI R20, R25, 0x10, R14 ;  /* 0x0000001019147819 */ /* 0x000fe40000010e0e */
[----:B------:R-:W-:Y:S01]  /*75050*/  SHF.L.W.U32.HI R14, R14, 0x10, R25 ;  /* 0x000000100e0e7819 */ /* 0x000fe20000010e19 */
[----:B------:R-:W-:Y:S01]  /*75060*/  IMAD.X R25, R16, 0x1, R21, P0 ;  /* 0x0000000110197824 */ /* 0x000fe200000e0615 */
[----:B------:R-:W-:Y:S02]  /*75070*/  LOP3.LUT R15, R39, R46, R79, 0x96, !PT ;  /* 0x0000002e270f7212 */ /* 0x000fe400078e964f */
[----:B------:R-:W-:-:S02]  /*75080*/  LOP3.LUT R72, R43, R27, R72, 0x96, !PT ;  /* 0x0000001b2b487212 */ /* 0x000fc400078e9648 */
[----:B------:R-:W-:Y:S02]  /*75090*/  LOP3.LUT R42, R77, R42, R41, 0x96, !PT ;  /* 0x0000002a4d2a7212 */ /* 0x000fe400078e9629 */
[----:B------:R-:W-:Y:S02]  /*750a0*/  SHF.L.W.U32.HI R22, R72, 0x10, R15 ;  /* 0x0000001048167819 */ /* 0x000fe40000010e0f */
[----:B------:R-:W-:Y:S02]  /*750b0*/  LOP3.LUT R85, R85, R82, RZ, 0x3c, !PT ;  /* 0x0000005255557212 */ /* 0x000fe400078e3cff */
[----:B------:R-:W-:Y:S02]  /*750c0*/  LOP3.LUT R84, R84, R25, RZ, 0x3c, !PT ;  /* 0x0000001954547212 */ /* 0x000fe400078e3cff */
        /* <DEDUP_REMOVED lines=25> */
[----:B------:R-:W-:Y:S02]  /*75260*/  IADD3.X R81, R68, R55, R77, P2, P3 ;  /* 0x0000003744517210 */ /* 0x000fe400017e644d */
[----:B------:R-:W-:Y:S02]  /*75270*/  SHF.L.W.U32.HI R27, R23, 0x1, R52 ;  /* 0x00000001171b7819 */ /* 0x000fe40000010e34 */
        /* <DEDUP_REMOVED lines=11> */
[----:B------:R-:W-:Y:S02]  /*75330*/  LOP3.LUT R10, R17, R24, RZ, 0x3c, !PT ;  /* 0x00000018110a7212 */ /* 0x000fe400078e3cff */
[----:B------:R-:W-:Y:S02]  /*75340*/  IADD3 R75, P2, R75, R72, RZ ;  /* 0x000000484b4b7210 */ /* 0x000fe40007f5e0ff */
[----:B------:R-:W-:Y:S01]  /*75350*/  LOP3.LUT R77, R13, R80, RZ, 0x3c, !PT ;  /* 0x000000500d4d7212 */ /* 0x000fe200078e3cff */
[----:B------:R-:W-:Y:S01]  /*75360*/  IMAD.X R8, R8, 0x1, R85, P0 ;  /* 0x0000000108087824 */ /* 0x000fe200000e0655 */
[----:B------:R-:W-:-:S02]  /*75370*/  IADD3 R49, P3, R49, R82, RZ ;  /* 0x0000005231317210 */ /* 0x000fc40007f7e0ff */
[----:B------:R-:W-:Y:S01]  /*75380*/  LOP3.LUT R52, R14, R67, RZ, 0x3c, !PT ;  /* 0x000000430e347212 */ /* 0x000fe200078e3cff */
        /* <DEDUP_REMOVED lines=18> */
[----:B------:R-:W-:-:S02]  /*754b0*/  SHF.L.W.U32.HI R42, R46, 0x8, R43 ;  /* 0x000000082e2a7819 */ /* 0x000fc40000010e2b */
[----:B------:R-:W-:Y:S02]  /*754c0*/  SHF.L.W.U32.HI R43, R43, 0x8, R46 ;  /* 0x000000082b2b7819 */ /* 0x000fe40000010e2e */
[----:B------:R-:W-:Y:S02]  /*754d0*/  IADD3 R66, P1, P0, R73, R24, R39 ;  /* 0x0000001849427210 */ /* 0x000fe4000783e027 */
[----:B------:R-:W-:Y:S02]  /*754e0*/  IADD3.X R73, R36, R81, R19, P2, P3 ;  /* 0x0000005124497210 */ /* 0x000fe400017e6413 */
        /* <DEDUP_REMOVED lines=22> */
[----:B------:R-:W-:Y:S02]  /*75650*/  IADD3 R11, P3, R46, R49, RZ ;  /* 0x000000312e0b7210 */ /* 0x000fe40007f7e0ff */
[----:B------:R-:W-:Y:S02]  /*75660*/  SHF.L.W.U32.HI R37, R17, 0x10, R64 ;  /* 0x0000001011257819 */ /* 0x000fe40000010e40 */
[----:B------:R-:W-:Y:S01]  /*75670*/  IADD3 R14, P1, R16, R23, RZ ;  /* 0x00000017100e7210 */ /* 0x000fe20007f3e0ff */
[----:B------:R-:W-:Y:S01]  /*75680*/  IMAD.X R23, R21, 0x1, R8, P0 ;  /* 0x0000000115177824 */ /* 0x000fe200000e0608 */
[----:B------:R-:W-:Y:S02]  /*75690*/  LOP3.LUT R24, R26, R13, RZ, 0x3c, !PT ;  /* 0x0000000d1a187212 */ /* 0x000fe400078e3cff */
[----:B------:R-:W-:-:S02]  /*756a0*/  LOP3.LUT R43, R43, R11, RZ, 0x3c, !PT ;  /* 0x0000000b2b2b7212 */ /* 0x000fc400078e3cff */
[----:B------:R-:W-:Y:S01]  /*756b0*/  LOP3.LUT R26, R30, R11, R66, 0x96, !PT ;  /* 0x0000000b1e1a7212 */ /* 0x000fe200078e9642 */
[----:B------:R-:W-:Y:S01]  /*756c0*/  IMAD.X R11, R36, 0x1, R52, P3 ;  /* 0x00000001240b7824 */ /* 0x000fe200018e0634 */
[----:B------:R-:W-:Y:S01]  /*756d0*/  LOP3.LUT R65, R28, R13, R65, 0x96, !PT ;  /* 0x0000000d1c417212 */ /* 0x000fe200078e9641 */
[----:B------:R-:W-:Y:S02]  /*756e0*/  IMAD.X R17, R37, 0x1, R10, P1 ;  /* 0x0000000125117824 */ /* 0x000fe400008e060a */
[----:B------:R-:W-:Y:S01]  /*756f0*/  IMAD.X R28, R20, 0x1, R77, P2 ;  /* 0x00000001141c7824 */ /* 0x000fe200010e064d */
[----:B------:R-:W-:Y:S02]  /*75700*/  LOP3.LUT R13, R33, R23, R54, 0x96, !PT ;  /* 0x00000017210d7212 */ /* 0x000fe400078e9636 */
[----:B------:R-:W-:Y:S02]  /*75710*/  LOP3.LUT R18, R25, R12, RZ, 0x3c, !PT ;  /* 0x0000000c19127212 */ /* 0x000fe400078e3cff */
[----:B------:R-:W-:-:S02]  /*75720*/  LOP3.LUT R10, R42, R11, RZ, 0x3c, !PT ;  /* 0x0000000b2a0a7212 */ /* 0x000fc400078e3cff */
[----:B------:R-:W-:Y:S02]  /*75730*/  LOP3.LUT R23, R19, R23, RZ, 0x3c, !PT ;  /* 0x0000001713177212 */ /* 0x000fe400078e3cff */
[----:B------:R-:W-:Y:S02]  /*75740*/  LOP3.LUT R25, R39, R14, RZ, 0x3c, !PT ;  /* 0x0000000e27197212 */ /* 0x000fe400078e3cff */
[----:B------:R-:W-:Y:S02]  /*75750*/  LOP3.LUT R38, R38, R17, RZ, 0x3c, !PT ;  /* 0x0000001126267212 */ /* 0x000fe400078e3cff */
[----:B------:R-:W-:Y:S02]  /*75760*/  LOP3.LUT R41, R41, R28, RZ, 0x3c, !PT ;  /* 0x0000001c29297212 */ /* 0x000fe400078e3cff */
[----:B------:R-:W-:Y:S02]  /*75770*/  LOP3.LUT R31, R31, R11, R69, 0x96, !PT ;  /* 0x0000000b1f1f7212 */ /* 0x000fe400078e9645 */
[----:B------:R-:W-:-:S02]  /*75780*/  LOP3.LUT R15, R35, R17, R71, 0x96, !PT ;  /* 0x00000011230f7212 */ /* 0x000fc400078e9647 */
[----:B------:R-:W-:Y:S02]  /*75790*/  SHF.L.W.U32.HI R19, R10, 0x1, R43 ;  /* 0x000000010a137819 */ /* 0x000fe40000010e2b */
[----:B------:R-:W-:Y:S02]  /*757a0*/  SHF.L.W.U32.HI R11, R23, 0x1, R18 ;  /* 0x00000001170b7819 */ /* 0x000fe40000010e12 */
[----:B------:R-:W-:Y:S02]  /*757b0*/  SHF.L.W.U32.HI R17, R18, 0x1, R23 ;  /* 0x0000000112117819 */ /* 0x000fe40000010e17 */
        /* <DEDUP_REMOVED lines=8> */
[----:B------:R-:W-:-:S02]  /*75840*/  LOP3.LUT R16, R58, R22, R11, 0x96, !PT ;  /* 0x000000163a107212 */ /* 0x000fc400078e960b */
[----:B------:R-:W-:Y:S02]  /*75850*/  LOP3.LUT R30, R29, R28, R73, 0x96, !PT ;  /* 0x0000001c1d1e7212 */ /* 0x000fe400078e9649 */
[----:B------:R-:W-:Y:S02]  /*75860*/  SHF.L.W.U32.HI R24, R24, 0x1, R41 ;  /* 0x0000000118187819 */ /* 0x000fe40000010e29 */
[----:B------:R-:W-:Y:S02]  /*75870*/  LOP3.LUT R17, R59, R20, R17, 0x96, !PT ;  /* 0x000000143b117212 */ /* 0x000fe400078e9611 */
[----:B------:R-:W-:Y:S02]  /*75880*/  LOP3.LUT R10, R60, R46, R23, 0x96, !PT ;  /* 0x0000002e3c0a7212 */ /* 0x000fe400078e9617 */
[----:B------:R-:W-:Y:S02]  /*75890*/  LOP3.LUT R11, R61, R36, R25, 0x96, !PT ;  /* 0x000000243d0b7212 */ /* 0x000fe400078e9619 */
[----:B------:R-:W-:Y:S01]  /*758a0*/  LOP3.LUT R8, R62, R27, R8, 0x96, !PT ;  /* 0x0000001b3e087212 */ /* 0x000fe200078e9608 */
[----:B------:R0:W-:Y:S01]  /*758b0*/  STL.128 [R1+0x490], R12 ;  /* 0x0004900c01007387 */ /* 0x0001e20000100c00 */
[----:B------:R-:W-:Y:S01]  /*758c0*/  LOP3.LUT R63, R63, R21, R24, 0x96, !PT ;  /* 0x000000153f3f7212 */ /* 0x000fe200078e9618 */
[----:B------:R-:W-:-:S02]  /*758d0*/  IMAD.MOV.U32 R20, RZ, RZ, R18 ;  /* 0x000000ffff147224 */ /* 0x000fc400078e0012 */
[----:B------:R-:W-:Y:S02]  /*758e0*/  IMAD.MOV.U32 R21, RZ, RZ, R19 ;  /* 0x000000ffff157224 */ /* 0x000fe400078e0013 */
[----:B------:R-:W-:Y:S02]  /*758f0*/  IMAD.MOV.U32 R22, RZ, RZ, R16 ;  /* 0x000000ffff167224 */ /* 0x000fe400078e0010 */
[----:B------:R-:W-:Y:S02]  /*75900*/  IMAD.MOV.U32 R23, RZ, RZ, R17 ;  /* 0x000000ffff177224 */ /* 0x000fe400078e0011 */
[----:B------:R-:W-:Y:S02]  /*75910*/  IMAD.MOV.U32 R60, RZ, RZ, R10 ;  /* 0x000000ffff3c7224 */ /* 0x000fe400078e000a */
[----:B------:R-:W-:Y:S02]  /*75920*/  IMAD.MOV.U32 R61, RZ, RZ, R11 ;  /* 0x000000ffff3d7224 */ /* 0x000fe400078e000b */
[----:B------:R-:W-:-:S02]  /*75930*/  IMAD.MOV.U32 R62, RZ, RZ, R8 ;  /* 0x000000ffff3e7224 */ /* 0x000fc400078e0008 */
[----:B0-----:R-:W-:Y:S02]  /*75940*/  IMAD.MOV.U32 R12, RZ, RZ, R65 ;  /* 0x000000ffff0c7224 */ /* 0x001fe400078e0041 */
[----:B------:R-:W-:Y:S02]  /*75950*/  IMAD.MOV.U32 R13, RZ, RZ, R30 ;  /* 0x000000ffff0d7224 */ /* 0x000fe400078e001e */
[----:B------:R-:W-:Y:S02]  /*75960*/  IMAD.MOV.U32 R14, RZ, RZ, R26 ;  /* 0x000000ffff0e7224 */ /* 0x000fe400078e001a */
[----:B------:R-:W-:Y:S01]  /*75970*/  IMAD.MOV.U32 R15, RZ, RZ, R31 ;  /* 0x000000ffff0f7224 */ /* 0x000fe200078e001f */
[----:B------:R0:W-:Y:S04]  /*75980*/  STL.128 [R1+0x4a0], R20 ;  /* 0x0004a01401007387 */ /* 0x0001e80000100c00 */
[----:B------:R0:W-:Y:S04]  /*75990*/  STL.128 [R1+0x480], R12 ;  /* 0x0004800c01007387 */ /* 0x0001e80000100c00 */
[----:B------:R0:W-:Y:S04]  /*759a0*/  STL.128 [R1+0x4b0], R60 ;  /* 0x0004b03c01007387 */ /* 0x0001e80000100c00 */
[----:B------:R0:W-:Y:S01]  /*759b0*/  STL.64 [R1+0x3e0], R12 ;  /* 0x0003e00c01007387 */ /* 0x0001e20000100a00 */
[----:B------:R-:W-:Y:S05]  /*759c0*/  BRA `(.L_x_150) ;  /* 0x0001692000007947 */ /* 0x000fea0003800000 */
.L_x_153:
[----:B------:R0:W5:Y:S01]  /*759d0*/  LDL.64 R12, [R1+0x3e0] ;  /* 0x0003e000010c7983 */ /* 0x0001620000100a00 */
[----:B------:R-:W-:Y:S05]  /*759e0*/  BRA `(.L_x_150) ;  /* 0x0001690000007947 */ /* 0x000fea0003800000 */
.L_x_152:
[----:B------:R-:W-:Y:S01]  /*759f0*/  ISETP.NE.AND P0, PT, R8, 0x1, PT ;  /* 0x000000010800780c */ /* 0x000fe20003f05270 */
[----:B------:R-:W-:-:S12]  /*75a00*/  CS2R R12, SRZ ;  /* 0x00000000000c7805 */ /* 0x000fd8000001ff00 */
[----:B------:R-:W-:Y:S05]  /*75a10*/  @P0 BRA `(.L_x_150) ;  /* 0x000168d000000947 */ /* 0x000fea0003800000 */
[----:B------:R-:W2:Y:S02]  /*75a20*/  LDL R10, [R1+0xf0] ;  /* 0x0000f000010a7983 */ /* 0x000ea40000100800 */
[----:B--2---:R-:W-:-:S04]  /*75a30*/  IADD3 R8, R10, 0x3f, RZ ;  /* 0x0000003f0a087810 */ /* 0x004fc80007ffe0ff */
[----:B------:R-:W-:-:S13]  /*75a40*/  ISETP.GE.U32.AND P0, PT, R8, 0x7f, PT ;  /* 0x0000007f0800780c */ /* 0x000fda0003f06070 */
[----:B------:R-:W-:Y:S05]  /*75a50*/  @!P0 BRA `(.L_x_150) ;  /* 0x0001689000008947 */ /* 0x000fea0003800000 */
[----:B------:R-:W-:Y:S01]  /*75a60*/  ISETP.NE.U32.AND P0, PT, R20, RZ, PT ;  /* 0x000000ff1400720c */ /* 0x000fe20003f05070 */
[----:B------:R-:W-:Y:S01]  /*75a70*/  BSSY B1, `(.L_x_158) ;  /* 0x000001b000017945 */ /* 0x000fe20003800000 */
[----:B------:R-:W-:-:S04]  /*75a80*/  SHF.R.S32.HI R11, RZ, 0x1f, R10 ;  /* 0x0000001fff0b7819 */ /* 0x000fc8000001140a */
[----:B------:R-:W-:-:S04]  /*75a90*/  LEA.HI R11, R11, R10, RZ, 0x6 ;  /* 0x0000000a0b0b7211 */ /* 0x000fc800078f30ff */
[----:B------:R-:W-:-:S03]  /*75aa0*/  SHF.R.S32.HI R13, RZ, 0x6, R11 ;  /* 0x00000006ff0d7819 */ /* 0x000fc6000001140b */
[----:B------:R-:W-:Y:S05]  /*75ab0*/  @!P0 BRA `(.L_x_159) ;  /* 0x0000004000008947 */ /* 0x000fea0003800000 */
[----:B------:R-:W-:Y:S01]  /*75ac0*/  IMAD.MOV.U32 R16, RZ, RZ, R13 ;  /* 0x000000ffff107224 */ /* 0x000fe200078e000d */
[----:B------:R-:W-:Y:S02]  /*75ad0*/  MOV R19, 0x75af0 ;  /* 0x00075af000137802 */ /* 0x000fe40000000f00 */
[----:B------:R-:W-:Y:S05]  /*75ae0*/  CALL.REL.NOINC `($__internal_1_$__cuda_sm20_rem_u64) ;  /* 0x000c327000007944 */ /* 0x000fea0003c00000 */
[----:B------:R-:W-:Y:S05]  /*75af0*/  BRA `(.L_x_160) ;  /* 0x0000012000007947 */ /* 0x000fea0003800000 */
.L_x_159:
[----:B------:R-:W0:Y:S01]  /*75b00*/  I2F.U32.RP R8, R13 ;  /* 0x0000000d00087306 */ /* 0x000e220000209000 */
[----:B------:R-:W-:Y:S01]  /*75b10*/  ISETP.NE.U32.AND P1, PT, R13, RZ, PT ;  /* 0x000000ff0d00720c */ /* 0x000fe20003f25070 */
[----:B------:R-:W-:-:S06]  /*75b20*/  IMAD.MOV.U32 R57, RZ, RZ, RZ ;  /* 0x000000ffff397224 */ /* 0x000fcc00078e00ff */
[----:B0-----:R-:W0:Y:S02]  /*75b30*/  MUFU.RCP R8, R8 ;  /* 0x0000000800087308 */ /* 0x001e240000001000 */
[----:B0-----:R-:W-:-:S06]  /*75b40*/  IADD3 R10, R8, 0xffffffe, RZ ;  /* 0x0ffffffe080a7810 */ /* 0x001fcc0007ffe0ff */
[----:B------:R0:W1:Y:S02]  /*75b50*/  F2I.FTZ.U32.TRUNC.NTZ R11, R10 ;  /* 0x0000000a000b7305 */ /* 0x000064000021f000 */
[----:B0-----:R-:W-:Y:S02]  /*75b60*/  IMAD.MOV.U32 R10, RZ, RZ, RZ ;  /* 0x000000ffff0a7224 */ /* 0x001fe400078e00ff */
[----:B-1----:R-:W-:-:S04]  /*75b70*/  IMAD.MOV R12, RZ, RZ, -R11 ;  /* 0x000000ffff0c7224 */ /* 0x002fc800078e0a0b */
[----:B------:R-:W-:-:S04]  /*75b80*/  IMAD R15, R12, R13, RZ ;  /* 0x0000000d0c0f7224 */ /* 0x000fc800078e02ff */
[----:B------:R-:W-:-:S06]  /*75b90*/  IMAD.HI.U32 R11, R11, R15, R10 ;  /* 0x0000000f0b0b7227 */ /* 0x000fcc00078e000a */
[----:B------:R-:W-:-:S04]  /*75ba0*/  IMAD.HI.U32 R11, R11, R18, RZ ;  /* 0x000000120b0b7227 */ /* 0x000fc800078e00ff */
[----:B------:R-:W-:-:S04]  /*75bb0*/  IMAD.MOV R11, RZ, RZ, -R11 ;  /* 0x000000ffff0b7224 */ /* 0x000fc800078e0a0b */
[----:B------:R-:W-:-:S05]  /*75bc0*/  IMAD R56, R13, R11, R18 ;  /* 0x0000000b0d387224 */ /* 0x000fca00078e0212 */
[----:B------:R-:W-:-:S13]  /*75bd0*/  ISETP.GE.U32.AND P0, PT, R56, R13, PT ;  /* 0x0000000d3800720c */ /* 0x000fda0003f06070 */
[----:B------:R-:W-:-:S05]  /*75be0*/  @P0 IMAD.IADD R56, R56, 0x1, -R13 ;  /* 0x0000000138380824 */ /* 0x000fca00078e0a0d */
[----:B------:R-:W-:-:S13]  /*75bf0*/  ISETP.GE.U32.AND P0, PT, R56, R13, PT ;  /* 0x0000000d3800720c */ /* 0x000fda0003f06070 */
[----:B------:R-:W-:Y:S01]  /*75c00*/  @P0 IMAD.IADD R56, R56, 0x1, -R13 ;  /* 0x0000000138380824 */ /* 0x000fe200078e0a0d */
[----:B------:R-:W-:Y:S02]  /*75c10*/  @!P1 LOP3.LUT R56, RZ, R13, RZ, 0x33, !PT ;  /* 0x0000000dff389212 */ /* 0x000fe400078e33ff */
.L_x_160:
[----:B------:R-:W-:Y:S05]  /*75c20*/  BSYNC B1 ;  /* 0x0000000000017941 */ /* 0x000fea0003800000 */
.L_x_158:
[----:B------:R-:W2:Y:S04]  /*75c30*/  LDL.64 R58, [R1+0xe8] ;  /* 0x0000e800013a7983 */ /* 0x000ea80000100a00 */
[----:B------:R0:W5:Y:S01]  /*75c40*/  LDL.64 R10, [R1+0x3c8] ;  /* 0x0003c800010a7983 */ /* 0x0001620000100a00 */
[----:B------:R-:W-:Y:S01]  /*75c50*/  BSSY B1, `(.L_x_161) ;  /* 0x0000aa7000017945 */ /* 0x000fe20003800000 */
[----:B------:R-:W-:Y:S02]  /*75c60*/  IMAD.MOV.U32 R41, RZ, RZ, 0x40 ;  /* 0x00000040ff297424 */ /* 0x000fe400078e00ff */
[----:B------:R-:W-:Y:S01]  /*75c70*/  IMAD.MOV.U32 R8, RZ, RZ, RZ ;  /* 0x000000ffff087224 */ /* 0x000fe200078e00ff */
[----:B--2---:R-:W-:-:S05]  /*75c80*/  IADD3 R38, P0, R58, R56, RZ ;  /* 0x000000383a267210 */ /* 0x004fca0007f1e0ff */
[----:B0-----:R-:W-:Y:S02]  /*75c90*/  IMAD.X R39, R59, 0x1, R57, P0 ;  /* 0x000000013b277824 */ /* 0x001fe400000e0639 */
.L_x_176:
[----:B-----5:R-:W-:Y:S01]  /*75ca0*/  IADD3 R68, P1, -R10, 0x80, RZ ;  /* 0x000000800a447810 */ /* 0x020fe20007f3e1ff */
[----:B------:R-:W-:Y:S03]  /*75cb0*/  BSSY B2, `(.L_x_162) ;  /* 0x0000a98000027945 */ /* 0x000fe60003800000 */
[----:B------:R-:W-:Y:S01]  /*75cc0*/  ISETP.GT.U32.AND P0, PT, R41, R68, PT ;  /* 0x000000442900720c */ /* 0x000fe20003f04070 */
[----:B------:R-:W-:-:S05]  /*75cd0*/  IMAD.X R67, RZ, RZ, ~R11, P1 ;  /* 0x000000ffff437224 */ /* 0x000fca00008e0e0b */
[----:B------:R-:W-:-:S13]  /*75ce0*/  ISETP.GT.U32.AND.EX P0, PT, R8, R67, PT, P0 ;  /* 0x000000430800720c */ /* 0x000fda0003f04100 */
[----:B0-----:R-:W-:Y:S05]  /*75cf0*/  @P0 BRA `(.L_x_163) ;  /* 0x0000039000000947 */ /* 0x001fea0003800000 */
[C---:B------:R-:W-:Y:S01]  /*75d00*/  IADD3 R12, P0, R41.reuse, -0x1, RZ ;  /* 0xffffffff290c7810 */ /* 0x040fe20007f1e0ff */
[----:B------:R-:W-:Y:S01]  /*75d10*/  BSSY B3, `(.L_x_164) ;  /* 0x0000020000037945 */ /* 0x000fe20003800000 */
[----:B------:R-:W-:Y:S01]  /*75d20*/  LOP3.LUT R24, R41, 0x3, RZ, 0xc0, !PT ;  /* 0x0000000329187812 */ /* 0x000fe200078ec0ff */
[----:B------:R-:W-:Y:S01]  /*75d30*/  IMAD.MOV.U32 R13, RZ, RZ, RZ ;  /* 0x000000ffff0d7224 */ /* 0x000fe200078e00ff */
[----:B------:R-:W-:Y:S01]  /*75d40*/  ISETP.GE.U32.AND P1, PT, R12, 0x3, PT ;  /* 0x000000030c00780c */ /* 0x000fe20003f26070 */
[----:B------:R-:W-:Y:S01]  /*75d50*/  IMAD.MOV.U32 R22, RZ, RZ, RZ ;  /* 0x000000ffff167224 */ /* 0x000fe200078e00ff */
[----:B------:R-:W-:Y:S02]  /*75d60*/  IADD3.X R12, R8, -0x1, RZ, P0, !PT ;  /* 0xffffffff080c7810 */ /* 0x000fe400007fe4ff */
[----:B------:R-:W-:Y:S02]  /*75d70*/  ISETP.NE.U32.AND P0, PT, R24, RZ, PT ;  /* 0x000000ff1800720c */ /* 0x000fe40003f05070 */
[----:B------:R-:W-:-:S02]  /*75d80*/  ISETP.GE.U32.AND.EX P1, PT, R12, RZ, PT, P1 ;  /* 0x000000ff0c00720c */ /* 0x000fc40003f26110 */
[----:B------:R-:W-:-:S11]  /*75d90*/  ISETP.NE.AND.EX P0, PT, RZ, RZ, PT, P0 ;  /* 0x000000ffff00720c */ /* 0x000fd60003f05300 */
[----:B------:R-:W-:Y:S05]  /*75da0*/  @!P1 BRA `(.L_x_165) ;  /* 0x0000016000009947 */ /* 0x000fea0003800000 */
[----:B------:R-:W-:Y:S01]  /*75db0*/  IADD3 R20, P1, -R24, R41, RZ ;  /* 0x0000002918147210 */ /* 0x000fe20007f3e1ff */
[----:B------:R-:W-:Y:S02]  /*75dc0*/  IMAD.MOV.U32 R13, RZ, RZ, RZ ;  /* 0x000000ffff0d7224 */ /* 0x000fe400078e00ff */
[----:B------:R-:W-:Y:S01]  /*75dd0*/  IMAD.MOV.U32 R22, RZ, RZ, RZ ;  /* 0x000000ffff167224 */ /* 0x000fe200078e00ff */
[----:B------:R-:W-:Y:S02]  /*75de0*/  IADD3.X R21, R8, -0x1, RZ, P1, !PT ;  /* 0xffffffff08157810 */ /* 0x000fe40000ffe4ff */
.L_x_166:
[----:B------:R-:W-:-:S05]  /*75df0*/  IADD3 R14, P1, R38, R13, RZ ;  /* 0x0000000d260e7210 */ /* 0x000fca0007f3e0ff */
[----:B------:R-:W-:-:S05]  /*75e00*/  IMAD.X R15, R39, 0x1, R22, P1 ;  /* 0x00000001270f7824 */ /* 0x000fca00008e0616 */
[----:B0-----:R-:W2:Y:S01]  /*75e10*/  LD.E.U8 R12, [R14.64] ;  /* 0x0000000e0e0c7980 */ /* 0x001ea2000c101100 */
[----:B------:R-:W-:-:S05]  /*75e20*/  IADD3 R19, R1, R10, R13 ;  /* 0x0000000a01137210 */ /* 0x000fca0007ffe00d */
[----:B--2---:R0:W-:Y:S04]  /*75e30*/  STL.U8 [R19+0x348], R12 ;  /* 0x0003480c13007387 */ /* 0x0041e80000100000 */
[----:B------:R-:W2:Y:S04]  /*75e40*/  LD.E.U8 R16, [R14.64+0x1] ;  /* 0x0000010e0e107980 */ /* 0x000ea8000c101100 */
[----:B--2---:R0:W-:Y:S04]  /*75e50*/  STL.U8 [R19+0x349], R16 ;  /* 0x0003491013007387 */ /* 0x0041e80000100000 */
[----:B------:R-:W2:Y:S01]  /*75e60*/  LD.E.U8 R17, [R14.64+0x2] ;  /* 0x0000020e0e117980 */ /* 0x000ea2000c101100 */
[----:B------:R-:W-:-:S03]  /*75e70*/  IADD3 R20, P1, R20, -0x4, RZ ;  /* 0xfffffffc14147810 */ /* 0x000fc60007f3e0ff */
[----:B--2---:R0:W-:Y:S04]  /*75e80*/  STL.U8 [R19+0x34a], R17 ;  /* 0x00034a1113007387 */ /* 0x0041e80000100000 */
[----:B------:R-:W2:Y:S01]  /*75e90*/  LD.E.U8 R18, [R14.64+0x3] ;  /* 0x0000030e0e127980 */ /* 0x000ea2000c101100 */
[----:B------:R-:W-:Y:S02]  /*75ea0*/  IADD3.X R21, R21, -0x1, RZ, P1, !PT ;  /* 0xffffffff15157810 */ /* 0x000fe40000ffe4ff */
[----:B------:R-:W-:Y:S02]  /*75eb0*/  ISETP.NE.U32.AND P1, PT, R20, RZ, PT ;  /* 0x000000ff1400720c */ /* 0x000fe40003f25070 */
[----:B------:R-:W-:Y:S02]  /*75ec0*/  IADD3 R13, P2, R13, 0x4, RZ ;  /* 0x000000040d0d7810 */ /* 0x000fe40007f5e0ff */
[----:B------:R-:W-:-:S03]  /*75ed0*/  ISETP.NE.AND.EX P1, PT, R21, RZ, PT, P1 ;  /* 0x000000ff1500720c */ /* 0x000fc60003f25310 */
[----:B------:R-:W-:Y:S01]  /*75ee0*/  IMAD.X R22, RZ, RZ, R22, P2 ;  /* 0x000000ffff167224 */ /* 0x000fe200010e0616 */
[----:B--2---:R0:W-:Y:S09]  /*75ef0*/  STL.U8 [R19+0x34b], R18 ;  /* 0x00034b1213007387 */ /* 0x0041f20000100000 */
[----:B------:R-:W-:Y:S05]  /*75f00*/  @P1 BRA `(.L_x_166) ;  /* 0xfffffee000001947 */ /* 0x000fea000383ffff */
.L_x_165:
[----:B------:R-:W-:Y:S05]  /*75f10*/  BSYNC B3 ;  /* 0x0000000000037941 */ /* 0x000fea0003800000 */
.L_x_164:
[----:B------:R-:W-:Y:S01]  /*75f20*/  BSSY B3, `(.L_x_167) ;  /* 0x0000010000037945 */ /* 0x000fe20003800000 */
[----:B------:R-:W-:Y:S05]  /*75f30*/  @!P0 BRA `(.L_x_168) ;  /* 0x000000e000008947 */ /* 0x000fea0003800000 */
[----:B------:R-:W-:-:S05]  /*75f40*/  IADD3 R14, P0, R38, R13, RZ ;  /* 0x0000000d260e7210 */ /* 0x000fca0007f1e0ff */
[----:B------:R-:W-:-:S05]  /*75f50*/  IMAD.X R15, R39, 0x1, R22, P0 ;  /* 0x00000001270f7824 */ /* 0x000fca00000e0616 */
[----:B------:R-:W2:Y:S01]  /*75f60*/  LD.E.U8 R11, [R14.64] ;  /* 0x0000000e0e0b7980 */ /* 0x000ea2000c101100 */
[----:B0-----:R-:W-:Y:S02]  /*75f70*/  IADD3 R12, R1, R10, R13 ;  /* 0x0000000a010c7210 */ /* 0x001fe40007ffe00d */
[----:B------:R-:W-:-:S04]  /*75f80*/  ISETP.NE.U32.AND P0, PT, R24, 0x1, PT ;  /* 0x000000011800780c */ /* 0x000fc80003f05070 */
[----:B------:R-:W-:Y:S01]  /*75f90*/  ISETP.NE.AND.EX P0, PT, RZ, RZ, PT, P0 ;  /* 0x000000ffff00720c */ /* 0x000fe20003f05300 */
[----:B--2---:R0:W-:-:S12]  /*75fa0*/  STL.U8 [R12+0x348], R11 ;  /* 0x0003480b0c007387 */ /* 0x0041d80000100000 */
[----:B------:R-:W-:Y:S05]  /*75fb0*/  @!P0 BRA `(.L_x_168) ;  /* 0x0000006000008947 */ /* 0x000fea0003800000 */
[----:B------:R-:W2:Y:S01]  /*75fc0*/  LD.E.U8 R10, [R14.64+0x1] ;  /* 0x0000010e0e0a7980 */ /* 0x000ea2000c101100 */
[----:B------:R-:W-:-:S04]  /*75fd0*/  ISETP.NE.U32.AND P0, PT, R24, 0x2, PT ;  /* 0x000000021800780c */ /* 0x000fc80003f05070 */
[----:B------:R-:W-:Y:S01]  /*75fe0*/  ISETP.NE.AND.EX P0, PT, RZ, RZ, PT, P0 ;  /* 0x000000ffff00720c */ /* 0x000fe20003f05300 */
[----:B--2---:R1:W-:-:S12]  /*75ff0*/  STL.U8 [R12+0x349], R10 ;  /* 0x0003490a0c007387 */ /* 0x0043d80000100000 */
[----:B0-----:R-:W2:Y:S04]  /*76000*/  @P0 LD.E.U8 R11, [R14.64+0x2] ;  /* 0x0000020e0e0b0980 */ /* 0x001ea8000c101100 */
[----:B--2---:R1:W-:Y:S02]  /*76010*/  @P0 STL.U8 [R12+0x34a], R11 ;  /* 0x00034a0b0c000387 */ /* 0x0043e40000100000 */
.L_x_168:
[----:B------:R-:W-:Y:S05]  /*76020*/  BSYNC B3 ;  /* 0x0000000000037941 */ /* 0x000fea0003800000 */
.L_x_167:
[----:B01----:R-:W2:Y:S01]  /*76030*/  LDL.64 R10, [R1+0x3c8] ;  /* 0x0003c800010a7983 */ /* 0x003ea20000100a00 */
[----:B------:R-:W-:Y:S01]  /*76040*/  CS2R R12, SRZ ;  /* 0x00000000000c7805 */ /* 0x000fe2000001ff00 */
[----:B--2---:R-:W-:-:S05]  /*76050*/  IADD3 R10, P0, R10, R41, RZ ;  /* 0x000000290a0a7210 */ /* 0x004fca0007f1e0ff */
[----:B------:R-:W-:-:S05]  /*76060*/  IMAD.X R11, R11, 0x1, R8, P0 ;  /* 0x000000010b0b7824 */ /* 0x000fca00000e0608 */
[----:B------:R0:W-:Y:S01]  /*76070*/  STL.64 [R1+0x3c8], R10 ;  /* 0x0003c80a01007387 */ /* 0x0001e20000100a00 */
[----:B------:R-:W-:Y:S05]  /*76080*/  BRA `(.L_x_169) ;  /* 0x0000a5a000007947 */ /* 0x000fea0003800000 */
.L_x_163:
        /* <DEDUP_REMOVED lines=16> */
[----:B------:R-:W-:Y:S02]  /*76190*/  IMAD.MOV.U32 R13, RZ, RZ, RZ ;  /* 0x000000ffff0d7224 */ /* 0x000fe400078e00ff */
[----:B------:R-:W-:Y:S01]  /*761a0*/  IMAD.MOV.U32 R22, RZ, RZ, RZ ;  /* 0x000000ffff167224 */ /* 0x000fe200078e00ff */
[----:B------:R-:W-:Y:S02]  /*761b0*/  IADD3.X R21, R67, -0x1, RZ, P1, !PT ;  /* 0xffffffff43157810 */ /* 0x000fe40000ffe4ff */
.L_x_174:
        /* <DEDUP_REMOVED lines=18> */
.L_x_173:
[----:B------:R-:W-:Y:S05]  /*762e0*/  BSYNC B4 ;  /* 0x0000000000047941 */ /* 0x000fea0003800000 */
.L_x_172:
        /* <DEDUP_REMOVED lines=15> */
.L_x_171:
[----:B------:R-:W-:Y:S05]  /*763e0*/  BSYNC B3 ;  /* 0x0000000000037941 */ /* 0x000fea0003800000 */
.L_x_170:
[----:B------:R-:W2:Y:S04]  /*763f0*/  LDL.128 R52, [R1+0x350] ;  /* 0x0003500001347983 */ /* 0x000ea80000100c00 */
[----:B------:R-:W3:Y:S04]  /*76400*/  LDL.128 R20, [R1+0x360] ;  /* 0x0003600001147983 */ /* 0x000ee80000100c00 */
[----:B------:R-:W4:Y:S04]  /*76410*/  LDL.128 R28, [R1+0x370] ;  /* 0x00037000011c7983 */ /* 0x000f280000100c00 */
[----:B------:R-:W5:Y:S04]  /*76420*/  LDL.128 R24, [R1+0x380] ;  /* 0x0003800001187983 */ /* 0x000f680000100c00 */
[----:B0-----:R-:W3:Y:S04]  /*76430*/  LDL.128 R16, [R1+0x390] ;  /* 0x0003900001107983 */ /* 0x001ee80000100c00 */
[----:B-1----:R-:W3:Y:S04]  /*76440*/  LDL.128 R12, [R1+0x3a0] ;  /* 0x0003a000010c7983 */ /* 0x002ee80000100c00 */
[----:B------:R-:W3:Y:S04]  /*76450*/  LDL.64 R64, [R1+0x348] ;  /* 0x0003480001407983 */ /* 0x000ee80000100a00 */
[----:B------:R-:W3:Y:S04]  /*76460*/  LDL.64 R70, [R1+0x328] ;  /* 0x0003280001467983 */ /* 0x000ee80000100a00 */
[----:B------:R-:W3:Y:S01]  /*76470*/  LDL.64 R76, [R1+0x330] ;  /* 0x00033000014c7983 */ /* 0x000ee20000100a00 */
[----:B--2---:R-:W-:-:S02]  /*76480*/  LOP3.LUT R11, R52, 0xffff, RZ, 0xc0, !PT ;  /* 0x0000ffff340b7812 */ /* 0x004fc400078ec0ff */
[----:B------:R-:W-:Y:S02]  /*76490*/  LOP3.LUT R34, R54, 0xffff, RZ, 0xc0, !PT ;  /* 0x0000ffff36227812 */ /* 0x000fe400078ec0ff */
[----:B------:R-:W-:Y:S02]  /*764a0*/  SHF.R.U32.HI R10, RZ, 0x8, R11 ;  /* 0x00000008ff0a7819 */ /* 0x000fe4000001160b */
[----:B------:R-:W-:Y:S02]  /*764b0*/  PRMT R32, R52, 0x7732, RZ ;  /* 0x0000773234207816 */ /* 0x000fe400000000ff */
[----:B------:R-:W-:Y:S02]  /*764c0*/  PRMT R54, R54, 0x7732, RZ ;  /* 0x0000773236367816 */ /* 0x000fe400000000ff */
[----:B------:R-:W-:Y:S02]  /*764d0*/  LOP3.LUT R52, R10, 0xff, RZ, 0xc0, !PT ;  /* 0x000000ff0a347812 */ /* 0x000fe400078ec0ff */
[----:B------:R-:W-:-:S02]  /*764e0*/  SHF.R.U32.HI R42, RZ, 0x8, R32 ;  /* 0x00000008ff2a7819 */ /* 0x000fc40000011620 */
[----:B------:R-:W-:Y:S02]  /*764f0*/  SHF.R.U32.HI R10, RZ, 0x8, R54 ;  /* 0x00000008ff0a7819 */ /* 0x000fe40000011636 */
[----:B------:R-:W-:Y:S02]  /*76500*/  SHF.R.U32.HI R43, RZ, 0x8, R34 ;  /* 0x00000008ff2b7819 */ /* 0x000fe40000011622 */
[----:B------:R-:W-:Y:S02]  /*76510*/  LOP3.LUT R80, R32, 0xff, RZ, 0xc0, !PT ;  /* 0x000000ff20507812 */ /* 0x000fe400078ec0ff */
[----:B------:R-:W-:Y:S02]  /*76520*/  LOP3.LUT R42, R42, 0xffff, RZ, 0xc0, !PT ;  /* 0x0000ffff2a2a7812 */ /* 0x000fe400078ec0ff */
[----:B------:R-:W-:Y:S01]  /*76530*/  LOP3.LUT R46, R54, 0xff, RZ, 0xc0, !PT ;  /* 0x000000ff362e7812 */ /* 0x000fe200078ec0ff */
[----:B------:R-:W-:Y:S01]  /*76540*/  IMAD.WIDE.U32 R80, R80, 0x10000, RZ ;  /* 0x0001000050507825 */ /* 0x000fe200078e00ff */
[----:B------:R-:W-:-:S02]  /*76550*/  LOP3.LUT R10, R10, 0xffff, RZ, 0xc0, !PT ;  /* 0x0000ffff0a0a7812 */ /* 0x000fc400078ec0ff */
        /* <DEDUP_REMOVED lines=8> */
[----:B------:R-:W-:-:S02]  /*765e0*/  SHF.L.U64.HI R55, R52, 0x8, RZ ;  /* 0x0000000834377819 */ /* 0x000fc400000102ff */
[----:B------:R-:W-:Y:S02]  /*765f0*/  SHF.L.U64.HI R53, R79, 0x8, RZ ;  /* 0x000000084f357819 */ /* 0x000fe400000102ff */
[----:B------:R-:W-:Y:S02]  /*76600*/  PRMT R79, R34, 0x6540, R79 ;  /* 0x00006540224f7816 */ /* 0x000fe4000000004f */
[----:B------:R-:W-:Y:S02]  /*76610*/  LOP3.LUT R10, R43, R55, R81, 0xfe, !PT ;  /* 0x000000372b0a7212 */ /* 0x000fe400078efe51 */
[----:B------:R-:W-:Y:S02]  /*76620*/  PRMT R61, R11, 0x6540, R52 ;  /* 0x000065400b3d7816 */ /* 0x000fe40000000034 */
[----:B------:R-:W-:Y:S02]  /*76630*/  LOP3.LUT R34, R49, R53, R47, 0xfe, !PT ;  /* 0x0000003531227212 */ /* 0x000fe400078efe2f */
[----:B------:R-:W2:Y:S01]  /*76640*/  LDL.128 R52, [R1+0x3b0] ;  /* 0x0003b00001347983 */ /* 0x000ea20000100c00 */
[----:B------:R-:W-:-:S02]  /*76650*/  SHF.R.U32.HI R11, RZ, 0x8, R35 ;  /* 0x00000008ff0b7819 */ /* 0x000fc40000011623 */
[--C-:B------:R-:W-:Y:S02]  /*76660*/  LOP3.LUT R43, R10, 0xff, R33.reuse, 0xf8, !PT ;  /* 0x000000ff0a2b7812 */ /* 0x100fe400078ef821 */
[----:B------:R-:W-:Y:S01]  /*76670*/  SHF.R.U32.HI R10, RZ, 0x8, R33 ;  /* 0x00000008ff0a7819 */ /* 0x000fe20000011621 */
[----:B------:R-:W-:Y:S01]  /*76680*/  IMAD.MOV.U32 R33, RZ, RZ, R37 ;  /* 0x000000ffff217224 */ /* 0x000fe200078e0025 */
[----:B------:R-:W-:Y:S02]  /*76690*/  LOP3.LUT R34, R34, 0xff, R35, 0xf8, !PT ;  /* 0x000000ff22227812 */ /* 0x000fe400078ef823 */
[----:B------:R-:W-:Y:S01]  /*766a0*/  PRMT R11, R11, 0x7104, RZ ;  /* 0x000071040b0b7816 */ /* 0x000fe200000000ff */
[----:B------:R-:W-:Y:S01]  /*766b0*/  IMAD.MOV.U32 R32, RZ, RZ, R36 ;  /* 0x000000ffff207224 */ /* 0x000fe200078e0024 */
[----:B------:R-:W-:Y:S02]  /*766c0*/  PRMT R10, R10, 0x7104, RZ ;  /* 0x000071040a0a7816 */ /* 0x000fe400000000ff */
        /* <DEDUP_REMOVED lines=13> */
[----:B---3--:R-:W-:Y:S02]  /*767a0*/  LOP3.LUT R11, R20, 0xffff, RZ, 0xc0, !PT ;  /* 0x0000ffff140b7812 */ /* 0x008fe400078ec0ff */
[----:B------:R-:W-:Y:S02]  /*767b0*/  PRMT R34, R22, 0x7732, RZ ;  /* 0x0000773216227816 */ /* 0x000fe400000000ff */
[----:B------:R-:W-:Y:S02]  /*767c0*/  LOP3.LUT R78, R35, R10, RZ, 0xfc, !PT ;  /* 0x0000000a234e7212 */ /* 0x000fe400078efcff */
[C---:B------:R-:W-:Y:S01]  /*767d0*/  LOP3.LUT R32, R21.reuse, 0xffff, RZ, 0xc0, !PT ;  /* 0x0000ffff15207812 */ /* 0x040fe200078ec0ff */
[----:B------:R-:W-:Y:S01]  /*767e0*/  IMAD.MOV.U32 R35, RZ, RZ, R34 ;  /* 0x000000ffff237224 */ /* 0x000fe200078e0022 */
[----:B------:R-:W-:-:S02]  /*767f0*/  PRMT R33, R21, 0x7732, RZ ;  /* 0x0000773215217816 */ /* 0x000fc400000000ff */
[----:B------:R-:W-:Y:S02]  /*76800*/  SHF.R.U32.HI R10, RZ, 0x8, R11 ;  /* 0x00000008ff0a7819 */ /* 0x000fe4000001160b */
[----:B------:R-:W-:Y:S02]  /*76810*/  PRMT R20, R20, 0x7732, RZ ;  /* 0x0000773214147816 */ /* 0x000fe400000000ff */
[----:B------:R-:W-:Y:S02]  /*76820*/  LOP3.LUT R21, R22, 0xffff, RZ, 0xc0, !PT ;  /* 0x0000ffff16157812 */ /* 0x000fe400078ec0ff */
[----:B------:R-:W-:Y:S02]  /*76830*/  LOP3.LUT R79, R48, R79, R46, 0xfe, !PT ;  /* 0x0000004f304f7212 */ /* 0x000fe400078efe2e */
[----:B------:R-:W-:Y:S02]  /*76840*/  LOP3.LUT R48, R10, 0xff, RZ, 0xc0, !PT ;  /* 0x000000ff0a307812 */ /* 0x000fe400078ec0ff */
[----:B------:R-:W-:-:S02]  /*76850*/  SHF.R.U32.HI R34, RZ, 0x8, R21 ;  /* 0x00000008ff227819 */ /* 0x000fc40000011615 */
[----:B------:R-:W-:Y:S02]  /*76860*/  SHF.R.U32.HI R10, RZ, 0x8, R20 ;  /* 0x00000008ff0a7819 */ /* 0x000fe40000011614 */
[----:B------:R-:W-:Y:S02]  /*76870*/  LOP3.LUT R82, R20, 0xff, RZ, 0xc0, !PT ;  /* 0x000000ff14527812 */ /* 0x000fe400078ec0ff */
[----:B------:R-:W-:Y:S02]  /*76880*/  SHF.R.U32.HI R20, RZ, 0x8, R35 ;  /* 0x00000008ff147819 */ /* 0x000fe40000011623 */
[----:B------:R-:W-:Y:S02]  /*76890*/  LOP3.LUT R46, R34, 0xff, RZ, 0xc0, !PT ;  /* 0x000000ff222e7812 */ /* 0x000fe400078ec0ff */
[----:B------:R-:W-:Y:S02]  /*768a0*/  LOP3.LUT R34, R35, 0xff, RZ, 0xc0, !PT ;  /* 0x000000ff23227812 */ /* 0x000fe400078ec0ff */
[----:B------:R-:W-:-:S02]  /*768b0*/  LOP3.LUT R10, R10, 0xffff, RZ, 0xc0, !PT ;  /* 0x0000ffff0a0a7812 */ /* 0x000fc400078ec0ff */
[----:B------:R-:W-:Y:S01]  /*768c0*/  LOP3.LUT R20, R20, 0xffff, RZ, 0xc0, !PT ;  /* 0x0000ffff14147812 */ /* 0x000fe200078ec0ff */
[----:B------:R-:W-:Y:S01]  /*768d0*/  IMAD.WIDE.U32 R82, R82, 0x10000, RZ ;  /* 0x0001000052527825 */ /* 0x000fe200078e00ff */
[----:B------:R-:W-:Y:S02]  /*768e0*/  LOP3.LUT R80, R42, R61, R80, 0xfe, !PT ;  /* 0x0000003d2a507212 */ /* 0x000fe400078efe50 */
[----:B------:R-:W-:Y:S01]  /*768f0*/  LOP3.LUT R22, R23, 0xffff, RZ, 0xc0, !PT ;  /* 0x0000ffff17167812 */ /* 0x000fe200078ec0ff */
[----:B------:R-:W-:Y:S01]  /*76900*/  IMAD.WIDE.U32 R34, R34, 0x10000, RZ ;  /* 0x0001000022227825 */ /* 0x000fe200078e00ff */
[----:B------:R-:W-:Y:S02]  /*76910*/  SHF.L.U64.HI R63, R48, 0x8, RZ ;  /* 0x00000008303f7819 */ /* 0x000fe400000102ff */
[----:B------:R-:W-:Y:S01]  /*76920*/  SHF.L.U64.HI R49, R46, 0x8, RZ ;  /* 0x000000082e317819 */ /* 0x000fe200000102ff */
        /* <DEDUP_REMOVED lines=8> */
[----:B------:R-:W-:Y:S02]  /*769b0*/  LOP3.LUT R35, R43, 0xff, R32, 0xf8, !PT ;  /* 0x000000ff2b237812 */ /* 0x000fe400078ef820 */
[----:B------:R-:W-:Y:S02]  /*769c0*/  LOP3.LUT R20, R21, 0xff, R22, 0xf8, !PT ;  /* 0x000000ff15147812 */ /* 0x000fe400078ef816 */
[----:B------:R-:W-:Y:S02]  /*769d0*/  PRMT R10, R10, 0x7104, RZ ;  /* 0x000071040a0a7816 */ /* 0x000fe400000000ff */
        /* <DEDUP_REMOVED lines=15> */
[----:B------:R-:W-:Y:S01]  /*76ad0*/  LOP3.LUT R81, R33, R10, RZ, 0xfc, !PT ;  /* 0x0000000a21517212 */ /* 0x000fe200078efcff */
[----:B------:R-:W3:Y:S01]  /*76ae0*/  LDL.64 R42, [R1+0x3c0] ;  /* 0x0003c000012a7983 */ /* 0x000ee20000100a00 */
[----:B------:R-:W-:-:S03]  /*76af0*/  LOP3.LUT R85, R20, R11, RZ, 0xfc, !PT ;  /* 0x0000000b14557212 */ /* 0x000fc600078efcff */
[----:B------:R-:W2:Y:S01]  /*76b00*/  LDL.64 R10, [R1+0x2e8] ;  /* 0x0002e800010a7983 */ /* 0x000ea20000100a00 */
[----:B----4-:R-:W-:-:S03]  /*76b10*/  PRMT R35, R28, 0x7732, RZ ;  /* 0x000077321c237816 */ /* 0x010fc600000000ff */
[----:B------:R-:W4:Y:S01]  /*76b20*/  LDL.128 R20, [R1+0x300] ;  /* 0x0003000001147983 */ /* 0x000f220000100c00 */
[----:B------:R-:W-:Y:S02]  /*76b30*/  LOP3.LUT R32, R28, 0xffff, RZ, 0xc0, !PT ;  /* 0x0000ffff1c207812 */ /* 0x000fe400078ec0ff */
[----:B------:R-:W-:Y:S02]  /*76b40*/  LOP3.LUT R83, R36, R47, R34, 0xfe, !PT ;  /* 0x0000002f24537212 */ /* 0x000fe400078efe22 */
[C---:B------:R-:W-:Y:S02]  /*76b50*/  LOP3.LUT R33, R29.reuse, 0xffff, RZ, 0xc0, !PT ;  /* 0x0000ffff1d217812 */ /* 0x040fe400078ec0ff */
[----:B------:R-:W-:Y:S01]  /*76b60*/  PRMT R36, R29, 0x7732, RZ ;  /* 0x000077321d247816 */ /* 0x000fe200000000ff */
[----:B------:R-:W-:Y:S01]  /*76b70*/  IMAD.MOV.U32 R29, RZ, RZ, R35 ;  /* 0x000000ffff1d7224 */ /* 0x000fe200078e0023 */
[----:B------:R-:W-:Y:S02]  /*76b80*/  SHF.R.U32.HI R28, RZ, 0x8, R32 ;  /* 0x00000008ff1c7819 */ /* 0x000fe40000011620 */
[----:B------:R-:W-:-:S02]  /*76b90*/  PRMT R37, R30, 0x7732, RZ ;  /* 0x000077321e257816 */ /* 0x000fc400000000ff */
[----:B------:R-:W-:Y:S02]  /*76ba0*/  LOP3.LUT R34, R30, 0xffff, RZ, 0xc0, !PT ;  /* 0x0000ffff1e227812 */ /* 0x000fe400078ec0ff */
[----:B------:R-:W-:Y:S02]  /*76bb0*/  LOP3.LUT R69, R28, 0xff, RZ, 0xc0, !PT ;  /* 0x000000ff1c457812 */ /* 0x000fe400078ec0ff */
[----:B------:R-:W-:Y:S02]  /*76bc0*/  SHF.R.U32.HI R28, RZ, 0x8, R29 ;  /* 0x00000008ff1c7819 */ /* 0x000fe4000001161d */
        /* <DEDUP_REMOVED lines=8> */
[----:B------:R-:W-:Y:S02]  /*76c50*/  PRMT R37, R32, 0x6540, R69 ;  /* 0x0000654020257816 */ /* 0x000fe40000000045 */
[----:B------:R-:W-:Y:S01]  /*76c60*/  SHF.L.U64.HI R69, R69, 0x8, RZ ;  /* 0x0000000845457819 */ /* 0x000fe200000102ff */
[----:B------:R-:W-:Y:S01]  /*76c70*/  IMAD.WIDE.U32 R62, R28, 0x1000000, RZ ;  /* 0x010000001c3e7825 */ /* 0x000fe200078e00ff */
[----:B------:R-:W-:-:S02]  /*76c80*/  LOP3.LUT R30, R31, 0xffff, RZ, 0xc0, !PT ;  /* 0x0000ffff1f1e7812 */ /* 0x000fc400078ec0ff */
[----:B------:R-:W-:Y:S01]  /*76c90*/  SHF.L.U64.HI R35, R49, 0x8, RZ ;  /* 0x0000000831237819 */ /* 0x000fe200000102ff */
[----:B------:R-:W-:-:S04]  /*76ca0*/  IMAD.WIDE.U32 R60, R60, 0x10000, RZ ;  /* 0x000100003c3c7825 */ /* 0x000fc800078e00ff */
[----:B------:R-:W-:Y:S01]  /*76cb0*/  IMAD.WIDE.U32 R72, R29, 0x1000000, RZ ;  /* 0x010000001d487825 */ /* 0x000fe200078e00ff */
[----:B------:R-:W-:Y:S02]  /*76cc0*/  LOP3.LUT R32, R63, R69, R47, 0xfe, !PT ;  /* 0x000000453f207212 */ /* 0x000fe400078efe2f */
[----:B------:R-:W-:Y:S02]  /*76cd0*/  SHF.R.U32.HI R28, RZ, 0x8, R33 ;  /* 0x00000008ff1c7819 */ /* 0x000fe40000011621 */
[----:B------:R-:W-:Y:S02]  /*76ce0*/  LOP3.LUT R35, R73, R35, R61, 0xfe, !PT ;  /* 0x0000002349237212 */ /* 0x000fe400078efe3d */
[----:B------:R-:W-:Y:S02]  /*76cf0*/  SHF.R.U32.HI R29, RZ, 0x8, R30 ;  /* 0x00000008ff1d7819 */ /* 0x000fe4000001161e */
[----:B------:R-:W-:Y:S02]  /*76d00*/  LOP3.LUT R33, R32, 0xff, R33, 0xf8, !PT ;  /* 0x000000ff20217812 */ /* 0x000fe400078ef821 */
[----:B------:R-:W-:-:S02]  /*76d10*/  PRMT R28, R28, 0x7104, RZ ;  /* 0x000071041c1c7816 */ /* 0x000fc400000000ff */
[----:B------:R-:W-:Y:S02]  /*76d20*/  LOP3.LUT R32, R35, 0xff, R30, 0xf8, !PT ;  /* 0x000000ff23207812 */ /* 0x000fe400078ef81e */
[----:B------:R-:W-:Y:S02]  /*76d30*/  PRMT R29, R29, 0x7104, RZ ;  /* 0x000071041d1d7816 */ /* 0x000fe400000000ff */
[----:B------:R-:W-:Y:S02]  /*76d40*/  PRMT R31, R31, 0x7732, RZ ;  /* 0x000077321f1f7816 */ /* 0x000fe400000000ff */
        /* <DEDUP_REMOVED lines=8> */
[----:B------:R-:W-:Y:S01]  /*76dd0*/  PRMT R47, R34, 0x6540, R49 ;  /* 0x00006540222f7816 */ /* 0x000fe20000000031 */
[----:B------:R-:W-:Y:S01]  /*76de0*/  IMAD.SHL.U32 R48, R48, 0x1000000, RZ ;  /* 0x0100000030307824 */ /* 0x000fe200078e00ff */
[----:B------:R-:W-:Y:S01]  /*76df0*/  LOP3.LUT R33, R33, 0xff0000, R30, 0xf8, !PT ;  /* 0x00ff000021217812 */ /* 0x000fe200078ef81e */
[----:B------:R-:W-:Y:S01]  /*76e00*/  IMAD.SHL.U32 R49, R29, 0x1000000, RZ ;  /* 0x010000001d317824 */ /* 0x000fe200078e00ff */
[----:B------:R-:W-:-:S02]  /*76e10*/  LOP3.LUT R28, R32, 0xff0000, R31, 0xf8, !PT ;  /* 0x00ff0000201c7812 */ /* 0x000fc400078ef81f */
[----:B------:R-:W-:Y:S02]  /*76e20*/  LOP3.LUT R48, R33, R48, RZ, 0xfc, !PT ;  /* 0x0000003021307212 */ /* 0x000fe400078efcff */
[----:B------:R-:W-:Y:S01]  /*76e30*/  LOP3.LUT R49, R28, R49, RZ, 0xfc, !PT ;  /* 0x000000311c317212 */ /* 0x000fe200078efcff */
[----:B------:R-:W3:Y:S01]  /*76e40*/  LDL.128 R32, [R1+0x2f0] ;  /* 0x0002f00001207983 */ /* 0x000ee20000100c00 */
[----:B------:R-:W-:-:S03]  /*76e50*/  LOP3.LUT R46, R62, R37, R46, 0xfe, !PT ;  /* 0x000000253e2e7212 */ /* 0x000fc600078efe2e */
[----:B------:R-:W3:Y:S04]  /*76e60*/  LDL.128 R28, [R1+0x310] ;  /* 0x00031000011c7983 */ /* 0x000ee80000100c00 */
[----:B------:R-:W3:Y:S01]  /*76e70*/  LDL.64 R36, [R1+0x320] ;  /* 0x0003200001247983 */ /* 0x000ee20000100a00 */
[C---:B-----5:R-:W-:Y:S02]  /*76e80*/  LOP3.LUT R66, R24.reuse, 0xffff, RZ, 0xc0, !PT ;  /* 0x0000ffff18427812 */ /* 0x060fe400078ec0ff */
[----:B------:R-:W-:Y:S02]  /*76e90*/  PRMT R61, R24, 0x7732, RZ ;  /* 0x00007732183d7816 */ /* 0x000fe400000000ff */
[C---:B------:R-:W-:Y:S02]  /*76ea0*/  LOP3.LUT R69, R25.reuse, 0xffff, RZ, 0xc0, !PT ;  /* 0x0000ffff19457812 */ /* 0x040fe400078ec0ff */
[----:B------:R-:W-:-:S02]  /*76eb0*/  PRMT R84, R25, 0x7732, RZ ;  /* 0x0000773219547816 */ /* 0x000fc400000000ff */
[----:B------:R-:W-:Y:S01]  /*76ec0*/  LOP3.LUT R47, R72, R47, R60, 0xfe, !PT ;  /* 0x0000002f482f7212 */ /* 0x000fe200078efe3c */
[----:B------:R-:W5:Y:S01]  /*76ed0*/  LDL.64 R24, [R1+0x338] ;  /* 0x0003380001187983 */ /* 0x000f620000100a00 */
[C---:B------:R-:W-:Y:S02]  /*76ee0*/  LOP3.LUT R72, R26.reuse, 0xffff, RZ, 0xc0, !PT ;  /* 0x0000ffff1a487812 */ /* 0x040fe400078ec0ff */
[----:B------:R-:W-:Y:S02]  /*76ef0*/  PRMT R73, R26, 0x7732, RZ ;  /* 0x000077321a497816 */ /* 0x000fe400000000ff */
[C---:B------:R-:W-:Y:S02]  /*76f00*/  LOP3.LUT R74, R27.reuse, 0xffff, RZ, 0xc0, !PT ;  /* 0x0000ffff1b4a7812 */ /* 0x040fe400078ec0ff */
[----:B------:R-:W-:Y:S02]  /*76f10*/  PRMT R86, R27, 0x7732, RZ ;  /* 0x000077321b567816 */ /* 0x000fe400000000ff */
[----:B------:R-:W3:Y:S01]  /*76f20*/  LDL.64 R26, [R1+0x340] ;  /* 0x00034000011a7983 */ /* 0x000ee20000100a00 */
[----:B------:R-:W-:-:S02]  /*76f30*/  SHF.R.U32.HI R60, RZ, 0x8, R66 ;  /* 0x00000008ff3c7819 */ /* 0x000fc40000011642 */
[----:B------:R-:W-:Y:S02]  /*76f40*/  SHF.R.U32.HI R62, RZ, 0x8, R72 ;  /* 0x00000008ff3e7819 */ /* 0x000fe40000011648 */
[----:B------:R-:W-:Y:S02]  /*76f50*/  LOP3.LUT R89, R60, 0xff, RZ, 0xc0, !PT ;  /* 0x000000ff3c597812 */ /* 0x000fe400078ec0ff */
        /* <DEDUP_REMOVED lines=36> */
[----:B------:R-:W-:Y:S02]  /*771a0*/  PRMT R72, R16, 0x7732, RZ ;  /* 0x0000773210487816 */ /* 0x000fe400000000ff */
[----:B------:R-:W-:-:S02]  /*771b0*/  LOP3.LUT R69, R17, 0xffff, RZ, 0xc0, !PT ;  /* 0x0000ffff11457812 */ /* 0x000fc400078ec0ff */
[----:B------:R-:W-:Y:S02]  /*771c0*/  PRMT R90, R17, 0x7732, RZ ;  /* 0x00007732115a7816 */ /* 0x000fe400000000ff */
[----:B------:R-:W-:Y:S02]  /*771d0*/  LOP3.LUT R66, R66, R61, RZ, 0xfc, !PT ;  /* 0x0000003d42427212 */ /* 0x000fe400078efcff */
[----:B------:R-:W-:Y:S02]  /*771e0*/  PRMT R17, R18, 0x7732, RZ ;  /* 0x0000773212117816 */ /* 0x000fe400000000ff */
[----:B------:R-:W-:Y:S02]  /*771f0*/  LOP3.LUT R61, R86, R63, RZ, 0xfc, !PT ;  /* 0x0000003f563d7212 */ /* 0x000fe400078efcff */
[----:B------:R-:W-:Y:S02]  /*77200*/  LOP3.LUT R63, R16, 0xffff, RZ, 0xc0, !PT ;  /* 0x0000ffff103f7812 */ /* 0x000fe400078ec0ff */
[----:B------:R-:W-:Y:S01]  /*77210*/  LOP3.LUT R74, R18, 0xffff, RZ, 0xc0, !PT ;  /* 0x0000ffff124a7812 */ /* 0x000fe200078ec0ff */
        /* <DEDUP_REMOVED lines=43> */
[----:B------:R-:W-:Y:S02]  /*774d0*/  LOP3.LUT R63, R72, R89, R16, 0xfe, !PT ;  /* 0x00000059483f7212 */ /* 0x000fe400078efe10 */
[----:B------:R-:W-:Y:S01]  /*774e0*/  LOP3.LUT R72, R84, R17, RZ, 0xfc, !PT ;  /* 0x0000001154487212 */ /* 0x000fe200078efcff */
[----:B------:R-:W-:Y:S01]  /*774f0*/  IMAD.SHL.U32 R19, R19, 0x1000000, RZ ;  /* 0x0100000013137824 */ /* 0x000fe200078e00ff */
[----:B------:R-:W-:-:S02]  /*77500*/  LOP3.LUT R74, R74, 0xff0000, R69, 0xf8, !PT ;  /* 0x00ff00004a4a7812 */ /* 0x000fc400078ef845 */
[----:B------:R-:W-:Y:S02]  /*77510*/  LOP3.LUT R17, R12, 0xffff, RZ, 0xc0, !PT ;  /* 0x0000ffff0c117812 */ /* 0x000fe400078ec0ff */
[----:B------:R-:W-:Y:S02]  /*77520*/  LOP3.LUT R84, R14, 0xffff, RZ, 0xc0, !PT ;  /* 0x0000ffff0e547812 */ /* 0x000fe400078ec0ff */
[----:B------:R-:W-:Y:S02]  /*77530*/  PRMT R16, R12, 0x7732, RZ ;  /* 0x000077320c107816 */ /* 0x000fe400000000ff */
[----:B------:R-:W-:Y:S02]  /*77540*/  LOP3.LUT R69, R74, R19, RZ, 0xfc, !PT ;  /* 0x000000134a457212 */ /* 0x000fe400078efcff */
[----:B------:R-:W-:Y:S02]  /*77550*/  SHF.R.U32.HI R12, RZ, 0x8, R17 ;  /* 0x00000008ff0c7819 */ /* 0x000fe40000011611 */
[----:B------:R-:W-:-:S02]  /*77560*/  LOP3.LUT R74, R13, 0xffff, RZ, 0xc0, !PT ;  /* 0x0000ffff0d4a7812 */ /* 0x000fc400078ec0ff */
[----:B------:R-:W-:Y:S02]  /*77570*/  PRMT R88, R13, 0x7732, RZ ;  /* 0x000077320d587816 */ /* 0x000fe400000000ff */
[----:B------:R-:W-:Y:S02]  /*77580*/  SHF.R.U32.HI R13, RZ, 0x8, R84 ;  /* 0x00000008ff0d7819 */ /* 0x000fe40000011654 */
[----:B------:R-:W-:Y:S02]  /*77590*/  LOP3.LUT R73, R86, R93, R18, 0xfe, !PT ;  /* 0x0000005d56497212 */ /* 0x000fe400078efe12 */
[----:B------:R-:W-:Y:S02]  /*775a0*/  PRMT R14, R14, 0x7732, RZ ;  /* 0x000077320e0e7816 */ /* 0x000fe400000000ff */
[----:B------:R-:W-:Y:S02]  /*775b0*/  LOP3.LUT R18, R12, 0xff, RZ, 0xc0, !PT ;  /* 0x000000ff0c127812 */ /* 0x000fe400078ec0ff */
[----:B------:R-:W-:-:S02]  /*775c0*/  SHF.R.U32.HI R12, RZ, 0x8, R16 ;  /* 0x00000008ff0c7819 */ /* 0x000fc40000011610 */
[----:B------:R-:W-:Y:S02]  /*775d0*/  LOP3.LUT R89, R13, 0xff, RZ, 0xc0, !PT ;  /* 0x000000ff0d597812 */ /* 0x000fe400078ec0ff */
[----:B------:R-:W-:Y:S02]  /*775e0*/  SHF.R.U32.HI R13, RZ, 0x8, R14 ;  /* 0x00000008ff0d7819 */ /* 0x000fe4000001160e */
[----:B------:R-:W-:Y:S02]  /*775f0*/  LOP3.LUT R12, R12, 0xffff, RZ, 0xc0, !PT ;  /* 0x0000ffff0c0c7812 */ /* 0x000fe400078ec0ff */
[C---:B------:R-:W-:Y:S02]  /*77600*/  LOP3.LUT R86, R15.reuse, 0xffff, RZ, 0xc0, !PT ;  /* 0x0000ffff0f567812 */ /* 0x040fe400078ec0ff */
[----:B------:R-:W-:Y:S02]  /*77610*/  PRMT R90, R15, 0x7732, RZ ;  /* 0x000077320f5a7816 */ /* 0x000fe400000000ff */
[----:B------:R-:W-:-:S02]  /*77620*/  LOP3.LUT R16, R16, 0xff, RZ, 0xc0, !PT ;  /* 0x000000ff10107812 */ /* 0x000fc400078ec0ff */
[----:B------:R-:W-:Y:S02]  /*77630*/  LOP3.LUT R14, R14, 0xff, RZ, 0xc0, !PT ;  /* 0x000000ff0e0e7812 */ /* 0x000fe400078ec0ff */
[----:B------:R-:W-:Y:S02]  /*77640*/  LOP3.LUT R15, R13, 0xffff, RZ, 0xc0, !PT ;  /* 0x0000ffff0d0f7812 */ /* 0x000fe400078ec0ff */
[----:B------:R-:W-:Y:S02]  /*77650*/  PRMT R87, R17, 0x6540, R18 ;  /* 0x0000654011577816 */ /* 0x000fe40000000012 */
[----:B------:R-:W-:Y:S01]  /*77660*/  SHF.L.U64.HI R93, R18, 0x8, RZ ;  /* 0x00000008125d7819 */ /* 0x000fe200000102ff */
[----:B------:R-:W-:Y:S01]  /*77670*/  IMAD.WIDE.U32 R18, R12, 0x1000000, RZ ;  /* 0x010000000c127825 */ /* 0x000fe200078e00ff */
[----:B------:R-:W-:-:S03]  /*77680*/  SHF.L.U64.HI R91, R89, 0x8, RZ ;  /* 0x00000008595b7819 */ /* 0x000fc600000102ff */
[----:B------:R-:W-:-:S04]  /*77690*/  IMAD.WIDE.U32 R16, R16, 0x10000, RZ ;  /* 0x0001000010107825 */ /* 0x000fc800078e00ff */
[----:B------:R-:W-:-:S04]  /*776a0*/  IMAD.WIDE.U32 R12, R14, 0x10000, RZ ;  /* 0x000100000e0c7825 */ /* 0x000fc800078e00ff */
[----:B------:R-:W-:Y:S01]  /*776b0*/  IMAD.WIDE.U32 R14, R15, 0x1000000, RZ ;  /* 0x010000000f0e7825 */ /* 0x000fe200078e00ff */
[----:B------:R-:W-:Y:S02]  /*776c0*/  LOP3.LUT R19, R19, R93, R17, 0xfe, !PT ;  /* 0x0000005d13137212 */ /* 0x000fe400078efe11 */
[----:B------:R-:W-:Y:S02]  /*776d0*/  LOP3.LUT R87, R18, R87, R16, 0xfe, !PT ;  /* 0x0000005712577212 */ /* 0x000fe400078efe10 */
[----:B------:R-:W-:Y:S02]  /*776e0*/  LOP3.LUT R17, R15, R91, R13, 0xfe, !PT ;  /* 0x0000005b0f117212 */ /* 0x000fe400078efe0d */
[----:B------:R-:W-:Y:S02]  /*776f0*/  SHF.R.U32.HI R15, RZ, 0x8, R86 ;  /* 0x00000008ff0f7819 */ /* 0x000fe40000011656 */
[--C-:B------:R-:W-:Y:S02]  /*77700*/  SHF.R.U32.HI R13, RZ, 0x8, R74.reuse ;  /* 0x00000008ff0d7819 */ /* 0x100fe4000001164a */
[----:B------:R-:W-:-:S02]  /*77710*/  LOP3.LUT R18, R19, 0xff, R74, 0xf8, !PT ;  /* 0x000000ff13127812 */ /* 0x000fc400078ef84a */
[----:B------:R-:W-:Y:S01]  /*77720*/  LOP3.LUT R74, R17, 0xff, R86, 0xf8, !PT ;  /* 0x000000ff114a7812 */ /* 0x000fe200078ef856 */
[----:B------:R-:W-:Y:S01]  /*77730*/  IMAD.MOV.U32 R17, RZ, RZ, R90 ;  /* 0x000000ffff117224 */ /* 0x000fe200078e005a */
[----:B------:R-:W-:Y:S01]  /*77740*/  PRMT R15, R15, 0x7104, RZ ;  /* 0x000071040f0f7816 */ /* 0x000fe200000000ff */
[----:B------:R-:W-:Y:S01]  /*77750*/  IMAD.MOV.U32 R16, RZ, RZ, R88 ;  /* 0x000000ffff107224 */ /* 0x000fe200078e0058 */
[----:B------:R-:W-:Y:S02]  /*77760*/  PRMT R13, R13, 0x7104, RZ ;  /* 0x000071040d0d7816 */ /* 0x000fe400000000ff */
[----:B------:R-:W-:Y:S02]  /*77770*/  LOP3.LUT R74, R74, R15, RZ, 0xfc, !PT ;  /* 0x0000000f4a4a7212 */ /* 0x000fe400078efcff */
[----:B------:R-:W-:Y:S01]  /*77780*/  SHF.R.U32.HI R15, RZ, 0x8, R17 ;  /* 0x00000008ff0f7819 */ /* 0x000fe20000011611 */
[----:B------:R-:W-:Y:S01]  /*77790*/  IMAD.U32 R17, R17, 0x10000, RZ ;  /* 0x0001000011117824 */ /* 0x000fe200078e00ff */
[----:B------:R-:W-:-:S02]  /*777a0*/  LOP3.LUT R19, R18, R13, RZ, 0xfc, !PT ;  /* 0x0000000d12137212 */ /* 0x000fc400078efcff */
[----:B------:R-:W-:Y:S01]  /*777b0*/  SHF.R.U32.HI R13, RZ, 0x8, R16 ;  /* 0x00000008ff0d7819 */ /* 0x000fe20000011610 */
[----:B------:R-:W-:Y:S01]  /*777c0*/  IMAD.U32 R16, R16, 0x10000, RZ ;  /* 0x0001000010107824 */ /* 0x000fe200078e00ff */
[----:B------:R-:W-:Y:S02]  /*777d0*/  LOP3.LUT R74, R74, 0xff0000, R17, 0xf8, !PT ;  /* 0x00ff00004a4a7812 */ /* 0x000fe400078ef811 */
[----:B------:R-:W-:Y:S02]  /*777e0*/  LOP3.LUT R13, R13, 0xffff, RZ, 0xc0, !PT ;  /* 0x0000ffff0d0d7812 */ /* 0x000fe400078ec0ff */
[----:B------:R-:W-:Y:S02]  /*777f0*/  PRMT R89, R84, 0x6540, R89 ;  /* 0x0000654054597816 */ /* 0x000fe40000000059 */
[----:B--2---:R-:W-:Y:S01]  /*77800*/  PRMT R17, R52, 0x7732, RZ ;  /* 0x0000773234117816 */ /* 0x004fe200000000ff */
[----:B------:R-:W-:Y:S01]  /*77810*/  IMAD.SHL.U32 R13, R13, 0x1000000, RZ ;  /* 0x010000000d0d7824 */ /* 0x000fe200078e00ff */
[----:B------:R-:W-:-:S02]  /*77820*/  LOP3.LUT R15, R15, 0xffff, RZ, 0xc0, !PT ;  /* 0x0000ffff0f0f7812 */ /* 0x000fc400078ec0ff */
[----:B------:R-:W-:Y:S01]  /*77830*/  LOP3.LUT R84, R14, R89, R12, 0xfe, !PT ;  /* 0x000000590e547212 */ /* 0x000fe200078efe0c */
[----:B------:R-:W-:Y:S01]  /*77840*/  IMAD.MOV.U32 R14, RZ, RZ, R17 ;  /* 0x000000ffff0e7224 */ /* 0x000fe200078e0011 */
[----:B------:R-:W-:Y:S01]  /*77850*/  LOP3.LUT R16, R19, 0xff0000, R16, 0xf8, !PT ;  /* 0x00ff000013107812 */ /* 0x000fe200078ef810 */
[----:B------:R-:W-:Y:S01]  /*77860*/  IMAD.SHL.U32 R15, R15, 0x1000000, RZ ;  /* 0x010000000f0f7824 */ /* 0x000fe200078e00ff */
[----:B------:R-:W-:Y:S02]  /*77870*/  LOP3.LUT R52, R52, 0xffff, RZ, 0xc0, !PT ;  /* 0x0000ffff34347812 */ /* 0x000fe400078ec0ff */
[----:B------:R-:W-:Y:S02]  /*77880*/  LOP3.LUT R86, R16, R13, RZ, 0xfc, !PT ;  /* 0x0000000d10567212 */ /* 0x000fe400078efcff */
[----:B------:R-:W-:Y:S02]  /*77890*/  SHF.R.U32.HI R13, RZ, 0x8, R14 ;  /* 0x00000008ff0d7819 */ /* 0x000fe4000001160e */
[----:B------:R-:W-:-:S02]  /*778a0*/  SHF.R.U32.HI R12, RZ, 0x8, R52 ;  /* 0x00000008ff0c7819 */ /* 0x000fc40000011634 */
[----:B------:R-:W-:Y:S02]  /*778b0*/  LOP3.LUT R74, R74, R15, RZ, 0xfc, !PT ;  /* 0x0000000f4a4a7212 */ /* 0x000fe400078efcff */
[----:B------:R-:W-:Y:S02]  /*778c0*/  LOP3.LUT R14, R14, 0xff, RZ, 0xc0, !PT ;  /* 0x000000ff0e0e7812 */ /* 0x000fe400078ec0ff */
[----:B------:R-:W-:Y:S02]  /*778d0*/  LOP3.LUT R15, R13, 0xffff, RZ, 0xc0, !PT ;  /* 0x0000ffff0d0f7812 */ /* 0x000fe400078ec0ff */
[----:B------:R-:W-:Y:S01]  /*778e0*/  LOP3.LUT R89, R12, 0xff, RZ, 0xc0, !PT ;  /* 0x000000ff0c597812 */ /* 0x000fe200078ec0ff */
[----:B------:R-:W-:Y:S01]  /*778f0*/  IMAD.WIDE.U32 R12, R14, 0x10000, RZ ;  /* 0x000100000e0c7825 */ /* 0x000fe200078e00ff */
[C---:B------:R-:W-:Y:S02]  /*77900*/  LOP3.LUT R16, R53.reuse, 0xffff, RZ, 0xc0, !PT ;  /* 0x0000ffff35107812 */ /* 0x040fe400078ec0ff */
[----:B------:R-:W-:Y:S01]  /*77910*/  PRMT R90, R53, 0x7732, RZ ;  /* 0x00007732355a7816 */ /* 0x000fe200000000ff */
[----:B------:R-:W-:Y:S01]  /*77920*/  IMAD.WIDE.U32 R14, R15, 0x1000000, RZ ;  /* 0x010000000f0e7825 */ /* 0x000fe200078e00ff */
[----:B------:R-:W-:-:S02]  /*77930*/  PRMT R53, R52, 0x6540, R89 ;  /* 0x0000654034357816 */ /* 0x000fc40000000059 */
[----:B------:R-:W-:Y:S02]  /*77940*/  SHF.L.U64.HI R89, R89, 0x8, RZ ;  /* 0x0000000859597819 */ /* 0x000fe400000102ff */
[C---:B------:R-:W-:Y:S02]  /*77950*/  PRMT R18, R54.reuse, 0x7732, RZ ;  /* 0x0000773236127816 */ /* 0x040fe400000000ff */
[----:B------:R-:W-:Y:S02]  /*77960*/  LOP3.LUT R17, R54, 0xffff, RZ, 0xc0, !PT ;  /* 0x0000ffff36117812 */ /* 0x000fe400078ec0ff */
[----:B------:R-:W-:Y:S02]  /*77970*/  LOP3.LUT R52, R14, R53, R12, 0xfe, !PT ;  /* 0x000000350e347212 */ /* 0x000fe400078efe0c */
[----:B------:R-:W-:Y:S02]  /*77980*/  LOP3.LUT R53, R15, R89, R13, 0xfe, !PT ;  /* 0x000000590f357212 */ /* 0x000fe400078efe0d */
[----:B------:R-:W-:-:S02]  /*77990*/  SHF.R.U32.HI R13, RZ, 0x8, R18 ;  /* 0x00000008ff0d7819 */ /* 0x000fc40000011612 */
[----:B------:R-:W-:Y:S02]  /*779a0*/  SHF.R.U32.HI R12, RZ, 0x8, R17 ;  /* 0x00000008ff0c7819 */ /* 0x000fe40000011611 */
[----:B------:R-:W-:Y:S02]  /*779b0*/  LOP3.LUT R14, R18, 0xff, RZ, 0xc0, !PT ;  /* 0x000000ff120e7812 */ /* 0x000fe400078ec0ff */
[----:B------:R-:W-:Y:S02]  /*779c0*/  LOP3.LUT R15, R13, 0xffff, RZ, 0xc0, !PT ;  /* 0x0000ffff0d0f7812 */ /* 0x000fe400078ec0ff */
[----:B------:R-:W-:Y:S01]  /*779d0*/  LOP3.LUT R18, R12, 0xff, RZ, 0xc0, !PT ;  /* 0x000000ff0c127812 */ /* 0x000fe200078ec0ff */
[----:B------:R-:W-:Y:S01]  /*779e0*/  IMAD.WIDE.U32 R12, R14, 0x10000, RZ ;  /* 0x000100000e0c7825 */ /* 0x000fe200078e00ff */
[--C-:B------:R-:W-:Y:S02]  /*779f0*/  LOP3.LUT R54, R53, 0xff, R16.reuse, 0xf8, !PT ;  /* 0x000000ff35367812 */ /* 0x100fe400078ef810 */
[----:B------:R-:W-:Y:S01]  /*77a00*/  PRMT R88, R64, 0x7732, RZ ;  /* 0x0000773240587816 */ /* 0x000fe200000000ff */
[----:B------:R-:W-:Y:S01]  /*77a10*/  IMAD.WIDE.U32 R14, R15, 0x1000000, RZ ;  /* 0x010000000f0e7825 */ /* 0x000fe200078e00ff */
[----:B------:R-:W-:-:S02]  /*77a20*/  SHF.R.U32.HI R16, RZ, 0x8, R16 ;  /* 0x00000008ff107819 */ /* 0x000fc40000011610 */
[----:B------:R-:W-:Y:S02]  /*77a30*/  PRMT R89, R17, 0x6540, R18 ;  /* 0x0000654011597816 */ /* 0x000fe40000000012 */
[----:B------:R-:W-:Y:S02]  /*77a40*/  SHF.L.U64.HI R53, R18, 0x8, RZ ;  /* 0x0000000812357819 */ /* 0x000fe400000102ff */
[----:B------:R-:W-:Y:S01]  /*77a50*/  PRMT R17, R16, 0x7104, RZ ;  /* 0x0000710410117816 */ /* 0x000fe200000000ff */
[----:B------:R-:W-:Y:S01]  /*77a60*/  IMAD.MOV.U32 R16, RZ, RZ, R88 ;  /* 0x000000ffff107224 */ /* 0x000fe200078e0058 */
[----:B------:R-:W-:Y:S02]  /*77a70*/  LOP3.LUT R89, R14, R89, R12, 0xfe, !PT ;  /* 0x000000590e597212 */ /* 0x000fe400078efe0c */
[----:B------:R-:W-:Y:S02]  /*77a80*/  LOP3.LUT R19, R55, 0xffff, RZ, 0xc0, !PT ;  /* 0x0000ffff37137812 */ /* 0x000fe400078ec0ff */
[----:B------:R-:W-:-:S02]  /*77a90*/  LOP3.LUT R12, R15, R53, R13, 0xfe, !PT ;  /* 0x000000350f0c7212 */ /* 0x000fc400078efe0d */
[----:B------:R-:W-:Y:S02]  /*77aa0*/  LOP3.LUT R64, R64, 0xffff, RZ, 0xc0, !PT ;  /* 0x0000ffff40407812 */ /* 0x000fe400078ec0ff */
[----:B------:R-:W-:Y:S02]  /*77ab0*/  SHF.R.U32.HI R13, RZ, 0x8, R16 ;  /* 0x00000008ff0d7819 */ /* 0x000fe40000011610 */
[--C-:B------:R-:W-:Y:S02]  /*77ac0*/  LOP3.LUT R53, R12, 0xff, R19.reuse, 0xf8, !PT ;  /* 0x000000ff0c357812 */ /* 0x100fe400078ef813 */
[----:B------:R-:W-:Y:S02]  /*77ad0*/  SHF.R.U32.HI R12, RZ, 0x8, R64 ;  /* 0x00000008ff0c7819 */ /* 0x000fe40000011640 */
[----:B------:R-:W-:Y:S02]  /*77ae0*/  SHF.R.U32.HI R15, RZ, 0x8, R19 ;  /* 0x00000008ff0f7819 */ /* 0x000fe40000011613 */
[----:B------:R-:W-:-:S02]  /*77af0*/  LOP3.LUT R14, R16, 0xff, RZ, 0xc0, !PT ;  /* 0x000000ff100e7812 */ /* 0x000fc400078ec0ff */
[----:B------:R-:W-:Y:S02]  /*77b00*/  LOP3.LUT R13, R13, 0xffff, RZ, 0xc0, !PT ;  /* 0x0000ffff0d0d7812 */ /* 0x000fe400078ec0ff */
[----:B------:R-:W-:Y:S02]  /*77b10*/  LOP3.LUT R93, R12, 0xff, RZ, 0xc0, !PT ;  /* 0x000000ff0c5d7812 */ /* 0x000fe400078ec0ff */
[----:B------:R-:W-:Y:S01]  /*77b20*/  PRMT R18, R15, 0x7104, RZ ;  /* 0x000071040f127816 */ /* 0x000fe200000000ff */
[----:B------:R-:W-:Y:S01]  /*77b30*/  IMAD.WIDE.U32 R14, R14, 0x10000, RZ ;  /* 0x000100000e0e7825 */ /* 0x000fe200078e00ff */
[----:B------:R-:W-:-:S03]  /*77b40*/  SHF.L.U64.HI R19, R93, 0x8, RZ ;  /* 0x000000085d137819 */ /* 0x000fc600000102ff */
[----:B------:R-:W-:Y:S01]  /*77b50*/  IMAD.WIDE.U32 R12, R13, 0x1000000, RZ ;  /* 0x010000000d0c7825 */ /* 0x000fe200078e00ff */
[C---:B------:R-:W-:Y:S02]  /*77b60*/  LOP3.LUT R16, R65.reuse, 0xffff, RZ, 0xc0, !PT ;  /* 0x0000ffff41107812 */ /* 0x040fe400078ec0ff */
[----:B------:R-:W-:Y:S02]  /*77b70*/  PRMT R65, R65, 0x7732, RZ ;  /* 0x0000773241417816 */ /* 0x000fe400000000ff */
[----:B------:R-:W-:Y:S02]  /*77b80*/  LOP3.LUT R15, R13, R19, R15, 0xfe, !PT ;  /* 0x000000130d0f7212 */ /* 0x000fe400078efe0f */
[--C-:B------:R-:W-:Y:S02]  /*77b90*/  SHF.R.U32.HI R13, RZ, 0x8, R16.reuse ;  /* 0x00000008ff0d7819 */ /* 0x100fe40000011610 */
[----:B------:R-:W-:Y:S01]  /*77ba0*/  LOP3.LUT R88, R15, 0xff, R16, 0xf8, !PT ;  /* 0x000000ff0f587812 */ /* 0x000fe200078ef810 */
[----:B------:R-:W-:Y:S01]  /*77bb0*/  IMAD.MOV.U32 R16, RZ, RZ, R65 ;  /* 0x000000ffff107224 */ /* 0x000fe200078e0041 */
[----:B------:R-:W-:-:S02]  /*77bc0*/  PRMT R13, R13, 0x7104, RZ ;  /* 0x000071040d0d7816 */ /* 0x000fc400000000ff */
[----:B------:R-:W-:Y:S01]  /*77bd0*/  LOP3.LUT R91, R54, R17, RZ, 0xfc, !PT ;  /* 0x00000011365b7212 */ /* 0x000fe200078efcff */
[----:B------:R-:W-:Y:S01]  /*77be0*/  IMAD.MOV.U32 R17, RZ, RZ, R90 ;  /* 0x000000ffff117224 */ /* 0x000fe200078e005a */
[----:B------:R-:W-:Y:S02]  /*77bf0*/  LOP3.LUT R19, R88, R13, RZ, 0xfc, !PT ;  /* 0x0000000d58137212 */ /* 0x000fe400078efcff */
[----:B------:R-:W-:Y:S01]  /*77c00*/  SHF.R.U32.HI R13, RZ, 0x8, R16 ;  /* 0x00000008ff0d7819 */ /* 0x000fe20000011610 */
[----:B------:R-:W-:Y:S01]  /*77c10*/  IMAD.U32 R16, R16, 0x10000, RZ ;  /* 0x0001000010107824 */ /* 0x000fe200078e00ff */
[----:B------:R-:W-:Y:S02]  /*77c20*/  SHF.R.U32.HI R15, RZ, 0x8, R17 ;  /* 0x00000008ff0f7819 */ /* 0x000fe40000011611 */
[----:B------:R-:W-:Y:S02]  /*77c30*/  LOP3.LUT R13, R13, 0xffff, RZ, 0xc0, !PT ;  /* 0x0000ffff0d0d7812 */ /* 0x000fe400078ec0ff */
[----:B------:R-:W-:-:S02]  /*77c40*/  PRMT R55, R55, 0x7732, RZ ;  /* 0x0000773237377816 */ /* 0x000fc400000000ff */
[----:B------:R-:W-:Y:S01]  /*77c50*/  LOP3.LUT R54, R53, R18, RZ, 0xfc, !PT ;  /* 0x0000001235367212 */ /* 0x000fe200078efcff */
[----:B------:R-:W-:Y:S01]  /*77c60*/  IMAD.U32 R18, R17, 0x10000, RZ ;  /* 0x0001000011127824 */ /* 0x000fe200078e00ff */
[----:B------:R-:W-:Y:S01]  /*77c70*/  LOP3.LUT R15, R15, 0xffff, RZ, 0xc0, !PT ;  /* 0x0000ffff0f0f7812 */ /* 0x000fe200078ec0ff */
[----:B------:R-:W-:Y:S01]  /*77c80*/  IMAD.SHL.U32 R13, R13, 0x1000000, RZ ;  /* 0x010000000d0d7824 */ /* 0x000fe200078e00ff */
[----:B------:R-:W-:Y:S01]  /*77c90*/  LOP3.LUT R16, R19, 0xff0000, R16, 0xf8, !PT ;  /* 0x00ff000013107812 */ /* 0x000fe200078ef810 */
[----:B------:R-:W-:Y:S01]  /*77ca0*/  IMAD.U32 R17, R55, 0x10000, RZ ;  /* 0x0001000037117824 */ /* 0x000fe200078e00ff */
[----:B------:R-:W-:Y:S01]  /*77cb0*/  LOP3.LUT R18, R91, 0xff0000, R18, 0xf8, !PT ;  /* 0x00ff00005b127812 */ /* 0x000fe200078ef812 */
[----:B------:R-:W-:Y:S01]  /*77cc0*/  IMAD.SHL.U32 R15, R15, 0x1000000, RZ ;  /* 0x010000000f0f7824 */ /* 0x000fe200078e00ff */
[----:B------:R-:W-:Y:S02]  /*77cd0*/  PRMT R91, R64, 0x6540, R93 ;  /* 0x00006540405b7816 */ /* 0x000fe4000000005d */
[----:B------:R-:W-:-:S02]  /*77ce0*/  LOP3.LUT R65, R16, R13, RZ, 0xfc, !PT ;  /* 0x0000000d10417212 */ /* 0x000fc400078efcff */
[----:B------:R-:W-:Y:S02]  /*77cf0*/  SHF.R.U32.HI R13, RZ, 0x8, R55 ;  /* 0x00000008ff0d7819 */ /* 0x000fe40000011637 */
[----:B------:R-:W-:Y:S02]  /*77d00*/  LOP3.LUT R17, R54, 0xff0000, R17, 0xf8, !PT ;  /* 0x00ff000036117812 */ /* 0x000fe400078ef811 */
[----:B------:R-:W-:Y:S02]  /*77d10*/  LOP3.LUT R54, R18, R15, RZ, 0xfc, !PT ;  /* 0x0000000f12367212 */ /* 0x000fe400078efcff */
[----:B------:R-:W-:Y:S02]  /*77d20*/  LOP3.LUT R91, R12, R91, R14, 0xfe, !PT ;  /* 0x0000005b0c5b7212 */ /* 0x000fe400078efe0e */
[----:B------:R-:W-:Y:S02]  /*77d30*/  LOP3.LUT R15, R13, 0xffff, RZ, 0xc0, !PT ;  /* 0x0000ffff0d0f7812 */ /* 0x000fe400078ec0ff */
[----:B------:R-:W-:-:S02]  /*77d40*/  IADD3 R12, P0, R70, 0x80, RZ ;  /* 0x00000080460c7810 */ /* 0x000fc40007f1e0ff */
[C---:B---3--:R-:W-:Y:S02]  /*77d50*/  PRMT R16, R42.reuse, 0x7732, RZ ;  /* 0x000077322a107816 */ /* 0x048fe400000000ff */
[----:B----4-:R-:W-:Y:S01]  /*77d60*/  IADD3 R97, P1, P2, R91, R22, R10 ;  /* 0x000000165b617210 */ /* 0x010fe20007a3e00a */
[----:B------:R-:W-:Y:S01]  /*77d70*/  IMAD.SHL.U32 R64, R15, 0x1000000, RZ ;  /* 0x010000000f407824 */ /* 0x000fe200078e00ff */
[----:B------:R-:W-:Y:S01]  /*77d80*/  LOP3.LUT R42, R42, 0xffff, RZ, 0xc0, !PT ;  /* 0x0000ffff2a2a7812 */ /* 0x000fe200078ec0ff */
[----:B------:R-:W-:Y:S01]  /*77d90*/  IMAD.X R13, RZ, RZ, R71, P0 ;  /* 0x000000ffff0d7224 */ /* 0x000fe200000e0647 */
[----:B------:R-:W-:Y:S02]  /*77da0*/  SHF.R.U32.HI R15, RZ, 0x8, R16 ;  /* 0x00000008ff0f7819 */ /* 0x000fe40000011610 */
[----:B------:R-:W-:Y:S02]  /*77db0*/  IADD3.X R95, R65, R23, R11, P1, P2 ;  /* 0x00000017415f7210 */ /* 0x000fe40000fe440b */
[----:B------:R-:W-:-:S02]  /*77dc0*/  SHF.R.U32.HI R14, RZ, 0x8, R42 ;  /* 0x00000008ff0e7819 */ /* 0x000fc4000001162a */
[----:B------:R-:W-:Y:S02]  /*77dd0*/  LOP3.LUT R16, R16, 0xff, RZ, 0xc0, !PT ;  /* 0x000000ff10107812 */ /* 0x000fe400078ec0ff */
[----:B------:R-:W-:Y:S02]  /*77de0*/  LOP3.LUT R64, R17, R64, RZ, 0xfc, !PT ;  /* 0x0000004011407212 */ /* 0x000fe400078efcff */
[----:B------:R-:W-:Y:S02]  /*77df0*/  LOP3.LUT R17, R15, 0xffff, RZ, 0xc0, !PT ;  /* 0x0000ffff0f117812 */ /* 0x000fe400078ec0ff */
[----:B------:R-:W-:Y:S02]  /*77e00*/  LOP3.LUT R88, R13, 0x510e527f, R95, 0x96, !PT ;  /* 0x510e527f0d587812 */ /* 0x000fe400078e965f */
[----:B------:R-:W-:Y:S01]  /*77e10*/  LOP3.LUT R99, R14, 0xff, RZ, 0xc0, !PT ;  /* 0x000000ff0e637812 */ /* 0x000fe200078ec0ff */
[----:B------:R-:W-:Y:S01]  /*77e20*/  IMAD.WIDE.U32 R14, R16, 0x10000, RZ ;  /* 0x00010000100e7825 */ /* 0x000fe200078e00ff */
[----:B------:R-:W-:-:S02]  /*77e30*/  LOP3.LUT R55, R12, 0xade682d1, R97, 0x96, !PT ;  /* 0xade682d10c377812 */ /* 0x000fc400078e9661 */
[----:B------:R-:W-:Y:S01]  /*77e40*/  IADD3 R53, P0, R88, -0xc4336f8, RZ ;  /* 0xf3bcc90858357810 */ /* 0x000fe20007f1e0ff */
[----:B------:R-:W-:Y:S01]  /*77e50*/  IMAD.WIDE.U32 R16, R17, 0x1000000, RZ ;  /* 0x0100000011107825 */ /* 0x000fe200078e00ff */
[----:B------:R-:W-:Y:S02]  /*77e60*/  SHF.L.U64.HI R19, R99, 0x8, RZ ;  /* 0x0000000863137819 */ /* 0x000fe400000102ff */
[----:B------:R-:W-:Y:S02]  /*77e70*/  IADD3.X R93, R55, 0x6a09e667, RZ, P0, !PT ;  /* 0x6a09e667375d7810 */ /* 0x000fe400007fe4ff */
[----:B------:R-:W-:Y:S02]  /*77e80*/  LOP3.LUT R18, R43, 0xffff, RZ, 0xc0, !PT ;  /* 0x0000ffff2b127812 */ /* 0x000fe400078ec0ff */
[----:B------:R-:W-:Y:S02]  /*77e90*/  LOP3.LUT R15, R17, R19, R15, 0xfe, !PT ;  /* 0x00000013110f7212 */ /* 0x000fe400078efe0f */
[----:B------:R-:W-:-:S02]  /*77ea0*/  ISETP.GE.U32.AND P0, PT, R70, -0x80, PT ;  /* 0xffffff804600780c */ /* 0x000fc40003f06070 */
[----:B------:R-:W-:Y:S02]  /*77eb0*/  LOP3.LUT R17, R22, R53, RZ, 0x3c, !PT ;  /* 0x0000003516117212 */ /* 0x000fe400078e3cff */
[----:B------:R-:W-:Y:S02]  /*77ec0*/  LOP3.LUT R70, R23, R93, RZ, 0x3c, !PT ;  /* 0x0000005d17467212 */ /* 0x000fe400078e3cff */
[--C-:B------:R-:W-:Y:S02]  /*77ed0*/  LOP3.LUT R90, R15, 0xff, R18.reuse, 0xf8, !PT ;  /* 0x000000ff0f5a7812 */ /* 0x100fe400078ef812 */
[----:B------:R-:W-:Y:S02]  /*77ee0*/  SHF.R.U32.HI R15, RZ, 0x8, R18 ;  /* 0x00000008ff0f7819 */ /* 0x000fe40000011612 */
[----:B------:R-:W-:Y:S02]  /*77ef0*/  PRMT R43, R43, 0x7732, RZ ;  /* 0x000077322b2b7816 */ /* 0x000fe400000000ff */
[----:B------:R-:W-:-:S02]  /*77f00*/  ISETP.GE.U32.AND.EX P0, PT, R71, -0x1, PT, P0 ;  /* 0xffffffff4700780c */ /* 0x000fc40003f06100 */
[----:B------:R-:W-:Y:S02]  /*77f10*/  SHF.L.W.U32.HI R19, R17, 0x8, R70 ;  /* 0x0000000811137819 */ /* 0x000fe40000010e46 */
[----:B------:R-:W-:Y:S01]  /*77f20*/  SHF.L.W.U32.HI R18, R70, 0x8, R17 ;  /* 0x0000000846127819 */ /* 0x000fe20000010e11 */
[----:B------:R-:W-:Y:S01]  /*77f30*/  IMAD.MOV.U32 R17, RZ, RZ, R43 ;  /* 0x000000ffff117224 */ /* 0x000fe200078e002b */
[----:B------:R-:W-:Y:S02]  /*77f40*/  PRMT R15, R15, 0x7104, RZ ;  /* 0x000071040f0f7816 */ /* 0x000fe400000000ff */
[----:B------:R-:W-:Y:S02]  /*77f50*/  IADD3 R97, P1, P2, R80, R97, R19 ;  /* 0x0000006150617210 */ /* 0x000fe40007a3e013 */
[----:B------:R-:W-:Y:S02]  /*77f60*/  PRMT R71, R42, 0x6540, R99 ;  /* 0x000065402a477816 */ /* 0x000fe40000000063 */
[----:B------:R-:W-:-:S02]  /*77f70*/  LOP3.LUT R42, R90, R15, RZ, 0xfc, !PT ;  /* 0x0000000f5a2a7212 */ /* 0x000fc400078efcff */
[----:B------:R-:W-:Y:S02]  /*77f80*/  IADD3.X R90, R78, R95, R18, P1, P2 ;  /* 0x0000005f4e5a7210 */ /* 0x000fe40000fe4412 */
[----:B------:R-:W-:Y:S01]  /*77f90*/  SHF.R.U32.HI R15, RZ, 0x8, R17 ;  /* 0x00000008ff0f7819 */ /* 0x000fe20000011611 */
[----:B------:R-:W-:Y:S01]  /*77fa0*/  IMAD.U32 R17, R17, 0x10000, RZ ;  /* 0x0001000011117824 */ /* 0x000fe200078e00ff */
[----:B------:R-:W-:Y:S02]  /*77fb0*/  LOP3.LUT R88, R88, R97, RZ, 0x3c, !PT ;  /* 0x0000006158587212 */ /* 0x000fe400078e3cff */
[----:B------:R-:W-:Y:S02]  /*77fc0*/  LOP3.LUT R43, R55, R90, RZ, 0x3c, !PT ;  /* 0x0000005a372b7212 */ /* 0x000fe400078e3cff */
[----:B------:R-:W-:Y:S02]  /*77fd0*/  @P0 IADD3 R76, P1, R76, 0x1, RZ ;  /* 0x000000014c4c0810 */ /* 0x000fe40007f3e0ff */
[----:B------:R-:W-:-:S02]  /*77fe0*/  LOP3.LUT R70, R16, R71, R14, 0xfe, !PT ;  /* 0x0000004710467212 */ /* 0x000fc400078efe0e */
[----:B------:R-:W-:Y:S02]  /*77ff0*/  LOP3.LUT R14, R42, 0xff0000, R17, 0xf8, !PT ;  /* 0x00ff00002a0e7812 */ /* 0x000fe400078ef811 */
[----:B------:R-:W-:Y:S01]  /*78000*/  SHF.L.W.U32.HI R42, R88, 0x10, R43 ;  /* 0x00000010582a7819 */ /* 0x000fe20000010e2b */
[----:B------:R-:W-:Y:S01]  /*78010*/  @P0 IMAD.X R77, RZ, RZ, R77, P1 ;  /* 0x000000ffff4d0224 */ /* 0x000fe200008e064d */
[----:B------:R-:W-:Y:S01]  /*78020*/  LOP3.LUT R15, R15, 0xffff, RZ, 0xc0, !PT ;  /* 0x0000ffff0f0f7812 */ /* 0x000fe200078ec0ff */
[----:B------:R0:W-:Y:S01]  /*78030*/  STL.64 [R1+0x328], R12 ;  /* 0x0003280c01007387 */ /* 0x0001e20000100a00 */
[----:B------:R-:W-:Y:S02]  /*78040*/  SHF.L.W.U32.HI R88, R43, 0x10, R88 ;  /* 0x000000102b587819 */ /* 0x000fe40000010e58 */
[----:B------:R-:W-:Y:S01]  /*78050*/  IADD3 R96, P2, R42, R53, RZ ;  /* 0x000000352a607210 */ /* 0x000fe20007f5e0ff */
[----:B------:R-:W-:Y:S01]  /*78060*/  IMAD.SHL.U32 R15, R15, 0x1000000, RZ ;  /* 0x010000000f0f7824 */ /* 0x000fe200078e00ff */
[----:B------:R-:W-:-:S03]  /*78070*/  IADD3 R17, P4, P5, R79, R28, R32 ;  /* 0x0000001c4f117210 */ /* 0x000fc60007d9e020 */
[----:B------:R-:W-:Y:S02]  /*78080*/  IMAD.X R93, R88, 0x1, R93, P2 ;  /* 0x00000001585d7824 */ /* 0x000fe400010e065d */
[----:B0-----:R-:W-:Y:S02]  /*78090*/  @P0 IMAD.MOV.U32 R12, RZ, RZ, R76 ;  /* 0x000000ffff0c0224 */ /* 0x001fe400078e004c */
[----:B------:R-:W-:Y:S01]  /*780a0*/  @P0 IMAD.MOV.U32 R13, RZ, RZ, R77 ;  /* 0x000000ffff0d0224 */ /* 0x000fe200078e004d */
[----:B------:R-:W-:Y:S02]  /*780b0*/  LOP3.LUT R71, R14, R15, RZ, 0xfc, !PT ;  /* 0x0000000f0e477212 */ /* 0x000fe400078efcff */
[----:B------:R-:W-:Y:S02]  /*780c0*/  LOP3.LUT R15, R19, R96, RZ, 0x3c, !PT ;  /* 0x00000060130f7212 */ /* 0x000fe400078e3cff */
[----:B------:R0:W-:Y:S01]  /*780d0*/  @P0 STL.64 [R1+0x330], R12 ;  /* 0x0003300c01000387 */ /* 0x0001e20000100a00 */
[----:B------:R-:W-:-:S02]  /*780e0*/  IADD3 R53, P0, P1, R83, R30, R34 ;  /* 0x0000001e53357210 */ /* 0x000fc4000791e022 */
[----:B------:R-:W-:Y:S02]  /*780f0*/  LOP3.LUT R16, R18, R93, RZ, 0x3c, !PT ;  /* 0x0000005d12107212 */ /* 0x000fe400078e3cff */
[----:B------:R-:W-:Y:S02]  /*78100*/  IADD3 R19, P2, P3, R47, R36, R20 ;  /* 0x000000242f137210 */ /* 0x000fe40007b5e014 */
[----:B------:R-:W-:Y:S02]  /*78110*/  IADD3.X R18, R75, R29, R33, P4, P5 ;  /* 0x0000001d4b127210 */ /* 0x000fe400027ea421 */
[----:B------:R-:W-:Y:S02]  /*78120*/  IADD3.X R55, R85, R31, R35, P0, P1 ;  /* 0x0000001f55377210 */ /* 0x000fe400007e2423 */
[----:B------:R-:W-:Y:S02]  /*78130*/  IADD3.X R43, R49, R37, R21, P2, P3 ;  /* 0x00000025312b7210 */ /* 0x000fe400017e6415 */
[----:B------:R-:W-:-:S02]  /*78140*/  LOP3.LUT R77, R77, 0x9b05688c, R18, 0x96, !PT ;  /* 0x9b05688c4d4d7812 */ /* 0x000fc400078e9612 */
[----:B-----5:R-:W-:Y:S02]  /*78150*/  LOP3.LUT R106, R25, 0x1f83d9ab, R55, 0x96, !PT ;  /* 0x1f83d9ab196a7812 */ /* 0x020fe400078e9637 */
[----:B------:R-:W-:Y:S02]  /*78160*/  SHF.L.W.U32.HI R14, R16, 0x1, R15 ;  /* 0x00000001100e7819 */ /* 0x000fe40000010e0f */
[----:B------:R-:W-:Y:S02]  /*78170*/  LOP3.LUT R98, R27, 0x5be0cd19, R43, 0x96, !PT ;  /* 0x5be0cd191b627812 */ /* 0x000fe400078e962b */
[----:B------:R-:W-:Y:S02]  /*78180*/  SHF.L.W.U32.HI R15, R15, 0x1, R16 ;  /* 0x000000010f0f7819 */ /* 0x000fe40000010e10 */
[----:B------:R-:W-:Y:S02]  /*78190*/  LOP3.LUT R111, R76, 0x2b3e6c1f, R17, 0x96, !PT ;  /* 0x2b3e6c1f4c6f7812 */ /* 0x000fe400078e9611 */
[----:B------:R-:W-:-:S02]  /*781a0*/  IADD3 R27, P0, R77, -0x7b3558c5, RZ ;  /* 0x84caa73b4d1b7810 */ /* 0x000fc40007f1e0ff */
[----:B------:R-:W-:Y:S02]  /*781b0*/  LOP3.LUT R16, R24, 0xfb41bd6b, R53, 0x96, !PT ;  /* 0xfb41bd6b18107812 */ /* 0x000fe400078e9635 */
[----:B------:R-:W-:Y:S02]  /*781c0*/  IADD3 R95, P1, R106, -0x16b07d5, RZ ;  /* 0xfe94f82b6a5f7810 */ /* 0x000fe40007f3e0ff */
[----:B------:R-:W-:Y:S02]  /*781d0*/  LOP3.LUT R92, R26, 0x137e2179, R19, 0x96, !PT ;  /* 0x137e21791a5c7812 */ /* 0x000fe400078e9613 */
[----:B------:R-:W-:Y:S02]  /*781e0*/  IADD3 R109, P2, R98, 0x5f1d36f1, RZ ;  /* 0x5f1d36f1626d7810 */ /* 0x000fe40007f5e0ff */
[----:B------:R-:W-:Y:S02]  /*781f0*/  IADD3.X R100, R111, -0x4498517b, RZ, P0, !PT ;  /* 0xbb67ae856f647810 */ /* 0x000fe400007fe4ff */
[----:B------:R-:W-:-:S02]  /*78200*/  IADD3.X R105, R16, 0x3c6ef372, RZ, P1, !PT ;  /* 0x3c6ef37210697810 */ /* 0x000fc40000ffe4ff */
[----:B------:R-:W-:Y:S02]  /*78210*/  LOP3.LUT R94, R28, R27, RZ, 0x3c, !PT ;  /* 0x0000001b1c5e7212 */ /* 0x000fe400078e3cff */
[----:B------:R-:W-:Y:S02]  /*78220*/  IADD3.X R76, R92, -0x5ab00ac6, RZ, P2, !PT ;  /* 0xa54ff53a5c4c7810 */ /* 0x000fe400017fe4ff */
[----:B------:R-:W-:Y:S02]  /*78230*/  LOP3.LUT R25, R29, R100, RZ, 0x3c, !PT ;  /* 0x000000641d197212 */ /* 0x000fe400078e3cff */
[----:B------:R-:W-:Y:S02]  /*78240*/  LOP3.LUT R104, R30, R95, RZ, 0x3c, !PT ;  /* 0x0000005f1e687212 */ /* 0x000fe400078e3cff */
[----:B0-----:R-:W-:Y:S02]  /*78250*/  LOP3.LUT R13, R31, R105, RZ, 0x3c, !PT ;  /* 0x000000691f0d7212 */ /* 0x001fe400078e3cff */
[----:B------:R-:W-:-:S02]  /*78260*/  LOP3.LUT R107, R36, R109, RZ, 0x3c, !PT ;  /* 0x0000006d246b7212 */ /* 0x000fc400078e3cff */
[----:B------:R-:W-:Y:S02]  /*78270*/  LOP3.LUT R12, R37, R76, RZ, 0x3c, !PT ;  /* 0x0000004c250c7212 */ /* 0x000fe400078e3cff */
[----:B------:R-:W-:Y:S02]  /*78280*/  SHF.L.W.U32.HI R101, R25, 0x8, R94 ;  /* 0x0000000819657819 */ /* 0x000fe40000010e5e */
[----:B------:R-:W-:Y:S02]  /*78290*/  SHF.L.W.U32.HI R94, R94, 0x8, R25 ;  /* 0x000000085e5e7819 */ /* 0x000fe40000010e19 */
        /* <DEDUP_REMOVED lines=46> */
[----:B------:R-:W-:-:S02]  /*78580*/  IADD3.X R102, R74, R26, R99, P1, P0 ;  /* 0x0000001a4a667210 */ /* 0x000fc40000fe0463 */
[----:B------:R-:W-:Y:S02]  /*78590*/  LOP3.LUT R90, R25, R24, RZ, 0x3c, !PT ;  /* 0x00000018195a7212 */ /* 0x000fe400078e3cff */
[----:B------:R-:W-:Y:S02]  /*785a0*/  IADD3.X R77, R64, R15, R77, P2, P3 ;  /* 0x0000000f404d7210 */ /* 0x000fe400017e644d */
[----:B------:R-:W-:Y:S02]  /*785b0*/  LOP3.LUT R99, R55, R102, RZ, 0x3c, !PT ;  /* 0x0000006637637212 */ /* 0x000fe400078e3cff */
[----:B------:R-:W-:Y:S02]  /*785c0*/  LOP3.LUT R101, R88, R107, RZ, 0x3c, !PT ;  /* 0x0000006b58657212 */ /* 0x000fe400078e3cff */
[----:B------:R-:W-:Y:S02]  /*785d0*/  IADD3 R95, P0, R90, R95, RZ ;  /* 0x0000005f5a5f7210 */ /* 0x000fe40007f1e0ff */
[----:B------:R-:W-:-:S02]  /*785e0*/  LOP3.LUT R90, R18, R77, RZ, 0x3c, !PT ;  /* 0x0000004d125a7212 */ /* 0x000fc400078e3cff */
[----:B------:R-:W-:Y:S02]  /*785f0*/  IADD3 R96, P2, R99, R96, RZ ;  /* 0x0000006063607210 */ /* 0x000fe40007f5e0ff */
[----:B------:R-:W-:Y:S02]  /*78600*/  IADD3 R92, P1, R101, R92, RZ ;  /* 0x0000005c655c7210 */ /* 0x000fe40007f3e0ff */
        /* <DEDUP_REMOVED lines=22> */
[----:B------:R-:W-:Y:S02]  /*78770*/  LOP3.LUT R14, R14, R27, RZ, 0x3c, !PT ;  /* 0x0000001b0e0e7212 */ /* 0x000fe400078e3cff */
[----:B------:R-:W-:Y:S02]  /*78780*/  LOP3.LUT R15, R15, R100, RZ, 0x3c, !PT ;  /* 0x000000640f0f7212 */ /* 0x000fe400078e3cff */
[----:B------:R-:W-:Y:S02]  /*78790*/  IADD3 R43, P2, P3, R87, R105, R90 ;  /* 0x00000069572b7210 */ /* 0x000fe40007b5e05a */
[----:B------:R-:W-:Y:S02]  /*787a0*/  LOP3.LUT R108, R26, R25, R24, 0x96, !PT ;  /* 0x000000191a6c7212 */ /* 0x000fe400078e9618 */
[----:B------:R-:W-:-:S02]  /*787b0*/  IADD3.X R25, R72, R24, R109, P0, P1 ;  /* 0x0000001848197210 */ /* 0x000fc400007e246d */
[----:B------:R-:W-:Y:S02]  /*787c0*/  SHF.L.W.U32.HI R103, R14, 0x8, R15 ;  /* 0x000000080e677819 */ /* 0x000fe40000010e0f */
[----:B------:R-:W-:Y:S02]  /*787d0*/  LOP3.LUT R88, R43, R88, R107, 0x96, !PT ;  /* 0x000000582b587212 */ /* 0x000fe400078e966b */
[----:B------:R-:W-:Y:S02]  /*787e0*/  IADD3.X R24, R86, R107, R53, P2, P3 ;  /* 0x0000006b56187210 */ /* 0x000fe400017e6435 */
[----:B------:R-:W-:Y:S02]  /*787f0*/  IADD3 R104, P0, P1, R52, R17, R99 ;  /* 0x0000001134687210 */ /* 0x000fe4000791e063 */
[----:B------:R-:W-:Y:S02]  /*78800*/  LOP3.LUT R107, R25, R98, R97, 0x96, !PT ;  /* 0x00000062196b7212 */ /* 0x000fe400078e9661 */
[----:B------:R-:W-:-:S02]  /*78810*/  IADD3 R97, P2, P3, R70, R13, R103 ;  /* 0x0000000d46617210 */ /* 0x000fc40007b5e067 */
[----:B------:R-:W-:Y:S02]  /*78820*/  SHF.L.W.U32.HI R94, R15, 0x8, R14 ;  /* 0x000000080f5e7819 */ /* 0x000fe40000010e0e */
        /* <DEDUP_REMOVED lines=37> */
[----:B------:R-:W-:Y:S02]  /*78a80*/  IADD3 R76, P2, P3, R89, R94, R26 ;  /* 0x0000005e594c7210 */ /* 0x000fe40007b5e01a */
[----:B------:R-:W-:-:S02]  /*78a90*/  SHF.L.W.U32.HI R99, R100, 0x1, R105 ;  /* 0x0000000164637819 */ /* 0x000fc40000010e69 */
[----:B------:R-:W-:Y:S02]  /*78aa0*/  IADD3.X R26, R85, R27, R24, P4, P5 ;  /* 0x0000001b551a7210 */ /* 0x000fe400027ea418 */
[----:B------:R-:W-:Y:S02]  /*78ab0*/  SHF.L.W.U32.HI R107, R107, 0x1, R108 ;  /* 0x000000016b6b7819 */ /* 0x000fe40000010e6c */
[----:B------:R-:W-:Y:S02]  /*78ac0*/  IADD3 R104, P1, P0, R73, R96, R104 ;  /* 0x0000006049687210 */ /* 0x000fe4000783e068 */
        /* <DEDUP_REMOVED lines=64> */
[----:B------:R-:W-:Y:S02]  /*78ed0*/  SHF.L.W.U32.HI R18, R114, 0x10, R105 ;  /* 0x0000001072127819 */ /* 0x000fe40000010e69 */
[----:B------:R-:W-:Y:S01]  /*78ee0*/  IADD3 R115, P0, R16, R77, RZ ;  /* 0x0000004d10737210 */ /* 0x000fe20007f1e0ff */
[----:B------:R-:W-:Y:S01]  /*78ef0*/  IMAD.X R107, R15, 0x1, R98, P1 ;  /* 0x000000010f6b7824 */ /* 0x000fe200008e0662 */
        /* <DEDUP_REMOVED lines=22> */
[----:B------:R-:W-:-:S02]  /*79060*/  IADD3 R105, P2, P3, R46, R88, R25 ;  /* 0x000000582e697210 */ /* 0x000fc40007b5e019 */
[----:B------:R-:W-:Y:S02]  /*79070*/  IADD3.X R101, R65, R113, R26, P4, P5 ;  /* 0x0000007141657210 */ /* 0x000fe400027ea41a */
[----:B------:R-:W-:Y:S02]  /*79080*/  LOP3.LUT R25, R19, R24, RZ, 0x3c, !PT ;  /* 0x0000001813197212 */ /* 0x000fe400078e3cff */
[----:B------:R-:W-:Y:S02]  /*79090*/  IADD3.X R102, R86, R99, R76, P1, P0 ;  /* 0x0000006356667210 */ /* 0x000fe40000fe044c */
[----:B------:R-:W-:Y:S02]  /*790a0*/  LOP3.LUT R96, R18, R101, RZ, 0x3c, !PT ;  /* 0x0000006512607212 */ /* 0x000fe400078e3cff */
[----:B------:R-:W-:Y:S02]  /*790b0*/  IADD3 R92, P0, R25, R106, RZ ;  /* 0x0000006a195c7210 */ /* 0x000fe40007f1e0ff */
[----:B------:R-:W-:-:S02]  /*790c0*/  IADD3.X R98, R48, R104, R93, P2, P3 ;  /* 0x0000006830627210 */ /* 0x000fc400017e645d */
[----:B------:R-:W-:Y:S02]  /*790d0*/  LOP3.LUT R100, R13, R102, RZ, 0x3c, !PT ;  /* 0x000000660d647212 */ /* 0x000fe400078e3cff */
[----:B------:R-:W-:Y:S02]  /*790e0*/  LOP3.LUT R106, R17, R53, RZ, 0x3c, !PT ;  /* 0x00000035116a7212 */ /* 0x000fe400078e3cff */
[----:B------:R-:W-:Y:S02]  /*790f0*/  IADD3 R96, P1, R96, R117, RZ ;  /* 0x0000007560607210 */ /* 0x000fe40007f3e0ff */
[----:B------:R-:W-:Y:S01]  /*79100*/  LOP3.LUT R42, R16, R77, RZ, 0x3c, !PT ;  /* 0x0000004d102a7212 */ /* 0x000fe200078e3cff */
[----:B------:R-:W-:Y:S01]  /*79110*/  IMAD.X R107, R106, 0x1, R107, P0 ;  /* 0x000000016a6b7824 */ /* 0x000fe200000e066b */
        /* <DEDUP_REMOVED lines=57> */
[----:B------:R-:W-:Y:S02]  /*794b0*/  IADD3 R100, P1, R15, R100, RZ ;  /* 0x000000640f647210 */ /* 0x000fe40007f3e0ff */
[----:B------:R-:W-:Y:S02]  /*794c0*/  LOP3.LUT R76, R76, R111, RZ, 0x3c, !PT ;  /* 0x0000006f4c4c7212 */ /* 0x000fe400078e3cff */
[----:B------:R-:W-:Y:S01]  /*794d0*/  SHF.L.W.U32.HI R55, R102, 0x1, R109 ;  /* 0x0000000166377819 */ /* 0x000fe20000010e6d */
[----:B------:R-:W-:Y:S01]  /*794e0*/  IMAD.X R96, R18, 0x1, R93, P1 ;  /* 0x0000000112607824 */ /* 0x000fe200008e065d */
[----:B------:R-:W-:Y:S02]  /*794f0*/  SHF.L.W.U32.HI R43, R109, 0x1, R102 ;  /* 0x000000016d2b7819 */ /* 0x000fe40000010e66 */
        /* <DEDUP_REMOVED lines=8> */
[----:B------:R-:W-:Y:S02]  /*79580*/  LOP3.LUT R42, R95, R100, RZ, 0x3c, !PT ;  /* 0x000000645f2a7212 */ /* 0x000fe400078e3cff */
[----:B------:R-:W-:Y:S02]  /*79590*/  IADD3 R76, P4, P5, R84, R55, R27 ;  /* 0x00000037544c7210 */ /* 0x000fe40007d9e01b */
[----:B------:R-:W-:Y:S02]  /*795a0*/  IADD3.X R24, R86, R97, R24, P2, P3 ;  /* 0x0000006156187210 */ /* 0x000fe400017e6418 */
[----:B------:R-:W-:Y:S02]  /*795b0*/  SHF.L.W.U32.HI R95, R93, 0x1, R42 ;  /* 0x000000015d5f7819 */ /* 0x000fe40000010e2a */
[----:B------:R-:W-:Y:S02]  /*795c0*/  IADD3 R101, P1, P0, R46, R94, R101 ;  /* 0x0000005e2e657210 */ /* 0x000fe4000783e065 */
[----:B------:R-:W-:-:S02]  /*795d0*/  SHF.L.W.U32.HI R42, R42, 0x1, R93 ;  /* 0x000000012a2a7819 */ /* 0x000fc40000010e5d */
        /* <DEDUP_REMOVED lines=8> */
[----:B------:R-:W-:Y:S02]  /*79660*/  LOP3.LUT R77, R16, R107, RZ, 0x3c, !PT ;  /* 0x0000006b104d7212 */ /* 0x000fe400078e3cff */
[----:B------:R-:W-:Y:S01]  /*79670*/  IADD3 R103, P1, R103, R104, RZ ;  /* 0x0000006867677210 */ /* 0x000fe20007f3e0ff */
[----:B------:R-:W-:Y:S01]  /*79680*/  IMAD.X R53, R53, 0x1, R96, P0 ;  /* 0x0000000135357824 */ /* 0x000fe200000e0660 */
        /* <DEDUP_REMOVED lines=57> */
[----:B------:R-:W-:-:S02]  /*79a20*/  IADD3 R108, P0, R16, R93, RZ ;  /* 0x0000005d106c7210 */ /* 0x000fc40007f1e0ff */
[----:B------:R-:W-:Y:S02]  /*79a30*/  SHF.L.W.U32.HI R77, R101, 0x1, R88 ;  /* 0x00000001654d7819 */ /* 0x000fe40000010e58 */
[----:B------:R-:W-:Y:S02]  /*79a40*/  SHF.L.W.U32.HI R88, R88, 0x1, R101 ;  /* 0x0000000158587819 */ /* 0x000fe40000010e65 */
        /* <DEDUP_REMOVED lines=8> */
[----:B------:R-:W-:Y:S02]  /*79ad0*/  LOP3.LUT R95, R92, R99, RZ, 0x3c, !PT ;  /* 0x000000635c5f7212 */ /* 0x000fe400078e3cff */
[----:B------:R-:W-:Y:S02]  /*79ae0*/  IADD3 R42, P2, P3, R63, R77, R42 ;  /* 0x0000004d3f2a7210 */ /* 0x000fe40007b5e02a */
[----:B------:R-:W-:-:S02]  /*79af0*/  SHF.L.W.U32.HI R101, R101, 0x1, R96 ;  /* 0x0000000165657819 */ /* 0x000fc40000010e60 */
        /* <DEDUP_REMOVED lines=14> */
[----:B------:R-:W-:Y:S02]  /*79be0*/  LOP3.LUT R26, R17, R42, RZ, 0x3c, !PT ;  /* 0x0000002a111a7212 */ /* 0x000fe400078e3cff */
[----:B------:R-:W-:Y:S02]  /*79bf0*/  IADD3 R96, P1, R43, R110, RZ ;  /* 0x0000006e2b607210 */ /* 0x000fe40007f3e0ff */
        /* <DEDUP_REMOVED lines=19> */
[----:B------:R-:W-:Y:S02]  /*79d30*/  LOP3.LUT R77, R25, R103, RZ, 0x3c, !PT ;  /* 0x00000067194d7212 */ /* 0x000fe400078e3cff */
[----:B------:R-:W-:Y:S02]  /*79d40*/  LOP3.LUT R97, R97, R98, RZ, 0x3c, !PT ;  /* 0x0000006261617212 */ /* 0x000fe400078e3cff */
[----:B------:R-:W-:Y:S02]  /*79d50*/  IADD3 R25, P0, P1, R89, R42, R106 ;  /* 0x0000002a59197210 */ /* 0x000fe4000791e06a */
[----:B------:R-:W-:Y:S02]  /*79d60*/  LOP3.LUT R100, R100, R43, RZ, 0x3c, !PT ;  /* 0x0000002b64647212 */ /* 0x000fe400078e3cff */
[----:B------:R-:W-:Y:S02]  /*79d70*/  IADD3 R27, P2, P3, R47, R53, R88 ;  /* 0x000000352f1b7210 */ /* 0x000fe40007b5e058 */
[----:B------:R-:W-:-:S02]  /*79d80*/  SHF.L.W.U32.HI R99, R97, 0x8, R26 ;  /* 0x0000000861637819 */ /* 0x000fc40000010e1a */
[----:B------:R-:W-:Y:S02]  /*79d90*/  LOP3.LUT R19, R25, R19, R24, 0x96, !PT ;  /* 0x0000001319137212 */ /* 0x000fe400078e9618 */
[----:B------:R-:W-:Y:S02]  /*79da0*/  SHF.L.W.U32.HI R90, R77, 0x8, R100 ;  /* 0x000000084d5a7819 */ /* 0x000fe40000010e64 */
[----:B------:R-:W-:Y:S02]  /*79db0*/  IADD3.X R24, R64, R24, R109, P0, P1 ;  /* 0x0000001840187210 */ /* 0x000fe400007e246d */
[----:B------:R-:W-:Y:S02]  /*79dc0*/  SHF.L.W.U32.HI R101, R26, 0x8, R97 ;  /* 0x000000081a657819 */ /* 0x000fe40000010e61 */
[----:B------:R-:W-:Y:S02]  /*79dd0*/  SHF.L.W.U32.HI R100, R100, 0x8, R77 ;  /* 0x0000000864647819 */ /* 0x000fe40000010e4d */
[----:B------:R-:W-:-:S02]  /*79de0*/  IADD3.X R26, R49, R93, R92, P2, P3 ;  /* 0x0000005d311a7210 */ /* 0x000fc400017e645c */
[----:B------:R-:W-:Y:S02]  /*79df0*/  LOP3.LUT R108, R27, R18, R93, 0x96, !PT ;  /* 0x000000121b6c7212 */ /* 0x000fe400078e965d */
[----:B------:R-:W-:Y:S02]  /*79e00*/  IADD3 R97, P0, P1, R80, R55, R99 ;  /* 0x0000003750617210 */ /* 0x000fe4000791e063 */
[----:B------:R-:W-:Y:S02]  /*79e10*/  LOP3.LUT R18, R24, R17, R42, 0x96, !PT ;  /* 0x0000001118127212 */ /* 0x000fe400078e962a */
        /* <DEDUP_REMOVED lines=92> */
[----:B------:R-:W-:Y:S02]  /*7a3e0*/  SHF.L.W.U32.HI R12, R18, 0x10, R15 ;  /* 0x00000010120c7819 */ /* 0x000fe40000010e0f */
[----:B------:R-:W-:Y:S02]  /*7a3f0*/  IADD3.X R90, R64, R107, R103, P2, P3 ;  /* 0x0000006b405a7210 */ /* 0x000fe400017e6467 */
[----:B------:R-:W-:-:S02]  /*7a400*/  LOP3.LUT R16, R55, R16, R109, 0x96, !PT ;  /* 0x0000001037107212 */ /* 0x000fc400078e966d */
[----:B------:R-:W-:Y:S02]  /*7a410*/  LOP3.LUT R97, R77, R14, R97, 0x96, !PT ;  /* 0x0000000e4d617212 */ /* 0x000fe400078e9661 */
[----:B------:R-:W-:Y:S02]  /*7a420*/  SHF.L.W.U32.HI R15, R15, 0x10, R18 ;  /* 0x000000100f0f7819 */ /* 0x000fe40000010e12 */
[----:B------:R-:W-:Y:S02]  /*7a430*/  IADD3 R76, P0, R12, R102, RZ ;  /* 0x000000660c4c7210 */ /* 0x000fe40007f1e0ff */
[----:B------:R-:W-:Y:S02]  /*7a440*/  LOP3.LUT R42, R90, R13, R42, 0x96, !PT ;  /* 0x0000000d5a2a7212 */ /* 0x000fe400078e962a */
[----:B------:R-:W-:Y:S02]  /*7a450*/  SHF.L.W.U32.HI R13, R97, 0x10, R16 ;  /* 0x00000010610d7819 */ /* 0x000fe40000010e10 */
[----:B------:R-:W-:Y:S01]  /*7a460*/  SHF.L.W.U32.HI R14, R16, 0x10, R97 ;  /* 0x00000010100e7819 */ /* 0x000fe20000010e61 */
[----:B------:R-:W-:Y:S01]  /*7a470*/  IMAD.X R97, R15, 0x1, R100, P0 ;  /* 0x000000010f617824 */ /* 0x000fe200000e0664 */
[----:B------:R-:W-:-:S02]  /*7a480*/  SHF.L.W.U32.HI R19, R42, 0x10, R17 ;  /* 0x000000102a137819 */ /* 0x000fc40000010e11 */
[----:B------:R-:W-:Y:S02]  /*7a490*/  SHF.L.W.U32.HI R17, R17, 0x10, R42 ;  /* 0x0000001011117819 */ /* 0x000fe40000010e2a */
[----:B------:R-:W-:Y:S02]  /*7a4a0*/  LOP3.LUT R42, R111, R76, RZ, 0x3c, !PT ;  /* 0x0000004c6f2a7212 */ /* 0x000fe400078e3cff */
[----:B------:R-:W-:Y:S02]  /*7a4b0*/  LOP3.LUT R107, R104, R97, RZ, 0x3c, !PT ;  /* 0x00000061686b7212 */ /* 0x000fe400078e3cff */
[----:B------:R-:W-:Y:S02]  /*7a4c0*/  SHF.L.W.U32.HI R16, R106, 0x10, R113 ;  /* 0x000000106a107819 */ /* 0x000fe40000010e71 */
[----:B------:R-:W-:Y:S02]  /*7a4d0*/  IADD3 R102, P1, R14, R93, RZ ;  /* 0x0000005d0e667210 */ /* 0x000fe40007f3e0ff */
[----:B------:R-:W-:-:S02]  /*7a4e0*/  SHF.L.W.U32.HI R93, R107, 0x1, R42 ;  /* 0x000000016b5d7819 */ /* 0x000fc40000010e2a */
[----:B------:R-:W-:Y:S02]  /*7a4f0*/  IADD3 R109, P2, R17, R98, RZ ;  /* 0x00000062116d7210 */ /* 0x000fe40007f5e0ff */
        /* <DEDUP_REMOVED lines=20> */
[----:B------:R-:W-:-:S02]  /*7a640*/  IADD3.X R24, R75, R42, R24, P2, P3 ;  /* 0x0000002a4b187210 */ /* 0x000fc400017e6418 */
[----:B------:R-:W-:Y:S02]  /*7a650*/  IADD3 R55, P1, P0, R83, R100, R55 ;  /* 0x0000006453377210 */ /* 0x000fe4000783e037 */
        /* <DEDUP_REMOVED lines=45> */
[----:B------:R-:W-:-:S02]  /*7a930*/  IADD3.X R53, R65, R110, R94, P0, P1 ;  /* 0x0000006e41357210 */ /* 0x000fc400007e245e */
[----:B------:R-:W-:Y:S02]  /*7a940*/  LOP3.LUT R18, R24, R17, R88, 0x96, !PT ;  /* 0x0000001118127212 */ /* 0x000fe400078e9658 */
        /* <DEDUP_REMOVED lines=38> */
[----:B------:R-:W-:Y:S02]  /*7abb0*/  SHF.L.W.U32.HI R27, R96, 0x1, R77 ;  /* 0x00000001601b7819 */ /* 0x000fe40000010e4d */
[----:B------:R-:W-:-:S02]  /*7abc0*/  IADD3 R77, P1, P0, R79, R109, R42 ;  /* 0x0000006d4f4d7210 */ /* 0x000fc4000783e02a */
[----:B------:R-:W-:Y:S02]  /*7abd0*/  IADD3.X R24, R72, R115, R24, P2, P3 ;  /* 0x0000007348187210 */ /* 0x000fe400017e6418 */
        /* <DEDUP_REMOVED lines=10> */
[----:B------:R-:W-:Y:S01]  /*7ac80*/  IADD3 R88, P2, R53, R92, RZ ;  /* 0x0000005c35587210 */ /* 0x000fe20007f5e0ff */
[----:B------:R-:W-:Y:S01]  /*7ac90*/  IMAD.X R53, R42, 0x1, R111, P0 ;  /* 0x000000012a357824 */ /* 0x000fe200000e066f */
[----:B------:R-:W-:-:S02]  /*7aca0*/  LOP3.LUT R108, R15, R76, RZ, 0x3c, !PT ;  /* 0x0000004c0f6c7212 */ /* 0x000fc400078e3cff */
[----:B------:R-:W-:Y:S02]  /*7acb0*/  LOP3.LUT R102, R12, R101, RZ, 0x3c, !PT ;  /* 0x000000650c667212 */ /* 0x000fe400078e3cff */
        /* <DEDUP_REMOVED lines=45> */
[----:B------:R-:W-:Y:S02]  /*7af90*/  IADD3 R109, P1, R13, R88, RZ ;  /* 0x000000580d6d7210 */ /* 0x000fe40007f3e0ff */
        /* <DEDUP_REMOVED lines=75> */
[----:B------:R-:W-:-:S02]  /*7b450*/  IADD3.X R94, R54, R111, R97, P2, P3 ;  /* 0x0000006f365e7210 */ /* 0x000fc400017e6461 */
[----:B------:R-:W-:Y:S02]  /*7b460*/  LOP3.LUT R105, R25, R16, R105, 0x96, !PT ;  /* 0x0000001019697212 */ /* 0x000fe400078e9669 */
        /* <DEDUP_REMOVED lines=48> */
[----:B------:R-:W-:Y:S02]  /*7b770*/  IADD3 R53, P2, R26, R53, RZ ;  /* 0x000000351a357210 */ /* 0x000fe40007f5e0ff */
        /* <DEDUP_REMOVED lines=48> */
[----:B------:R-:W-:Y:S01]  /*7ba80*/  SHF.L.W.U32.HI R17, R17, 0x10, R16 ;  /* 0x0000001011117819 */ /* 0x000fe20000010e10 */
[----:B------:R-:W-:Y:S01]  /*7ba90*/  IMAD.X R101, R13, 0x1, R100, P0 ;  /* 0x000000010d657824 */ /* 0x000fe200000e0664 */
[----:B------:R-:W-:-:S02]  /*7baa0*/  SHF.L.W.U32.HI R16, R106, 0x10, R111 ;  /* 0x000000106a107819 */ /* 0x000fc40000010e6f */
[----:B------:R-:W-:Y:S02]  /*7bab0*/  IADD3 R98, P2, R17, R94, RZ ;  /* 0x0000005e11627210 */ /* 0x000fe40007f5e0ff */
[----:B------:R-:W-:Y:S02]  /*7bac0*/  IADD3 R113, P1, R14, R53, RZ ;  /* 0x000000350e717210 */ /* 0x000fe40007f3e0ff */
[----:B------:R-:W-:Y:S01]  /*7bad0*/  SHF.L.W.U32.HI R18, R111, 0x10, R106 ;  /* 0x000000106f127819 */ /* 0x000fe20000010e6a */
        /* <DEDUP_REMOVED lines=54> */
[----:B------:R-:W-:Y:S02]  /*7be40*/  IADD3 R25, P0, P1, R52, R42, R113 ;  /* 0x0000002a34197210 */ /* 0x000fe4000791e071 */
[----:B------:R-:W-:Y:S02]  /*7be50*/  SHF.L.W.U32.HI R111, R106, 0x8, R53 ;  /* 0x000000086a6f7819 */ /* 0x000fe40000010e35 */
[----:B------:R-:W-:Y:S02]  /*7be60*/  LOP3.LUT R90, R90, R55, RZ, 0x3c, !PT ;  /* 0x000000375a5a7212 */ /* 0x000fe400078e3cff */
[----:B------:R-:W-:-:S02]  /*7be70*/  LOP3.LUT R27, R26, R101, RZ, 0x3c, !PT ;  /* 0x000000651a1b7212 */ /* 0x000fc400078e3cff */
[----:B------:R-:W-:Y:S02]  /*7be80*/  SHF.L.W.U32.HI R93, R88, 0x8, R99 ;  /* 0x00000008585d7819 */ /* 0x000fe40000010e63 */
[----:B------:R-:W-:Y:S02]  /*7be90*/  IADD3 R53, P2, P3, R46, R77, R95 ;  /* 0x0000004d2e357210 */ /* 0x000fe40007b5e05f */
[----:B------:R-:W-:Y:S02]  /*7bea0*/  LOP3.LUT R19, R25, R19, R24, 0x96, !PT ;  /* 0x0000001319137212 */ /* 0x000fe400078e9618 */
[----:B------:R-:W-:Y:S02]  /*7beb0*/  IADD3.X R24, R54, R24, R111, P0, P1 ;  /* 0x0000001836187210 */ /* 0x000fe400007e246f */
[----:B------:R-:W-:Y:S02]  /*7bec0*/  SHF.L.W.U32.HI R99, R27, 0x8, R90 ;  /* 0x000000081b637819 */ /* 0x000fe40000010e5a */
[----:B------:R-:W-:-:S02]  /*7bed0*/  SHF.L.W.U32.HI R102, R90, 0x8, R27 ;  /* 0x000000085a667819 */ /* 0x000fc40000010e1b */
        /* <DEDUP_REMOVED lines=10> */
[----:B------:R-:W-:Y:S02]  /*7bf80*/  LOP3.LUT R15, R77, R12, R103, 0x96, !PT ;  /* 0x0000000c4d0f7212 */ /* 0x000fe400078e9667 */
[----:B------:R-:W-:-:S02]  /*7bf90*/  IADD3.X R88, R72, R96, R99, P2, P3 ;  /* 0x0000006048587210 */ /* 0x000fc400017e6463 */
        /* <DEDUP_REMOVED lines=13> */
[----:B------:R-:W-:Y:S02]  /*7c070*/  SHF.L.W.U32.HI R42, R42, 0x1, R111 ;  /* 0x000000012a2a7819 */ /* 0x000fe40000010e6f */
[----:B------:R-:W-:Y:S02]  /*7c080*/  IADD3 R111, P1, R15, R100, RZ ;  /* 0x000000640f6f7210 */ /* 0x000fe40007f3e0ff */
[----:B------:R-:W-:Y:S02]  /*7c090*/  SHF.L.W.U32.HI R19, R109, 0x10, R106 ;  /* 0x000000106d137819 */ /* 0x000fe40000010e6a */
[----:B------:R-:W-:Y:S01]  /*7c0a0*/  IADD3 R100, P0, R17, R98, RZ ;  /* 0x0000006211647210 */ /* 0x000fe20007f1e0ff */
[----:B------:R-:W-:Y:S01]  /*7c0b0*/  IMAD.X R104, R16, 0x1, R101, P2 ;  /* 0x0000000110687824 */ /* 0x000fe200010e0665 */
[----:B------:R-:W-:-:S03]  /*7c0c0*/  LOP3.LUT R102, R102, R103, RZ, 0x3c, !PT ;  /* 0x0000006766667212 */ /* 0x000fc600078e3cff */
        /* <DEDUP_REMOVED lines=8> */
[----:B------:R-:W-:Y:S02]  /*7c150*/  SHF.L.W.U32.HI R109, R76, 0x1, R101 ;  /* 0x000000014c6d7819 */ /* 0x000fe40000010e65 */
[----:B------:R-:W-:Y:S02]  /*7c160*/  SHF.L.W.U32.HI R101, R101, 0x1, R76 ;  /* 0x0000000165657819 */ /* 0x000fe40000010e4c */
[----:B------:R-:W-:Y:S02]  /*7c170*/  IADD3 R53, P4, P5, R80, R55, R53 ;  /* 0x0000003750357210 */ /* 0x000fe40007d9e035 */
[----:B------:R-:W-:Y:S02]  /*7c180*/  IADD3 R76, P2, P3, R84, R94, R25 ;  /* 0x0000005e544c7210 */ /* 0x000fe40007b5e019 */
[----:B------:R-:W-:Y:S02]  /*7c190*/  SHF.L.W.U32.HI R93, R108, 0x1, R43 ;  /* 0x000000016c5d7819 */ /* 0x000fe40000010e2b */
[----:B------:R-:W-:-:S02]  /*7c1a0*/  SHF.L.W.U32.HI R25, R43, 0x1, R108 ;  /* 0x000000012b197819 */ /* 0x000fc40000010e6c */
[----:B------:R-:W-:Y:S02]  /*7c1b0*/  IADD3 R43, P1, P0, R89, R109, R26 ;  /* 0x0000006d592b7210 */ /* 0x000fe4000783e01a */
        /* <DEDUP_REMOVED lines=54> */
[----:B------:R-:W-:Y:S02]  /*7c520*/  IADD3.X R76, R69, R105, R94, P2, P3 ;  /* 0x00000069454c7210 */ /* 0x000fe400017e645e */
[----:B------:R-:W-:Y:S01]  /*7c530*/  LOP3.LUT R16, R55, R16, R107, 0x96, !PT ;  /* 0x0000001037107212 */ /* 0x000fe200078e966b */
[----:B------:R-:W-:Y:S01]  /*7c540*/  IMAD.X R103, R14, 0x1, R103, P0 ;  /* 0x000000010e677824 */ /* 0x000fe200000e0667 */
[----:B------:R-:W-:-:S02]  /*7c550*/  LOP3.LUT R90, R76, R13, R90, 0x96, !PT ;  /* 0x0000000d4c5a7212 */ /* 0x000fc400078e965a */
        /* <DEDUP_REMOVED lines=27> */
[----:B------:R-:W-:Y:S02]  /*7c710*/  IADD3 R77, P2, P3, R91, R90, R42 ;  /* 0x0000005a5b4d7210 */ /* 0x000fe40007b5e02a */
[----:B------:R-:W-:Y:S02]  /*7c720*/  SHF.L.W.U32.HI R95, R97, 0x1, R96 ;  /* 0x00000001615f7819 */ /* 0x000fe40000010e60 */
[----:B------:R-:W-:Y:S02]  /*7c730*/  IADD3.X R27, R49, R101, R26, P4, P5 ;  /* 0x00000065311b7210 */ /* 0x000fe400027ea41a */
        /* <DEDUP_REMOVED lines=20> */
[----:B------:R-:W-:Y:S02]  /*7c880*/  IADD3 R26, P3, R26, R43, RZ ;  /* 0x0000002b1a1a7210 */ /* 0x000fe40007f7e0ff */
        /* <DEDUP_REMOVED lines=21> */
[----:B------:R-:W-:-:S02]  /*7c9e0*/  SHF.L.W.U32.HI R100, R95, 0x8, R100 ;  /* 0x000000085f647819 */ /* 0x000fc40000010e64 */
[----:B------:R-:W-:Y:S02]  /*7c9f0*/  IADD3.X R27, R81, R27, R88, P2, P3 ;  /* 0x0000001b511b7210 */ /* 0x000fe400017e6458 */
[----:B------:R-:W-:Y:S02]  /*7ca00*/  IADD3 R53, P0, P1, R79, R55, R94 ;  /* 0x000000374f357210 */ /* 0x000fe4000791e05e */
[----:B------:R-:W-:Y:S02]  /*7ca10*/  LOP3.LUT R18, R24, R17, R77, 0x96, !PT ;  /* 0x0000001118127212 */ /* 0x000fe400078e964d */
[----:B------:R-:W-:Y:S02]  /*7ca20*/  IADD3 R95, P2, P3, R87, R96, R100 ;  /* 0x00000060575f7210 */ /* 0x000fe40007b5e064 */
[----:B------:R-:W-:Y:S02]  /*7ca30*/  LOP3.LUT R113, R27, R16, R93, 0x96, !PT ;  /* 0x000000101b717212 */ /* 0x000fe400078e965d */
[----:B------:R-:W-:-:S02]  /*7ca40*/  LOP3.LUT R16, R53, R14, R109, 0x96, !PT ;  /* 0x0000000e35107212 */ /* 0x000fc400078e966d */
[----:B------:R-:W-:Y:S02]  /*7ca50*/  IADD3.X R77, R75, R109, R90, P0, P1 ;  /* 0x0000006d4b4d7210 */ /* 0x000fe400007e245a */
[----:B------:R-:W-:Y:S02]  /*7ca60*/  SHF.L.W.U32.HI R14, R19, 0x10, R18 ;  /* 0x00000010130e7819 */ /* 0x000fe40000010e12 */
        /* <DEDUP_REMOVED lines=12> */
[----:B------:R-:W-:Y:S02]  /*7cb30*/  SHF.L.W.U32.HI R17, R104, 0x10, R113 ;  /* 0x0000001068117819 */ /* 0x000fe40000010e71 */
[----:B------:R-:W-:Y:S02]  /*7cb40*/  LOP3.LUT R102, R111, R96, RZ, 0x3c, !PT ;  /* 0x000000606f667212 */ /* 0x000fe400078e3cff */
[----:B------:R-:W-:Y:S02]  /*7cb50*/  IADD3 R119, P2, R13, R26, RZ ;  /* 0x0000001a0d777210 */ /* 0x000fe40007f5e0ff */
[----:B------:R-:W-:Y:S02]  /*7cb60*/  IADD3 R117, P1, R15, R98, RZ ;  /* 0x000000620f757210 */ /* 0x000fe40007f3e0ff */
[----:B------:R-:W-:-:S02]  /*7cb70*/  SHF.L.W.U32.HI R19, R113, 0x10, R104 ;  /* 0x0000001071137819 */ /* 0x000fc40000010e68 */
[----:B------:R-:W-:Y:S02]  /*7cb80*/  IADD3 R98, P0, R17, R76, RZ ;  /* 0x0000004c11627210 */ /* 0x000fe40007f1e0ff */
[----:B------:R-:W-:Y:S02]  /*7cb90*/  SHF.L.W.U32.HI R26, R102, 0x1, R55 ;  /* 0x00000001661a7819 */ /* 0x000fe40000010e37 */
[----:B------:R-:W-:Y:S01]  /*7cba0*/  SHF.L.W.U32.HI R55, R55, 0x1, R102 ;  /* 0x0000000137377819 */ /* 0x000fe20000010e66 */
        /* <DEDUP_REMOVED lines=13> */
[----:B------:R-:W-:Y:S02]  /*7cc80*/  IADD3 R90, P2, P3, R52, R94, R25 ;  /* 0x0000005e345a7210 */ /* 0x000fe40007b5e019 */
[----:B------:R-:W-:Y:S02]  /*7cc90*/  SHF.L.W.U32.HI R111, R99, 0x1, R76 ;  /* 0x00000001636f7819 */ /* 0x000fe40000010e4c */
[----:B------:R-:W-:Y:S02]  /*7cca0*/  SHF.L.W.U32.HI R103, R103, 0x1, R88 ;  /* 0x0000000167677819 */ /* 0x000fe40000010e58 */
[----:B------:R-:W-:-:S02]  /*7ccb0*/  IADD3 R76, P4, P5, R60, R26, R43 ;  /* 0x0000001a3c4c7210 */ /* 0x000fc40007d9e02b */
[----:B------:R-:W-:Y:S02]  /*7ccc0*/  IADD3 R88, P1, P0, R84, R42, R53 ;  /* 0x0000002a54587210 */ /* 0x000fe4000783e035 */
[----:B------:R-:W-:Y:S02]  /*7ccd0*/  IADD3.X R24, R54, R115, R24, P2, P3 ;  /* 0x0000007336187210 */ /* 0x000fe400017e6418 */
[----:B------:R-:W-:Y:S02]  /*7cce0*/  IADD3 R95, P2, P3, R82, R97, R95 ;  /* 0x00000061525f7210 */ /* 0x000fe40007b5e05f */
[----:B------:R-:W-:Y:S02]  /*7ccf0*/  IADD3.X R25, R66, R55, R27, P4, P5 ;  /* 0x0000003742197210 */ /* 0x000fe400027ea41b */
[----:B------:R-:W-:Y:S02]  /*7cd00*/  IADD3.X R107, R74, R111, R77, P1, P0 ;  /* 0x0000006f4a6b7210 */ /* 0x000fe40000fe044d */
[----:B------:R-:W-:-:S02]  /*7cd10*/  IADD3.X R105, R81, R103, R92, P2, P3 ;  /* 0x0000006751697210 */ /* 0x000fc400017e645c */
        /* <DEDUP_REMOVED lines=234> */
[----:B------:R-:W-:Y:S02]  /*7dbc0*/  LOP3.LUT R93, R106, R105, RZ, 0x3c, !PT ;  /* 0x000000696a5d7212 */ /* 0x000fe400078e3cff */
[----:B------:R-:W-:-:S02]  /*7dbd0*/  SHF.L.W.U32.HI R16, R108, 0x10, R109 ;  /* 0x000000106c107819 */ /* 0x000fc40000010e6d */
        /* <DEDUP_REMOVED lines=92> */
[----:B------:R-:W-:-:S03]  /*7e1a0*/  IADD3 R108, P2, R14, R105, RZ ;  /* 0x000000690e6c7210 */ /* 0x000fc60007f5e0ff */
[----:B------:R-:W-:Y:S02]  /*7e1b0*/  IMAD.X R94, R19, 0x1, R76, P0 ;  /* 0x00000001135e7824 */ /* 0x000fe400000e064c */
        /* <DEDUP_REMOVED lines=43> */
[----:B------:R-:W-:Y:S02]  /*7e470*/  LOP3.LUT R100, R100, R77, RZ, 0x3c, !PT ;  /* 0x0000004d64647212 */ /* 0x000fe400078e3cff */
[----:B------:R-:W-:Y:S02]  /*7e480*/  LOP3.LUT R43, R103, R96, RZ, 0x3c, !PT ;  /* 0x00000060672b7212 */ /* 0x000fe400078e3cff */
[----:B------:R-:W-:Y:S02]  /*7e490*/  SHF.L.W.U32.HI R110, R42, 0x8, R105 ;  /* 0x000000082a6e7819 */ /* 0x000fe40000010e69 */
[----:B------:R-:W-:-:S02]  /*7e4a0*/  SHF.L.W.U32.HI R108, R105, 0x8, R42 ;  /* 0x00000008696c7819 */ /* 0x000fc40000010e2a */
[----:B------:R-:W-:Y:S02]  /*7e4b0*/  IADD3 R42, P0, P1, R79, R104, R88 ;  /* 0x000000684f2a7210 */ /* 0x000fe4000791e058 */
[----:B------:R-:W-:Y:S02]  /*7e4c0*/  SHF.L.W.U32.HI R92, R107, 0x8, R26 ;  /* 0x000000086b5c7819 */ /* 0x000fe40000010e1a */
        /* <DEDUP_REMOVED lines=10> */
[----:B------:R-:W-:Y:S02]  /*7e570*/  IADD3 R27, P0, P1, R47, R93, R100 ;  /* 0x0000005d2f1b7210 */ /* 0x000fe4000791e064 */
[----:B------:R-:W-:Y:S02]  /*7e580*/  IADD3.X R25, R85, R25, R108, P2, P3 ;  /* 0x0000001955197210 */ /* 0x000fe400017e646c */
[----:B------:R-:W-:Y:S02]  /*7e590*/  IADD3 R43, P2, P3, R46, R102, R103 ;  /* 0x000000662e2b7210 */ /* 0x000fe40007b5e067 */
[----:B------:R-:W-:Y:S02]  /*7e5a0*/  LOP3.LUT R16, R27, R16, R55, 0x96, !PT ;  /* 0x000000101b107212 */ /* 0x000fe400078e9637 */
[----:B------:R-:W-:Y:S02]  /*7e5b0*/  LOP3.LUT R15, R25, R15, R76, 0x96, !PT ;  /* 0x0000000f190f7212 */ /* 0x000fe400078e964c */
[----:B------:R-:W-:-:S02]  /*7e5c0*/  IADD3.X R55, R49, R55, R94, P0, P1 ;  /* 0x0000003731377210 */ /* 0x000fc400007e245e */
[----:B------:R-:W-:Y:S02]  /*7e5d0*/  LOP3.LUT R104, R24, R17, R104, 0x96, !PT ;  /* 0x0000001118687212 */ /* 0x000fe400078e9668 */
        /* <DEDUP_REMOVED lines=28> */
[----:B------:R-:W-:Y:S02]  /*7e7a0*/  LOP3.LUT R95, R95, R100, RZ, 0x3c, !PT ;  /* 0x000000645f5f7212 */ /* 0x000fe400078e3cff */
        /* <DEDUP_REMOVED lines=9> */
[----:B------:R-:W-:Y:S02]  /*7e840*/  SHF.L.W.U32.HI R95, R90, 0x1, R103 ;  /* 0x000000015a5f7819 */ /* 0x000fe40000010e67 */
        /* <DEDUP_REMOVED lines=12> */
[----:B------:R-:W-:-:S02]  /*7e910*/  LOP3.LUT R55, R16, R53, RZ, 0x3c, !PT ;  /* 0x0000003510377212 */ /* 0x000fc400078e3cff */
[----:B------:R-:W-:Y:S01]  /*7e920*/  IADD3 R101, P3, R24, R101, RZ ;  /* 0x0000006518657210 */ /* 0x000fe20007f7e0ff */
[----:B------:R-:W-:Y:S01]  /*7e930*/  IMAD.X R24, R76, 0x1, R97, P0 ;  /* 0x000000014c187824 */ /* 0x000fe200000e0661 */
        /* <DEDUP_REMOVED lines=21> */
[----:B------:R-:W-:Y:S02]  /*7ea90*/  SHF.L.W.U32.HI R95, R96, 0x8, R97 ;  /* 0x00000008605f7819 */ /* 0x000fe40000010e61 */
[----:B------:R-:W-:Y:S02]  /*7eaa0*/  IADD3.X R26, R86, R26, R105, P0, P1 ;  /* 0x0000001a561a7210 */ /* 0x000fe400007e2469 */
[----:B------:R-:W-:Y:S02]  /*7eab0*/  SHF.L.W.U32.HI R97, R97, 0x8, R96 ;  /* 0x0000000861617819 */ /* 0x000fe40000010e60 */
[----:B------:R-:W-:Y:S02]  /*7eac0*/  SHF.L.W.U32.HI R104, R88, 0x8, R93 ;  /* 0x0000000858687819 */ /* 0x000fe40000010e5d */
[----:B------:R-:W-:Y:S02]  /*7ead0*/  LOP3.LUT R107, R25, R18, R103, 0x96, !PT ;  /* 0x00000012196b7212 */ /* 0x000fe400078e9667 */
[----:B------:R-:W-:-:S02]  /*7eae0*/  SHF.L.W.U32.HI R96, R93, 0x8, R88 ;  /* 0x000000085d607819 */ /* 0x000fc40000010e58 */
[----:B------:R-:W-:Y:S02]  /*7eaf0*/  IADD3.X R19, R64, R103, R77, P2, P3 ;  /* 0x0000006740137210 */ /* 0x000fe400017e644d */
[----:B------:R-:W-:Y:S02]  /*7eb00*/  LOP3.LUT R18, R26, R17, R42, 0x96, !PT ;  /* 0x000000111a127212 */ /* 0x000fe400078e962a */
[----:B------:R-:W-:Y:S02]  /*7eb10*/  IADD3 R88, P0, P1, R84, R27, R97 ;  /* 0x0000001b54587210 */ /* 0x000fe4000791e061 */
[----:B------:R-:W-:Y:S02]  /*7eb20*/  IADD3 R42, P2, P3, R91, R43, R104 ;  /* 0x0000002b5b2a7210 */ /* 0x000fe40007b5e068 */
[----:B------:R-:W-:Y:S02]  /*7eb30*/  IADD3.X R17, R74, R106, R95, P0, P1 ;  /* 0x0000006a4a117210 */ /* 0x000fe400007e245f */
[----:B------:R-:W-:-:S02]  /*7eb40*/  LOP3.LUT R103, R42, R13, R92, 0x96, !PT ;  /* 0x0000000d2a677212 */ /* 0x000fc400078e965c */
[----:B------:R-:W-:Y:S02]  /*7eb50*/  SHF.L.W.U32.HI R13, R109, 0x10, R18 ;  /* 0x000000106d0d7819 */ /* 0x000fe40000010e12 */
[----:B------:R-:W-:Y:S02]  /*7eb60*/  LOP3.LUT R110, R19, R16, R53, 0x96, !PT ;  /* 0x00000010136e7212 */ /* 0x000fe400078e9635 */
[----:B------:R-:W-:Y:S02]  /*7eb70*/  IADD3.X R93, R65, R92, R96, P2, P3 ;  /* 0x0000005c415d7210 */ /* 0x000fe400017e6460 */
[----:B------:R-:W-:Y:S02]  /*7eb80*/  LOP3.LUT R16, R88, R15, R106, 0x96, !PT ;  /* 0x0000000f58107212 */ /* 0x000fe400078e966a */
        /* <DEDUP_REMOVED lines=11> */
[----:B------:R-:W-:Y:S02]  /*7ec40*/  IADD3 R105, P2, R14, R101, RZ ;  /* 0x000000650e697210 */ /* 0x000fe40007f5e0ff */
[----:B------:R-:W-:Y:S02]  /*7ec50*/  SHF.L.W.U32.HI R24, R110, 0x10, R107 ;  /* 0x000000106e187819 */ /* 0x000fe40000010e6b */
[----:B------:R-:W-:Y:S01]  /*7ec60*/  IADD3 R109, P0, R43, R98, RZ ;  /* 0x000000622b6d7210 */ /* 0x000fe20007f1e0ff */
        /* <DEDUP_REMOVED lines=63> */
[----:B------:R-:W-:Y:S02]  /*7f060*/  IADD3 R97, P0, P1, R46, R55, R107 ;  /* 0x000000372e617210 */ /* 0x000fe4000791e06b */
[----:B------:R-:W-:Y:S02]  /*7f070*/  IADD3 R106, P2, P3, R60, R42, R17 ;  /* 0x0000002a3c6a7210 */ /* 0x000fe40007b5e011 */
[----:B------:R-:W-:Y:S02]  /*7f080*/  LOP3.LUT R24, R103, R24, R95, 0x96, !PT ;  /* 0x0000001867187212 */ /* 0x000fe400078e965f */
[----:B------:R-:W-:Y:S02]  /*7f090*/  LOP3.LUT R43, R98, R43, R76, 0x96, !PT ;  /* 0x0000002b622b7212 */ /* 0x000fe400078e964c */
[----:B------:R-:W-:-:S02]  /*7f0a0*/  LOP3.LUT R18, R97, R18, R101, 0x96, !PT ;  /* 0x0000001261127212 */ /* 0x000fc400078e9665 */
[----:B------:R-:W-:Y:S02]  /*7f0b0*/  LOP3.LUT R15, R106, R15, R102, 0x96, !PT ;  /* 0x0000000f6a0f7212 */ /* 0x000fe400078e9666 */
[----:B------:R-:W-:Y:S02]  /*7f0c0*/  IADD3.X R101, R48, R101, R19, P0, P1 ;  /* 0x0000006530657210 */ /* 0x000fe400007e2413 */
[----:B------:R-:W-:Y:S02]  /*7f0d0*/  IADD3.X R102, R66, R102, R99, P2, P3 ;  /* 0x0000006642667210 */ /* 0x000fe400017e6463 */
[----:B------:R-:W-:Y:S02]  /*7f0e0*/  LOP3.LUT R88, R100, R53, R88, 0x96, !PT ;  /* 0x0000003564587212 */ /* 0x000fe400078e9658 */
[----:B------:R-:W-:Y:S02]  /*7f0f0*/  LOP3.LUT R77, R96, R27, R77, 0x96, !PT ;  /* 0x0000001b604d7212 */ /* 0x000fe400078e964d */
[----:B------:R-:W-:-:S02]  /*7f100*/  SHF.L.W.U32.HI R27, R24, 0x10, R43 ;  /* 0x00000010181b7819 */ /* 0x000fc40000010e2b */
[----:B------:R-:W-:Y:S02]  /*7f110*/  SHF.L.W.U32.HI R53, R43, 0x10, R24 ;  /* 0x000000102b357819 */ /* 0x000fe40000010e18 */
[----:B------:R-:W-:Y:S02]  /*7f120*/  LOP3.LUT R43, R101, R14, R55, 0x96, !PT ;  /* 0x0000000e652b7212 */ /* 0x000fe400078e9637 */
[----:B------:R-:W-:Y:S02]  /*7f130*/  LOP3.LUT R42, R102, R13, R42, 0x96, !PT ;  /* 0x0000000d662a7212 */ /* 0x000fe400078e962a */
[----:B------:R-:W-:Y:S02]  /*7f140*/  IADD3 R95, P0, R27, R26, RZ ;  /* 0x0000001a1b5f7210 */ /* 0x000fe40007f1e0ff */
[----:B------:R-:W-:Y:S02]  /*7f150*/  SHF.L.W.U32.HI R55, R77, 0x10, R88 ;  /* 0x000000104d377819 */ /* 0x000fe40000010e58 */
[----:B------:R-:W-:-:S02]  /*7f160*/  SHF.L.W.U32.HI R26, R88, 0x10, R77 ;  /* 0x00000010581a7819 */ /* 0x000fc40000010e4d */
[----:B------:R-:W-:Y:S02]  /*7f170*/  SHF.L.W.U32.HI R90, R43, 0x10, R18 ;  /* 0x000000102b5a7819 */ /* 0x000fe40000010e12 */
[----:B------:R-:W-:Y:S02]  /*7f180*/  SHF.L.W.U32.HI R88, R18, 0x10, R43 ;  /* 0x0000001012587819 */ /* 0x000fe40000010e2b */
[----:B------:R-:W-:Y:S02]  /*7f190*/  SHF.L.W.U32.HI R77, R42, 0x10, R15 ;  /* 0x000000102a4d7819 */ /* 0x000fe40000010e0f */
[----:B------:R-:W-:Y:S02]  /*7f1a0*/  SHF.L.W.U32.HI R76, R15, 0x10, R42 ;  /* 0x000000100f4c7819 */ /* 0x000fe40000010e2a */
[----:B------:R-:W2:Y:S01]  /*7f1b0*/  LDL.64 R42, [R1+0x3c8] ;  /* 0x0003c800012a7983 */ /* 0x000ea20000100a00 */
[----:B------:R-:W-:Y:S01]  /*7f1c0*/  IMAD.X R92, R53, 0x1, R94, P0 ;  /* 0x00000001355c7824 */ /* 0x000fe200000e065e */
[----:B------:R-:W-:-:S04]  /*7f1d0*/  LOP3.LUT R93, R93, R95, RZ, 0x3c, !PT ;  /* 0x0000005f5d5d7212 */ /* 0x000fc800078e3cff */
        /* <DEDUP_REMOVED lines=16> */
[----:B------:R-:W-:Y:S02]  /*7f2e0*/  LOP3.LUT R17, R17, R15, RZ, 0x3c, !PT ;  /* 0x0000000f11117212 */ /* 0x000fe400078e3cff */
[----:B------:R-:W-:Y:S02]  /*7f2f0*/  SHF.L.W.U32.HI R113, R24, 0x1, R25 ;  /* 0x0000000118717819 */ /* 0x000fe40000010e19 */
[----:B------:R-:W-:Y:S02]  /*7f300*/  IADD3 R99, P4, P5, R89, R94, R106 ;  /* 0x0000005e59637210 */ /* 0x000fe40007d9e06a */
[----:B------:R-:W-:Y:S02]  /*7f310*/  SHF.L.W.U32.HI R25, R18, 0x1, R19 ;  /* 0x0000000112197819 */ /* 0x000fe40000010e13 */
[----:B------:R-:W-:-:S02]  /*7f320*/  IADD3 R19, P0, P1, R62, R109, R103 ;  /* 0x0000006d3e137210 */ /* 0x000fc4000791e067 */
[----:B------:R-:W-:Y:S02]  /*7f330*/  IADD3 R18, P2, P3, R63, R108, R100 ;  /* 0x0000006c3f127210 */ /* 0x000fe40007b5e064 */
[----:B------:R-:W-:Y:S02]  /*7f340*/  SHF.L.W.U32.HI R112, R104, 0x1, R17 ;  /* 0x0000000168707819 */ /* 0x000fe40000010e11 */
[----:B------:R-:W-:Y:S02]  /*7f350*/  IADD3.X R107, R64, R93, R102, P4, P5 ;  /* 0x0000005d406b7210 */ /* 0x000fe400027ea466 */
[----:B------:R-:W-:Y:S02]  /*7f360*/  SHF.L.W.U32.HI R111, R17, 0x1, R104 ;  /* 0x00000001116f7819 */ /* 0x000fe40000010e68 */
        /* <DEDUP_REMOVED lines=10> */
[----:B------:R-:W-:Y:S01]  /*7f410*/  IADD3 R17, P1, R24, R15, RZ ;  /* 0x0000000f18117210 */ /* 0x000fe20007f3e0ff */
[----:B------:R-:W-:Y:S01]  /*7f420*/  IMAD.X R100, R100, 0x1, R13, P3 ;  /* 0x0000000164647824 */ /* 0x000fe200018e060d */
[----:B------:R-:W-:Y:S02]  /*7f430*/  LOP3.LUT R24, R55, R106, RZ, 0x3c, !PT ;  /* 0x0000006a37187212 */ /* 0x000fe400078e3cff */
[----:B------:R-:W-:Y:S02]  /*7f440*/  LOP3.LUT R101, R76, R19, RZ, 0x3c, !PT ;  /* 0x000000134c657212 */ /* 0x000fe400078e3cff */
[----:B------:R-:W-:-:S02]  /*7f450*/  LOP3.LUT R97, R27, R18, RZ, 0x3c, !PT ;  /* 0x000000121b617212 */ /* 0x000fc400078e3cff */
[----:B------:R-:W-:Y:S01]  /*7f460*/  IADD3 R15, P2, R24, R95, RZ ;  /* 0x0000005f180f7210 */ /* 0x000fe20007f5e0ff */
        /* <DEDUP_REMOVED lines=20> */
[----:B------:R-:W-:-:S02]  /*7f5b0*/  IADD3.X R25, R71, R107, R110, P0, P1 ;  /* 0x0000006b47197210 */ /* 0x000fc400007e246e */
[----:B------:R-:W-:Y:S02]  /*7f5c0*/  LOP3.LUT R108, R13, R90, R107, 0x96, !PT ;  /* 0x0000005a0d6c7212 */ /* 0x000fe400078e966b */
[----:B------:R-:W-:Y:S02]  /*7f5d0*/  SHF.L.W.U32.HI R101, R101, 0x8, R96 ;  /* 0x0000000865657819 */ /* 0x000fe40000010e60 */
[----:B------:R-:W-:Y:S02]  /*7f5e0*/  IADD3 R90, P0, P1, R73, R19, R24 ;  /* 0x00000013495a7210 */ /* 0x000fe4000791e018 */
[----:B------:R-:W-:Y:S02]  /*7f5f0*/  LOP3.LUT R99, R25, R88, R99, 0x96, !PT ;  /* 0x0000005819637212 */ /* 0x000fe400078e9663 */
[----:B------:R-:W-:Y:S02]  /*7f600*/  IADD3 R88, P4, P5, R52, R103, R101 ;  /* 0x0000006734587210 */ /* 0x000fe40007d9e065 */
[----:B------:R-:W-:-:S02]  /*7f610*/  LOP3.LUT R107, R90, R77, R102, 0x96, !PT ;  /* 0x0000004d5a6b7212 */ /* 0x000fc400078e9666 */
[----:B------:R-:W-:Y:S02]  /*7f620*/  IADD3.X R77, R72, R102, R93, P0, P1 ;  /* 0x00000066484d7210 */ /* 0x000fe400007e245d */
[----:B------:R-:W-:Y:S02]  /*7f630*/  IADD3 R96, P2, P3, R87, R18, R94 ;  /* 0x0000001257607210 */ /* 0x000fe40007b5e05e */
[----:B------:R-:W-:Y:S02]  /*7f640*/  LOP3.LUT R102, R88, R55, R106, 0x96, !PT ;  /* 0x0000003758667212 */ /* 0x000fe400078e966a */
[----:B------:R-:W-:Y:S02]  /*7f650*/  IADD3.X R105, R54, R106, R97, P4, P5 ;  /* 0x0000006a36697210 */ /* 0x000fe400027ea461 */
[----:B------:R-:W-:Y:S02]  /*7f660*/  LOP3.LUT R106, R77, R76, R19, 0x96, !PT ;  /* 0x0000004c4d6a7212 */ /* 0x000fe400078e9613 */
[----:B------:R-:W-:-:S02]  /*7f670*/  LOP3.LUT R111, R96, R53, R104, 0x96, !PT ;  /* 0x00000035606f7212 */ /* 0x000fc400078e9668 */
[----:B------:R-:W-:Y:S02]  /*7f680*/  SHF.L.W.U32.HI R19, R108, 0x10, R99 ;  /* 0x000000106c137819 */ /* 0x000fe40000010e63 */
[----:B------:R-:W-:Y:S02]  /*7f690*/  IADD3.X R104, R86, R104, R95, P2, P3 ;  /* 0x0000006856687210 */ /* 0x000fe400017e645f */
[----:B------:R-:W-:Y:S02]  /*7f6a0*/  SHF.L.W.U32.HI R53, R99, 0x10, R108 ;  /* 0x0000001063357819 */ /* 0x000fe40000010e6c */
[----:B------:R-:W-:Y:S02]  /*7f6b0*/  IADD3 R98, P0, R19, R98, RZ ;  /* 0x0000006213627210 */ /* 0x000fe40007f1e0ff */
[----:B------:R-:W-:Y:S02]  /*7f6c0*/  LOP3.LUT R18, R104, R27, R18, 0x96, !PT ;  /* 0x0000001b68127212 */ /* 0x000fe400078e9612 */
        /* <DEDUP_REMOVED lines=26> */
[----:B------:R-:W-:Y:S02]  /*7f870*/  LOP3.LUT R95, R101, R106, RZ, 0x3c, !PT ;  /* 0x0000006a655f7212 */ /* 0x000fe400078e3cff */
[----:B------:R-:W-:Y:S02]  /*7f880*/  IADD3 R89, P2, P3, R89, R14, R90 ;  /* 0x0000000e59597210 */ /* 0x000fe40007b5e05a */
[----:B------:R-:W-:-:S02]  /*7f890*/  IADD3 R83, P4, P5, R83, R94, R96 ;  /* 0x0000005e53537210 */ /* 0x000fc40007d9e060 */
[----:B------:R-:W-:Y:S02]  /*7f8a0*/  SHF.L.W.U32.HI R93, R93, 0x1, R92 ;  /* 0x000000015d5d7819 */ /* 0x000fe40000010e5c */
        /* <DEDUP_REMOVED lines=14> */
[----:B------:R-:W-:Y:S02]  /*7f990*/  LOP3.LUT R73, R26, R83, RZ, 0x3c, !PT ;  /* 0x000000531a497212 */ /* 0x000fe400078e3cff */
[----:B------:R-:W-:Y:S02]  /*7f9a0*/  IADD3 R24, P2, R24, R107, RZ ;  /* 0x0000006b18187210 */ /* 0x000fe40007f5e0ff */
[----:B------:R-:W-:-:S02]  /*7f9b0*/  LOP3.LUT R77, R19, R88, RZ, 0x3c, !PT ;  /* 0x00000058134d7212 */ /* 0x000fc400078e3cff */
[----:B------:R-:W-:Y:S01]  /*7f9c0*/  LOP3.LUT R54, R103, R96, RZ, 0x3c, !PT ;  /* 0x0000006067367212 */ /* 0x000fe200078e3cff */
[----:B------:R-:W-:Y:S02]  /*7f9d0*/  IMAD.X R16, R85, 0x1, R16, P0 ;  /* 0x0000000155107824 */ /* 0x000fe400000e0610 */
[----:B------:R-:W-:Y:S01]  /*7f9e0*/  IMAD.X R100, R73, 0x1, R100, P1 ;  /* 0x0000000149647824 */ /* 0x000fe200008e0664 */
[----:B------:R-:W-:Y:S01]  /*7f9f0*/  IADD3 R15, P3, R54, R109, RZ ;  /* 0x0000006d360f7210 */ /* 0x000fe20007f7e0ff */
[----:B------:R-:W-:Y:S01]  /*7fa00*/  IMAD.X R12, R77, 0x1, R12, P2 ;  /* 0x000000014d0c7824 */ /* 0x000fe200010e060c */
[----:B------:R-:W-:Y:S02]  /*7fa10*/  LOP3.LUT R73, R27, R52, RZ, 0x3c, !PT ;  /* 0x000000341b497212 */ /* 0x000fe400078e3cff */
        /* <DEDUP_REMOVED lines=19> */
[----:B------:R-:W-:Y:S02]  /*7fb50*/  IADD3.X R69, R69, R90, R54, P0, P1 ;  /* 0x0000005a45457210 */ /* 0x000fe400007e2436 */
        /* <DEDUP_REMOVED lines=23> */
[----:B------:R-:W-:Y:S02]  /*7fcd0*/  IADD3 R90, P0, R19, R24, RZ ;  /* 0x00000018135a7210 */ /* 0x000fe40007f1e0ff */
[----:B------:R-:W-:-:S03]  /*7fce0*/  IADD3 R88, P1, R18, R15, RZ ;  /* 0x0000000f12587210 */ /* 0x000fc60007f3e0ff */
[----:B------:R-:W-:Y:S01]  /*7fcf0*/  IMAD.X R92, R25, 0x1, R12, P0 ;  /* 0x00000001195c7824 */ /* 0x000fe200000e060c */
[----:B------:R-:W-:Y:S01]  /*7fd00*/  IADD3 R13, P0, R26, R13, RZ ;  /* 0x0000000d1a0d7210 */ /* 0x000fe20007f1e0ff */
[----:B------:R-:W-:Y:S01]  /*7fd10*/  IMAD.X R89, R47, 0x1, R76, P1 ;  /* 0x000000012f597824 */ /* 0x000fe200008e064c */
[----:B------:R-:W-:Y:S02]  /*7fd20*/  LOP3.LUT R24, R85, R90, RZ, 0x3c, !PT ;  /* 0x0000005a55187212 */ /* 0x000fe400078e3cff */
        /* <DEDUP_REMOVED lines=13> */
[----:B------:R-:W-:Y:S02]  /*7fe00*/  SHF.L.W.U32.HI R77, R98, 0x1, R77 ;  /* 0x00000001624d7819 */ /* 0x000fe40000010e4d */
[----:B------:R-:W-:Y:S02]  /*7fe10*/  IADD3 R49, P2, P3, R80, R83, R63 ;  /* 0x0000005350317210 */ /* 0x000fe40007b5e03f */
[----:B------:R-:W-:Y:S02]  /*7fe20*/  SHF.L.W.U32.HI R63, R73, 0x1, R64 ;  /* 0x00000001493f7819 */ /* 0x000fe40000010e40 */
[----:B------:R-:W-:Y:S02]  /*7fe30*/  IADD3 R87, P1, P0, R87, R76, R70 ;  /* 0x0000004c57577210 */ /* 0x000fe4000783e046 */
[----:B------:R-:W-:-:S02]  /*7fe40*/  SHF.L.W.U32.HI R85, R85, 0x1, R94 ;  /* 0x0000000155557819 */ /* 0x000fc40000010e5e */
        /* <DEDUP_REMOVED lines=37> */
[----:B------:R-:W-:Y:S02]  /*800a0*/  SHF.L.W.U32.HI R65, R65, 0x8, R76 ;  /* 0x0000000841417819 */ /* 0x000fe40000010e4c */
[----:B------:R-:W-:Y:S02]  /*800b0*/  IADD3 R84, P2, P3, R84, R49, R61 ;  /* 0x0000003154547210 */ /* 0x000fe40007b5e03d */
[----:B------:R-:W-:Y:S02]  /*800c0*/  IADD3 R82, P4, P5, R82, R64, R65 ;  /* 0x0000004052527210 */ /* 0x000fe40007d9e041 */
[----:B------:R-:W-:Y:S02]  /*800d0*/  IADD3 R79, P1, P0, R79, R91, R72 ;  /* 0x0000005b4f4f7210 */ /* 0x000fe4000783e048 */
[----:B------:R-:W-:Y:S02]  /*800e0*/  IADD3.X R77, R74, R80, R15, P2, P3 ;  /* 0x000000504a4d7210 */ /* 0x000fe400017e640f */
[----:B------:R-:W-:-:S02]  /*800f0*/  IADD3.X R81, R81, R78, R62, P4, P5 ;  /* 0x0000004e51517210 */ /* 0x000fc400027ea43e */
[----:B------:R-:W-:Y:S02]  /*80100*/  IADD3 R60, P2, P3, R60, R87, R63 ;  /* 0x000000573c3c7210 */ /* 0x000fe40007b5e03f */
[----:B------:R-:W-:Y:S02]  /*80110*/  IADD3.X R75, R75, R70, R24, P1, P0 ;  /* 0x000000464b4b7210 */ /* 0x000fe40000fe0418 */
[----:B------:R-:W-:Y:S02]  /*80120*/  LOP3.LUT R74, R84, R47, R80, 0x96, !PT ;  /* 0x0000002f544a7212 */ /* 0x000fe400078e9650 */
[----:B------:R-:W-:Y:S02]  /*80130*/  LOP3.LUT R47, R79, R27, R70, 0x96, !PT ;  /* 0x0000001b4f2f7212 */ /* 0x000fe400078e9646 */
[----:B------:R-:W-:Y:S02]  /*80140*/  LOP3.LUT R25, R82, R25, R78, 0x96, !PT ;  /* 0x0000001952197212 */ /* 0x000fe400078e964e */
[----:B------:R-:W-:-:S02]  /*80150*/  LOP3.LUT R64, R81, R19, R64, 0x96, !PT ;  /* 0x0000001351407212 */ /* 0x000fc400078e9640 */
[----:B------:R-:W-:Y:S02]  /*80160*/  IADD3.X R73, R66, R86, R53, P2, P3 ;  /* 0x0000005642497210 */ /* 0x000fe400017e6435 */
[----:B------:R-:W-:Y:S02]  /*80170*/  LOP3.LUT R27, R77, R18, R49, 0x96, !PT ;  /* 0x000000124d1b7212 */ /* 0x000fe400078e9631 */
[----:B------:R-:W-:Y:S02]  /*80180*/  LOP3.LUT R66, R75, R26, R91, 0x96, !PT ;  /* 0x0000001a4b427212 */ /* 0x000fe400078e965b */
[----:B------:R-:W-:Y:S02]  /*80190*/  SHF.L.W.U32.HI R69, R64, 0x10, R25 ;  /* 0x0000001040457819 */ /* 0x000fe40000010e19 */
[----:B------:R-:W-:Y:S02]  /*801a0*/  SHF.L.W.U32.HI R71, R25, 0x10, R64 ;  /* 0x0000001019477819 */ /* 0x000fe40000010e40 */
[----:B------:R-:W-:-:S02]  /*801b0*/  SHF.L.W.U32.HI R25, R27, 0x10, R74 ;  /* 0x000000101b197819 */ /* 0x000fc40000010e4a */
[----:B------:R-:W-:Y:S02]  /*801c0*/  LOP3.LUT R17, R60, R17, R86, 0x96, !PT ;  /* 0x000000113c117212 */ /* 0x000fe400078e9656 */
[----:B------:R-:W-:Y:S02]  /*801d0*/  LOP3.LUT R14, R73, R14, R87, 0x96, !PT ;  /* 0x0000000e490e7212 */ /* 0x000fe400078e9657 */
[----:B------:R-:W-:Y:S02]  /*801e0*/  SHF.L.W.U32.HI R27, R74, 0x10, R27 ;  /* 0x000000104a1b7819 */ /* 0x000fe40000010e1b */
[----:B------:R-:W-:Y:S02]  /*801f0*/  SHF.L.W.U32.HI R18, R66, 0x10, R47 ;  /* 0x0000001042127819 */ /* 0x000fe40000010e2f */
[----:B------:R-:W-:Y:S02]  /*80200*/  SHF.L.W.U32.HI R47, R47, 0x10, R66 ;  /* 0x000000102f2f7819 */ /* 0x000fe40000010e42 */
[----:B------:R-:W-:-:S02]  /*80210*/  SHF.L.W.U32.HI R49, R14, 0x10, R17 ;  /* 0x000000100e317819 */ /* 0x000fc40000010e11 */
[----:B------:R-:W-:Y:S02]  /*80220*/  SHF.L.W.U32.HI R26, R17, 0x10, R14 ;  /* 0x00000010111a7819 */ /* 0x000fe40000010e0e */
[----:B------:R-:W-:Y:S02]  /*80230*/  IADD3 R19, P0, R27, R46, RZ ;  /* 0x0000002e1b137210 */ /* 0x000fe40007f1e0ff */
[----:B------:R-:W-:Y:S02]  /*80240*/  IADD3 R54, P3, R71, R54, RZ ;  /* 0x0000003647367210 */ /* 0x000fe40007f7e0ff */
[----:B------:R-:W-:Y:S02]  /*80250*/  IADD3 R17, P1, R47, R48, RZ ;  /* 0x000000302f117210 */ /* 0x000fe40007f3e0ff */
[----:B------:R-:W-:Y:S02]  /*80260*/  IADD3 R55, P2, R26, R55, RZ ;  /* 0x000000371a377210 */ /* 0x000fe40007f5e0ff */
[----:B------:R-:W-:-:S02]  /*80270*/  LOP3.LUT R14, R34, R19, R60, 0x96, !PT ;  /* 0x00000013220e7212 */ /* 0x000fc400078e963c */
[-C--:B------:R-:W-:Y:S02]  /*80280*/  LOP3.LUT R72, R72, R17.reuse, RZ, 0x3c, !PT ;  /* 0x0000001148487212 */ /* 0x080fe400078e3cff */
[----:B------:R-:W-:Y:S01]  /*80290*/  LOP3.LUT R34, R20, R17, R82, 0x96, !PT ;  /* 0x0000001114227212 */ /* 0x000fe200078e9652 */
[----:B------:R-:W-:Y:S01]  /*802a0*/  IMAD.X R17, R69, 0x1, R52, P3 ;  /* 0x0000000145117824 */ /* 0x000fe200018e0634 */
[----:B------:R-:W-:Y:S01]  /*802b0*/  LOP3.LUT R48, R61, R19, RZ, 0x3c, !PT ;  /* 0x000000133d307212 */ /* 0x000fe200078e3cff */
[----:B------:R-:W-:Y:S02]  /*802c0*/  IMAD.X R16, R49, 0x1, R16, P2 ;  /* 0x0000000131107824 */ /* 0x000fe400010e0610 */
[----:B------:R-:W-:Y:S02]  /*802d0*/  IMAD.X R12, R25, 0x1, R12, P0 ;  /* 0x00000001190c7824 */ /* 0x000fe400000e060c */
[----:B------:R-:W-:Y:S01]  /*802e0*/  IMAD.X R19, R18, 0x1, R13, P1 ;  /* 0x0000000112137824 */ /* 0x000fe200008e060d */
[----:B------:R-:W-:-:S02]  /*802f0*/  LOP3.LUT R65, R65, R54, RZ, 0x3c, !PT ;  /* 0x0000003641417212 */ /* 0x000fc400078e3cff */
[----:B------:R-:W-:Y:S02]  /*80300*/  LOP3.LUT R62, R62, R17, RZ, 0x3c, !PT ;  /* 0x000000113e3e7212 */ /* 0x000fe400078e3cff */
[-C--:B------:R-:W-:Y:S02]  /*80310*/  LOP3.LUT R63, R63, R55.reuse, RZ, 0x3c, !PT ;  /* 0x000000373f3f7212 */ /* 0x080fe400078e3cff */
[----:B------:R-:W-:Y:S02]  /*80320*/  LOP3.LUT R10, R10, R55, R84, 0x96, !PT ;  /* 0x000000370a0a7212 */ /* 0x000fe400078e9654 */
[----:B------:R-:W-:Y:S02]  /*80330*/  LOP3.LUT R46, R32, R54, R79, 0x96, !PT ;  /* 0x00000036202e7212 */ /* 0x000fe400078e964f */
[----:B------:R-:W-:Y:S02]  /*80340*/  LOP3.LUT R55, R21, R19, R81, 0x96, !PT ;  /* 0x0000001315377212 */ /* 0x000fe400078e9651 */
[----:B------:R-:W-:-:S02]  /*80350*/  LOP3.LUT R32, R53, R16, RZ, 0x3c, !PT ;  /* 0x0000001035207212 */ /* 0x000fc400078e3cff */
[-C--:B------:R-:W-:Y:S02]  /*80360*/  LOP3.LUT R15, R15, R12.reuse, RZ, 0x3c, !PT ;  /* 0x0000000c0f0f7212 */ /* 0x080fe400078e3cff */
[----:B------:R-:W-:Y:S02]  /*80370*/  LOP3.LUT R61, R35, R12, R73, 0x96, !PT ;  /* 0x0000000c233d7212 */ /* 0x000fe400078e9649 */
[----:B------:R-:W-:Y:S02]  /*80380*/  SHF.L.W.U32.HI R20, R62, 0x1, R65 ;  /* 0x000000013e147819 */ /* 0x000fe40000010e41 */
[----:B------:R-:W-:Y:S02]  /*80390*/  SHF.L.W.U32.HI R21, R65, 0x1, R62 ;  /* 0x0000000141157819 */ /* 0x000fe40000010e3e */
[----:B------:R-:W-:Y:S02]  /*803a0*/  LOP3.LUT R35, R24, R19, RZ, 0x3c, !PT ;  /* 0x0000001318237212 */ /* 0x000fe400078e3cff */
[----:B------:R-:W-:-:S02]  /*803b0*/  LOP3.LUT R13, R33, R17, R75, 0x96, !PT ;  /* 0x00000011210d7212 */ /* 0x000fc400078e964b */
[----:B------:R-:W-:Y:S02]  /*803c0*/  SHF.L.W.U32.HI R17, R15, 0x1, R48 ;  /* 0x000000010f117819 */ /* 0x000fe40000010e30 */
[----:B------:R-:W-:Y:S02]  /*803d0*/  SHF.L.W.U32.HI R19, R48, 0x1, R15 ;  /* 0x0000000130137819 */ /* 0x000fe40000010e0f */
[----:B------:R-:W-:Y:S02]  /*803e0*/  SHF.L.W.U32.HI R24, R32, 0x1, R63 ;  /* 0x0000000120187819 */ /* 0x000fe40000010e3f */
[----:B------:R-:W-:Y:S02]  /*803f0*/  SHF.L.W.U32.HI R32, R63, 0x1, R32 ;  /* 0x000000013f207819 */ /* 0x000fe40000010e20 */
[----:B------:R-:W-:Y:S02]  /*80400*/  LOP3.LUT R20, R22, R47, R20, 0x96, !PT ;  /* 0x0000002f16147212 */ /* 0x000fe400078e9614 */
[----:B------:R-:W-:-:S02]  /*80410*/  LOP3.LUT R21, R23, R18, R21, 0x96, !PT ;  /* 0x0000001217157212 */ /* 0x000fc400078e9615 */
[----:B------:R-:W-:Y:S02]  /*80420*/  SHF.L.W.U32.HI R33, R35, 0x1, R72 ;  /* 0x0000000123217819 */ /* 0x000fe40000010e48 */
[----:B------:R-:W-:Y:S02]  /*80430*/  SHF.L.W.U32.HI R35, R72, 0x1, R35 ;  /* 0x0000000148237819 */ /* 0x000fe40000010e23 */
[----:B------:R-:W-:Y:S02]  /*80440*/  LOP3.LUT R18, R28, R26, R17, 0x96, !PT ;  /* 0x0000001a1c127212 */ /* 0x000fe400078e9611 */
[----:B------:R-:W-:Y:S01]  /*80450*/  LOP3.LUT R19, R29, R49, R19, 0x96, !PT ;  /* 0x000000311d137212 */ /* 0x000fe200078e9613 */
[----:B------:R-:W-:Y:S01]  /*80460*/  IMAD.MOV.U32 R26, RZ, RZ, R20 ;  /* 0x000000ffff1a7224 */ /* 0x000fe200078e0014 */
[----:B------:R-:W-:Y:S01]  /*80470*/  LOP3.LUT R28, R36, R27, R24, 0x96, !PT ;  /* 0x0000001b241c7212 */ /* 0x000fe200078e9618 */
[----:B------:R-:W-:Y:S01]  /*80480*/  IMAD.MOV.U32 R24, RZ, RZ, R34 ;  /* 0x000000ffff187224 */ /* 0x000fe200078e0022 */
[----:B------:R-:W-:Y:S01]  /*80490*/  LOP3.LUT R29, R37, R25, R32, 0x96, !PT ;  /* 0x00000019251d7212 */ /* 0x000fe200078e9620 */
[----:B------:R-:W-:Y:S01]  /*804a0*/  IMAD.MOV.U32 R25, RZ, RZ, R55 ;  /* 0x000000ffff197224 */ /* 0x000fe200078e0037 */
[----:B------:R-:W-:Y:S01]  /*804b0*/  LOP3.LUT R11, R11, R16, R77, 0x96, !PT ;  /* 0x000000100b0b7212 */ /* 0x000fe200078e964d */
[----:B------:R-:W-:Y:S01]  /*804c0*/  IMAD.MOV.U32 R27, RZ, RZ, R21 ;  /* 0x000000ffff1b7224 */ /* 0x000fe200078e0015 */
[----:B--2---:R-:W-:-:S02]  /*804d0*/  IADD3 R22, P0, R42, R68, RZ ;  /* 0x000000442a167210 */ /* 0x004fc40007f1e0ff */
[----:B------:R-:W-:Y:S02]  /*804e0*/  LOP3.LUT R16, R30, R71, R33, 0x96, !PT ;  /* 0x000000471e107212 */ /* 0x000fe400078e9621 */
[----:B------:R-:W-:Y:S01]  /*804f0*/  LOP3.LUT R17, R31, R69, R35, 0x96, !PT ;  /* 0x000000451f117212 */ /* 0x000fe200078e9623 */
[----:B------:R0:W-:Y:S01]  /*80500*/  STL.128 [R1+0x300], R24 ;  /* 0x0003001801007387 */ /* 0x0001e20000100c00 */
[----:B------:R-:W-:-:S03]  /*80510*/  IMAD.X R23, R43, 0x1, R67, P0 ;  /* 0x000000012b177824 */ /* 0x000fc600000e0643 */
[----:B------:R-:W-:Y:S04]  /*80520*/  STL.64 [R1+0x320], R28 ;  /* 0x0003201c01007387 */ /* 0x000fe80000100a00 */
[----:B------:R-:W-:Y:S01]  /*80530*/  STL.64 [R1+0x3c8], R22 ;  /* 0x0003c81601007387 */ /* 0x000fe20000100a00 */
[----:B0-----:R-:W-:Y:S02]  /*80540*/  IMAD.MOV.U32 R24, RZ, RZ, R18 ;  /* 0x000000ffff187224 */ /* 0x001fe400078e0012 */
[----:B------:R-:W-:Y:S02]  /*80550*/  IMAD.MOV.U32 R25, RZ, RZ, R19 ;  /* 0x000000ffff197224 */ /* 0x000fe400078e0013 */
[----:B------:R-:W-:Y:S02]  /*80560*/  IMAD.MOV.U32 R26, RZ, RZ, R16 ;  /* 0x000000ffff1a7224 */ /* 0x000fe400078e0010 */
[----:B------:R-:W-:Y:S01]  /*80570*/  IMAD.MOV.U32 R27, RZ, RZ, R17 ;  /* 0x000000ffff1b7224 */ /* 0x000fe200078e0011 */
[----:B------:R-:W-:Y:S04]  /*80580*/  STL.64 [R1+0x3c8], RZ ;  /* 0x0003c8ff01007387 */ /* 0x000fe80000100a00 */
[----:B------:R-:W-:Y:S01]  /*80590*/  STL.128 [R1+0x310], R24 ;  /* 0x0003101801007387 */ /* 0x000fe20000100c00 */
[----:B------:R-:W-:-:S02]  /*805a0*/  IMAD.MOV.U32 R12, RZ, RZ, R46 ;  /* 0x000000ffff0c7224 */ /* 0x000fc400078e002e */
[----:B------:R-:W-:-:S05]  /*805b0*/  IMAD.MOV.U32 R15, RZ, RZ, R61 ;  /* 0x000000ffff0f7224 */ /* 0x000fca00078e003d */
[----:B------:R0:W-:Y:S04]  /*805c0*/  STL.128 [R1+0x2f0], R12 ;  /* 0x0002f00c01007387 */ /* 0x0001e80000100c00 */
[----:B------:R1:W-:Y:S01]  /*805d0*/  STL.64 [R1+0x2e8], R10 ;  /* 0x0002e80a01007387 */ /* 0x0003e20000100a00 */
[----:B0-----:R-:W-:Y:S01]  /*805e0*/  IADD3 R12, P0, -R68, R41, RZ ;  /* 0x00000029440c7210 */ /* 0x001fe20007f1e1ff */
[----:B-1----:R-:W-:Y:S01]  /*805f0*/  CS2R R10, SRZ ;  /* 0x00000000000a7805 */ /* 0x002fe2000001ff00 */
[----:B------:R-:W-:-:S03]  /*80600*/  IMAD.MOV.U32 R41, RZ, RZ, R68 ;  /* 0x000000ffff297224 */ /* 0x000fc600078e0044 */
[--C-:B------:R-:W-:Y:S02]  /*80610*/  IMAD.X R13, R8, 0x1, ~R67.reuse, P0 ;  /* 0x00000001080d7824 */ /* 0x100fe400000e0e43 */
[----:B------:R-:W-:Y:S02]  /*80620*/  IMAD.MOV.U32 R8, RZ, RZ, R67 ;  /* 0x000000ffff087224 */ /* 0x000fe400078e0043 */
.L_x_169:
[----:B------:R-:W-:Y:S05]  /*80630*/  BSYNC B2 ;  /* 0x0000000000027941 */ /* 0x000fea0003800000 */
.L_x_162:
        /* <DEDUP_REMOVED lines=8> */
.L_x_175:
[----:B------:R-:W-:Y:S05]  /*806c0*/  BSYNC B1 ;  /* 0x0000000000017941 */ /* 0x000fea0003800000 */
.L_x_161:
[----:B------:R1:W-:Y:S04]  /*806d0*/  STL.U8 [R1+0x3e9], RZ ;  /* 0x0003e9ff01007387 */ /* 0x0003e80000100000 */
[----:B------:R-:W2:Y:S02]  /*806e0*/  LDL R8, [R3] ;  /* 0x0000000003087983 */ /* 0x000ea40000100800 */
[----:B--2---:R-:W-:-:S05]  /*806f0*/  IADD3 R8, R8, 0x1, RZ ;  /* 0x0000000108087810 */ /* 0x004fca0007ffe0ff */
[----:B0-----:R-:W-:Y:S01]  /*80700*/  IMAD.SHL.U32 R10, R8, 0x8, RZ ;  /* 0x00000008080a7824 */ /* 0x001fe200078e00ff */
[----:B------:R1:W-:Y:S04]  /*80710*/  STL [R3], R8 ;  /* 0x0000000803007387 */ /* 0x0003e80000100800 */
[----:B------:R-:W-:-:S04]  /*80720*/  LOP3.LUT R11, R10, 0x38, RZ, 0xc0, !PT ;  /* 0x000000380a0b7812 */ /* 0x000fc800078ec0ff */
[----:B------:R-:W-:-:S04]  /*80730*/  IADD3 R10, P0, P1, R58, R56, R11 ;  /* 0x000000383a0a7210 */ /* 0x000fc8000791e00b */
[----:B------:R-:W-:-:S05]  /*80740*/  IADD3.X R11, R59, R57, RZ, P0, P1 ;  /* 0x000000393b0b7210 */ /* 0x000fca00007e24ff */
[----:B------:R-:W2:Y:S04]  /*80750*/  LD.E.U8 R12, [R10.64+0x1] ;  /* 0x0000010e0a0c7980 */ /* 0x000ea8000c101100 */
[----:B------:R-:W3:Y:S04]  /*80760*/  LD.E.U8 R13, [R10.64+0x2] ;  /* 0x0000020e0a0d7980 */ /* 0x000ee8000c101100 */
[----:B------:R-:W4:Y:S04]  /*80770*/  LD.E.U8 R14, [R10.64+0x3] ;  /* 0x0000030e0a0e7980 */ /* 0x000f28000c101100 */
[----:B------:R-:W5:Y:S04]  /*80780*/  LD.E.U8 R18, [R10.64+0x5] ;  /* 0x0000050e0a127980 */ /* 0x000f68000c101100 */
[----:B------:R-:W5:Y:S04]  /*80790*/  LD.E.U8 R19, [R10.64+0x6] ;  /* 0x0000060e0a137980 */ /* 0x000f68000c101100 */
[----:B------:R-:W5:Y:S04]  /*807a0*/  LD.E.U8 R20, [R10.64+0x7] ;  /* 0x0000070e0a147980 */ /* 0x000f68000c101100 */
[----:B------:R-:W5:Y:S04]  /*807b0*/  LD.E.U8 R16, [R10.64] ;  /* 0x0000000e0a107980 */ /* 0x000f68000c101100 */
[----:B------:R-:W5:Y:S01]  /*807c0*/  LD.E.U8 R17, [R10.64+0x4] ;  /* 0x0000040e0a117980 */ /* 0x000f62000c101100 */
[----:B--2---:R-:W-:Y:S01]  /*807d0*/  LOP3.LUT R21, R12, 0xff, RZ, 0xc0, !PT ;  /* 0x000000ff0c157812 */ /* 0x004fe200078ec0ff */
[----:B---3--:R-:W-:-:S03]  /*807e0*/  IMAD.WIDE.U32 R12, R13, 0x10000, RZ ;  /* 0x000100000d0c7825 */ /* 0x008fc600078e00ff */
[----:B------:R-:W-:Y:S01]  /*807f0*/  SHF.L.U64.HI R23, R21, 0x8, RZ ;  /* 0x0000000815177819 */ /* 0x000fe200000102ff */
[----:B----4-:R-:W-:-:S04]  /*80800*/  IMAD.WIDE.U32 R14, R14, 0x1000000, RZ ;  /* 0x010000000e0e7825 */ /* 0x010fc800078e00ff */
[----:B-----5:R-:W-:Y:S01]  /*80810*/  IMAD.SHL.U32 R18, R18, 0x100, RZ ;  /* 0x0000010012127824 */ /* 0x020fe200078e00ff */
[----:B------:R-:W-:Y:S01]  /*80820*/  LOP3.LUT R13, R15, R13, R23, 0xfe, !PT ;  /* 0x0000000d0f0d7212 */ /* 0x000fe200078efe17 */
[----:B------:R-:W-:Y:S02]  /*80830*/  IMAD.SHL.U32 R21, R21, 0x100, RZ ;  /* 0x0000010015157824 */ /* 0x000fe400078e00ff */
[----:B------:R-:W-:Y:S02]  /*80840*/  IMAD.U32 R19, R19, 0x10000, RZ ;  /* 0x0001000013137824 */ /* 0x000fe400078e00ff */
[----:B------:R-:W-:Y:S01]  /*80850*/  IMAD.SHL.U32 R20, R20, 0x1000000, RZ ;  /* 0x0100000014147824 */ /* 0x000fe200078e00ff */
[----:B------:R-:W-:Y:S02]  /*80860*/  LOP3.LUT R15, R21, 0xffff00ff, R16, 0xf8, !PT ;  /* 0xffff00ff150f7812 */ /* 0x000fe400078ef810 */
[----:B------:R-:W-:Y:S02]  /*80870*/  LOP3.LUT R13, R18, R17, R13, 0xfe, !PT ;  /* 0x00000011120d7212 */ /* 0x000fe400078efe0d */
[----:B------:R-:W-:-:S02]  /*80880*/  LOP3.LUT R12, R14, R12, R15, 0xfe, !PT ;  /* 0x0000000c0e0c7212 */ /* 0x000fc400078efe0f */
[----:B------:R-:W-:Y:S01]  /*80890*/  LOP3.LUT R13, R20, R19, R13, 0xfe, !PT ;  /* 0x00000013140d7212 */ /* 0x000fe200078efe0d */
[----:B------:R-:W-:Y:S05]  /*808a0*/  BRA `(.L_x_150) ;  /* 0x0000ba4000007947 */ /* 0x000fea0003800000 */
.L_x_151:
        /* <DEDUP_REMOVED lines=72> */
[----:B---3--:R0:W-:Y:S04]  /*80d30*/  STL.64 [R1], R10 ;  /* 0x0000000a01007387 */ /* 0x0081e80000100a00 */
        /* <DEDUP_REMOVED lines=34> */
.L_x_181:
[----:B0-----:R-:W-:Y:S05]  /*80f60*/  BSYNC B2 ;  /* 0x0000000000027941 */ /* 0x001fea0003800000 */
.L_x_180:
        /* <DEDUP_REMOVED lines=284> */
.L_x_179:
[----:B01----:R-:W-:Y:S05]  /*82130*/  BSYNC B1 ;  /* 0x0000000000017941 */ /* 0x003fea0003800000 */
.L_x_178:
        /* <DEDUP_REMOVED lines=121> */
[----:B------:R-:W4:Y:S01]  /*828d0*/  LDL.128 R28, [R1] ;  /* 0x00000000011c7983 */ /* 0x000f220000100c00 */
        /* <DEDUP_REMOVED lines=466> */
[----:B------:R-:W-:Y:S02]  /*84600*/  IADD3 R97, P2, R27, R64, RZ ;  /* 0x000000401b617210 */ /* 0x000fe40007f5e0ff */
[----:B------:R-:W-:-:S02]  /*84610*/  IADD3 R100, P0, R52, R65, RZ ;  /* 0x0000004134647210 */ /* 0x000fc40007f1e0ff */
[----:B------:R-:W-:Y:S02]  /*84620*/  SHF.L.W.U32.HI R43, R94, 0x10, R95 ;  /* 0x000000105e2b7819 */ /* 0x000fe40000010e5f */
[----:B------:R-:W-:Y:S02]  /*84630*/  SHF.L.W.U32.HI R53, R95, 0x10, R94 ;  /* 0x000000105f357819 */ /* 0x000fe40000010e5e */
        /* <DEDUP_REMOVED lines=89> */
[----:B------:R-:W-:Y:S02]  /*84bd0*/  IADD3 R102, P0, R46, R65, RZ ;  /* 0x000000412e667210 */ /* 0x000fe40007f1e0ff */
[----:B------:R-:W-:Y:S02]  /*84be0*/  SHF.L.W.U32.HI R89, R84, 0x1, R87 ;  /* 0x0000000154597819 */ /* 0x000fe40000010e57 */
[----:B------:R-:W-:Y:S02]  /*84bf0*/  IADD3 R98, P2, R52, R81, RZ ;  /* 0x0000005134627210 */ /* 0x000fe40007f5e0ff */
[----:B------:R-:W-:Y:S01]  /*84c00*/  SHF.L.W.U32.HI R87, R87, 0x1, R84 ;  /* 0x0000000157577819 */ /* 0x000fe20000010e54 */
        /* <DEDUP_REMOVED lines=15> */
[----:B------:R-:W-:Y:S02]  /*84d00*/  SHF.L.W.U32.HI R99, R99, 0x1, R74 ;  /* 0x0000000163637819 */ /* 0x000fe40000010e4a */
[----:B------:R-:W-:Y:S02]  /*84d10*/  IADD3.X R74, R68, R87, R67, P2, P3 ;  /* 0x00000057444a7210 */ /* 0x000fe400017e6443 */
[----:B------:R-:W-:Y:S02]  /*84d20*/  IADD3 R81, P2, P3, R8, R91, R76 ;  /* 0x0000005b08517210 */ /* 0x000fe40007b5e04c */
[----:B------:R-:W-:Y:S02]  /*84d30*/  SHF.L.W.U32.HI R97, R96, 0x1, R97 ;  /* 0x0000000160617819 */ /* 0x000fe40000010e61 */
        /* <DEDUP_REMOVED lines=32> */
[----:B------:R-:W-:Y:S02]  /*84f40*/  SHF.L.W.U32.HI R93, R72, 0x8, R93 ;  /* 0x00000008485d7819 */ /* 0x000fe40000010e5d */
[----:B------:R-:W-:Y:S02]  /*84f50*/  IADD3 R72, P0, P1, R37, R82, R95 ;  /* 0x0000005225487210 */ /* 0x000fe4000791e05f */
[----:B------:R-:W-:Y:S02]  /*84f60*/  IADD3 R76, P2, P3, R73, R85, R84 ;  /* 0x00000055494c7210 */ /* 0x000fe40007b5e054 */
[----:B------:R-:W-:Y:S02]  /*84f70*/  LOP3.LUT R99, R99, R88, RZ, 0x3c, !PT ;  /* 0x0000005863637212 */ /* 0x000fe400078e3cff */
[----:B------:R-:W-:-:S02]  /*84f80*/  IADD3.X R87, R36, R74, R89, P0, P1 ;  /* 0x0000004a24577210 */ /* 0x000fc400007e2459 */
[----:B------:R-:W-:Y:S02]  /*84f90*/  LOP3.LUT R97, R76, R54, R83, 0x96, !PT ;  /* 0x000000364c617212 */ /* 0x000fe400078e9653 */
[----:B------:R-:W-:Y:S02]  /*84fa0*/  SHF.L.W.U32.HI R90, R99, 0x8, R96 ;  /* 0x00000008635a7819 */ /* 0x000fe40000010e60 */
[----:B------:R-:W-:Y:S02]  /*84fb0*/  LOP3.LUT R53, R72, R53, R74, 0x96, !PT ;  /* 0x0000003548357212 */ /* 0x000fe400078e964a */
[----:B------:R-:W-:Y:S02]  /*84fc0*/  IADD3.X R83, R69, R83, R86, P2, P3 ;  /* 0x0000005345537210 */ /* 0x000fe400017e6456 */
[----:B------:R-:W-:Y:S02]  /*84fd0*/  SHF.L.W.U32.HI R96, R96, 0x8, R99 ;  /* 0x0000000860607819 */ /* 0x000fe40000010e63 */
        /* <DEDUP_REMOVED lines=24> */
[----:B------:R-:W-:Y:S02]  /*85160*/  IADD3 R98, P1, R46, R65, RZ ;  /* 0x000000412e627210 */ /* 0x000fe40007f3e0ff */
[----:B------:R-:W-:-:S02]  /*85170*/  SHF.L.W.U32.HI R81, R89, 0x1, R80 ;  /* 0x0000000159517819 */ /* 0x000fc40000010e50 */
        /* <DEDUP_REMOVED lines=72> */
[----:B------:R-:W-:Y:S02]  /*85600*/  IADD3.X R94, R23, R94, R82, P2, P3 ;  /* 0x0000005e175e7210 */ /* 0x000fe400017e6452 */
        /* <DEDUP_REMOVED lines=8> */
[----:B------:R-:W-:Y:S02]  /*85690*/  SHF.L.W.U32.HI R46, R98, 0x10, R101 ;  /* 0x00000010622e7819 */ /* 0x000fe40000010e65 */
[----:B------:R-:W-:Y:S02]  /*856a0*/  IADD3 R96, P1, R27, R72, RZ ;  /* 0x000000481b607210 */ /* 0x000fe40007f3e0ff */
[----:B------:R-:W-:-:S02]  /*856b0*/  SHF.L.W.U32.HI R54, R101, 0x10, R98 ;  /* 0x0000001065367819 */ /* 0x000fc40000010e62 */
[----:B------:R-:W-:Y:S02]  /*856c0*/  IADD3 R92, P2, R52, R79, RZ ;  /* 0x0000004f345c7210 */ /* 0x000fe40007f5e0ff */
[----:B------:R-:W-:Y:S01]  /*856d0*/  LOP3.LUT R67, R97, R66, RZ, 0x3c, !PT ;  /* 0x0000004261437212 */ /* 0x000fe200078e3cff */
[----:B------:R-:W-:Y:S01]  /*856e0*/  IMAD.X R97, R43, 0x1, R64, P1 ;  /* 0x000000012b617824 */ /* 0x000fe200008e0640 */
        /* <DEDUP_REMOVED lines=17> */
[----:B------:R-:W-:-:S02]  /*85800*/  SHF.L.W.U32.HI R99, R99, 0x1, R64 ;  /* 0x0000000163637819 */ /* 0x000fc40000010e40 */
[----:B------:R-:W-:Y:S02]  /*85810*/  IADD3.X R84, R17, R67, R84, P2, P3 ;  /* 0x0000004311547210 */ /* 0x000fe400017e6454 */
[----:B------:R-:W-:Y:S02]  /*85820*/  SHF.L.W.U32.HI R86, R85, 0x1, R86 ;  /* 0x0000000155567819 */ /* 0x000fe40000010e56 */
[----:B------:R-:W-:Y:S02]  /*85830*/  IADD3.X R87, R71, R88, R87, P4, P5 ;  /* 0x0000005847577210 */ /* 0x000fe400027ea457 */
[----:B------:R-:W-:Y:S02]  /*85840*/  IADD3 R64, P2, P3, R22, R83, R74 ;  /* 0x0000005316407210 */ /* 0x000fe40007b5e04a */
        /* <DEDUP_REMOVED lines=61> */
[----:B------:R-:W-:Y:S02]  /*85c20*/  IADD3 R97, P2, R27, R66, RZ ;  /* 0x000000421b617210 */ /* 0x000fe40007f5e0ff */
[----:B------:R-:W-:Y:S02]  /*85c30*/  LOP3.LUT R96, R96, R79, RZ, 0x3c, !PT ;  /* 0x0000004f60607212 */ /* 0x000fe400078e3cff */
        /* <DEDUP_REMOVED lines=87> */
[----:B------:R-:W-:-:S02]  /*861b0*/  LOP3.LUT R84, R97, R82, RZ, 0x3c, !PT ;  /* 0x0000005261547212 */ /* 0x000fc400078e3cff */
[----:B------:R-:W-:Y:S02]  /*861c0*/  SHF.L.W.U32.HI R54, R103, 0x10, R98 ;  /* 0x0000001067367819 */ /* 0x000fe40000010e62 */
        /* <DEDUP_REMOVED lines=86> */
[----:B------:R-:W-:Y:S02]  /*86730*/  SHF.L.W.U32.HI R54, R91, 0x10, R92 ;  /* 0x000000105b367819 */ /* 0x000fe40000010e5c */
[----:B------:R-:W-:Y:S02]  /*86740*/  IADD3 R98, P0, R52, R55, RZ ;  /* 0x0000003734627210 */ /* 0x000fe40007f1e0ff */
[----:B------:R-:W-:Y:S02]  /*86750*/  LOP3.LUT R97, R88, R72, RZ, 0x3c, !PT ;  /* 0x0000004858617212 */ /* 0x000fe400078e3cff */
        /* <DEDUP_REMOVED lines=51> */
[----:B------:R-:W-:Y:S02]  /*86a90*/  LOP3.LUT R97, R97, R72, RZ, 0x3c, !PT ;  /* 0x0000004861617212 */ /* 0x000fe400078e3cff */
[----:B------:R-:W-:Y:S02]  /*86aa0*/  SHF.L.W.U32.HI R95, R66, 0x8, R85 ;  /* 0x00000008425f7819 */ /* 0x000fe40000010e55 */
[----:B------:R-:W-:Y:S02]  /*86ab0*/  LOP3.LUT R80, R99, R82, RZ, 0x3c, !PT ;  /* 0x0000005263507212 */ /* 0x000fe400078e3cff */
[----:B------:R-:W-:Y:S02]  /*86ac0*/  IADD3 R89, P0, P1, R47, R93, R78 ;  /* 0x0000005d2f597210 */ /* 0x000fe4000791e04e */
[----:B------:R-:W-:Y:S02]  /*86ad0*/  IADD3 R66, P2, P3, R11, R87, R98 ;  /* 0x000000570b427210 */ /* 0x000fe40007b5e062 */
[----:B------:R-:W-:-:S02]  /*86ae0*/  SHF.L.W.U32.HI R88, R97, 0x8, R92 ;  /* 0x0000000861587819 */ /* 0x000fc40000010e5c */
[----:B------:R-:W-:Y:S02]  /*86af0*/  SHF.L.W.U32.HI R85, R80, 0x8, R91 ;  /* 0x0000000850557819 */ /* 0x000fe40000010e5b */
[----:B------:R-:W-:Y:S02]  /*86b00*/  LOP3.LUT R99, R89, R54, R67, 0x96, !PT ;  /* 0x0000003659637212 */ /* 0x000fe400078e9643 */
[----:B------:R-:W-:Y:S02]  /*86b10*/  SHF.L.W.U32.HI R92, R92, 0x8, R97 ;  /* 0x000000085c5c7819 */ /* 0x000fe40000010e61 */
        /* <DEDUP_REMOVED lines=25> */
[----:B------:R-:W-:Y:S02]  /*86cb0*/  SHF.L.W.U32.HI R53, R87, 0x10, R52 ;  /* 0x0000001057357819 */ /* 0x000fe40000010e34 */
[----:B------:R-:W-:Y:S02]  /*86cc0*/  SHF.L.W.U32.HI R52, R52, 0x10, R87 ;  /* 0x0000001034347819 */ /* 0x000fe40000010e57 */
[----:B------:R-:W-:Y:S01]  /*86cd0*/  IADD3 R100, P0, R46, R65, RZ ;  /* 0x000000412e647210 */ /* 0x000fe20007f1e0ff */
[----:B------:R-:W-:Y:S01]  /*86ce0*/  IMAD.X R65, R43, 0x1, R72, P1 ;  /* 0x000000012b417824 */ /* 0x000fe200008e0648 */
[----:B------:R-:W-:-:S02]  /*86cf0*/  SHF.L.W.U32.HI R76, R90, 0x1, R81 ;  /* 0x000000015a4c7819 */ /* 0x000fc40000010e51 */
[----:B------:R-:W-:Y:S02]  /*86d00*/  SHF.L.W.U32.HI R81, R81, 0x1, R90 ;  /* 0x0000000151517819 */ /* 0x000fe40000010e5a */
[----:B------:R-:W-:Y:S01]  /*86d10*/  IADD3 R90, P2, R52, R83, RZ ;  /* 0x00000053345a7210 */ /* 0x000fe20007f5e0ff */
[----:B------:R-:W-:Y:S01]  /*86d20*/  IMAD.X R101, R54, 0x1, R55, P0 ;  /* 0x0000000136657824 */ /* 0x000fe200000e0637 */
[----:B------:R-:W-:Y:S02]  /*86d30*/  LOP3.LUT R96, R92, R99, RZ, 0x3c, !PT ;  /* 0x000000635c607212 */ /* 0x000fe400078e3cff */
[----:B------:R-:W-:Y:S01]  /*86d40*/  LOP3.LUT R55, R88, R65, RZ, 0x3c, !PT ;  /* 0x0000004158377212 */ /* 0x000fe200078e3cff */
[----:B------:R-:W-:-:S03]  /*86d50*/  IMAD.X R98, R53, 0x1, R82, P2 ;  /* 0x0000000135627824 */ /* 0x000fc600010e0652 */
[----:B------:R-:W-:Y:S02]  /*86d60*/  SHF.L.W.U32.HI R92, R55, 0x1, R96 ;  /* 0x00000001375c7819 */ /* 0x000fe40000010e60 */
[----:B------:R-:W-:Y:S02]  /*86d70*/  LOP3.LUT R91, R91, R90, RZ, 0x3c, !PT ;  /* 0x0000005a5b5b7212 */ /* 0x000fe400078e3cff */
[----:B------:R-:W-:Y:S02]  /*86d80*/  LOP3.LUT R78, R78, R100, RZ, 0x3c, !PT ;  /* 0x000000644e4e7212 */ /* 0x000fe400078e3cff */
        /* <DEDUP_REMOVED lines=9> */
[----:B------:R-:W-:Y:S02]  /*86e20*/  IADD3.X R78, R26, R81, R67, P2, P3 ;  /* 0x000000511a4e7210 */ /* 0x000fe400017e6443 */
        /* <DEDUP_REMOVED lines=39> */
[----:B------:R-:W-:-:S02]  /*870a0*/  IADD3.X R83, R68, R78, R99, P0, P1 ;  /* 0x0000004e44537210 */ /* 0x000fc400007e2463 */
[----:B------:R-:W-:Y:S02]  /*870b0*/  LOP3.LUT R92, R81, R54, R79, 0x96, !PT ;  /* 0x00000036515c7212 */ /* 0x000fe400078e964f */
[----:B------:R-:W-:Y:S02]  /*870c0*/  IADD3.X R79, R36, R79, R85, P2, P3 ;  /* 0x0000004f244f7210 */ /* 0x000fe400017e6455 */
[----:B------:R-:W-:Y:S02]  /*870d0*/  IADD3 R80, P0, P1, R20, R72, R91 ;  /* 0x0000004814507210 */ /* 0x000fe4000791e05b */
[----:B------:R-:W-:Y:S02]  /*870e0*/  LOP3.LUT R54, R83, R52, R89, 0x96, !PT ;  /* 0x0000003453367212 */ /* 0x000fe400078e9659 */
        /* <DEDUP_REMOVED lines=19> */
[----:B------:R-:W-:Y:S02]  /*87220*/  LOP3.LUT R90, R99, R66, RZ, 0x3c, !PT ;  /* 0x00000042635a7212 */ /* 0x000fe400078e3cff */
        /* <DEDUP_REMOVED lines=1232> */
[----:B------:R-:W-:Y:S02]  /*8bf30*/  IADD3 R14, P1, R16, R23, RZ ;  /* 0x00000017100e7210 */ /* 0x000fe40007f3e0ff */
[----:B------:R-:W-:Y:S01]  /*8bf40*/  LOP3.LUT R24, R26, R13, RZ, 0x3c, !PT ;  /* 0x0000000d1a187212 */ /* 0x000fe200078e3cff */
[----:B------:R-:W-:Y:S01]  /*8bf50*/  IMAD.X R23, R27, 0x1, R8, P0 ;  /* 0x000000011b177824 */ /* 0x000fe200000e0608 */
[----:B------:R-:W-:-:S02]  /*8bf60*/  LOP3.LUT R43, R43, R11, RZ, 0x3c, !PT ;  /* 0x0000000b2b2b7212 */ /* 0x000fc400078e3cff */
[----:B------:R-:W-:Y:S01]  /*8bf70*/  LOP3.LUT R26, R30, R11, R66, 0x96, !PT ;  /* 0x0000000b1e1a7212 */ /* 0x000fe200078e9642 */
[----:B------:R-:W-:Y:S01]  /*8bf80*/  IMAD.X R11, R36, 0x1, R52, P3 ;  /* 0x00000001240b7824 */ /* 0x000fe200018e0634 */
[----:B------:R-:W-:Y:S01]  /*8bf90*/  LOP3.LUT R65, R28, R13, R65, 0x96, !PT ;  /* 0x0000000d1c417212 */ /* 0x000fe200078e9641 */
[----:B------:R-:W-:Y:S02]  /*8bfa0*/  IMAD.X R17, R21, 0x1, R10, P1 ;  /* 0x0000000115117824 */ /* 0x000fe400008e060a */
[----:B------:R-:W-:Y:S01]  /*8bfb0*/  IMAD.X R28, R20, 0x1, R77, P2 ;  /* 0x00000001141c7824 */ /* 0x000fe200010e064d */
[----:B------:R-:W-:Y:S02]  /*8bfc0*/  LOP3.LUT R18, R25, R12, RZ, 0x3c, !PT ;  /* 0x0000000c19127212 */ /* 0x000fe400078e3cff */
[----:B------:R-:W-:Y:S02]  /*8bfd0*/  LOP3.LUT R25, R39, R14, RZ, 0x3c, !PT ;  /* 0x0000000e27197212 */ /* 0x000fe400078e3cff */
[----:B------:R-:W-:-:S02]  /*8bfe0*/  LOP3.LUT R13, R33, R23, R54, 0x96, !PT ;  /* 0x00000017210d7212 */ /* 0x000fc400078e9636 */
[----:B------:R-:W-:Y:S02]  /*8bff0*/  LOP3.LUT R10, R42, R11, RZ, 0x3c, !PT ;  /* 0x0000000b2a0a7212 */ /* 0x000fe400078e3cff */
[----:B------:R-:W-:Y:S02]  /*8c000*/  LOP3.LUT R12, R32, R12, R55, 0x96, !PT ;  /* 0x0000000c200c7212 */ /* 0x000fe400078e9637 */
[----:B------:R-:W-:Y:S02]  /*8c010*/  LOP3.LUT R14, R34, R14, R47, 0x96, !PT ;  /* 0x0000000e220e7212 */ /* 0x000fe400078e962f */
[----:B------:R-:W-:Y:S02]  /*8c020*/  LOP3.LUT R15, R35, R17, R71, 0x96, !PT ;  /* 0x00000011230f7212 */ /* 0x000fe400078e9647 */
[----:B------:R-:W-:Y:S02]  /*8c030*/  LOP3.LUT R23, R19, R23, RZ, 0x3c, !PT ;  /* 0x0000001713177212 */ /* 0x000fe400078e3cff */
[----:B------:R-:W-:-:S02]  /*8c040*/  LOP3.LUT R30, R29, R28, R73, 0x96, !PT ;  /* 0x0000001c1d1e7212 */ /* 0x000fc400078e9649 */
[----:B------:R-:W-:Y:S02]  /*8c050*/  LOP3.LUT R38, R38, R17, RZ, 0x3c, !PT ;  /* 0x0000001126267212 */ /* 0x000fe400078e3cff */
[----:B------:R-:W-:Y:S02]  /*8c060*/  LOP3.LUT R31, R31, R11, R69, 0x96, !PT ;  /* 0x0000000b1f1f7212 */ /* 0x000fe400078e9645 */
[----:B------:R-:W-:Y:S02]  /*8c070*/  LOP3.LUT R41, R41, R28, RZ, 0x3c, !PT ;  /* 0x0000001c29297212 */ /* 0x000fe400078e3cff */
[----:B------:R-:W-:Y:S01]  /*8c080*/  SHF.L.W.U32.HI R19, R10, 0x1, R43 ;  /* 0x000000010a137819 */ /* 0x000fe20000010e2b */
[----:B------:R0:W-:Y:S01]  /*8c090*/  STL.128 [R1+0x10], R12 ;  /* 0x0000100c01007387 */ /* 0x0001e20000100c00 */
[----:B------:R-:W-:Y:S02]  /*8c0a0*/  SHF.L.W.U32.HI R10, R43, 0x1, R10 ;  /* 0x000000012b0a7819 */ /* 0x000fe40000010e0a */
[----:B------:R-:W-:-:S02]  /*8c0b0*/  SHF.L.W.U32.HI R11, R23, 0x1, R18 ;  /* 0x00000001170b7819 */ /* 0x000fc40000010e12 */
[----:B------:R-:W-:Y:S02]  /*8c0c0*/  SHF.L.W.U32.HI R17, R18, 0x1, R23 ;  /* 0x0000000112117819 */ /* 0x000fe40000010e17 */
[----:B------:R-:W-:Y:S02]  /*8c0d0*/  SHF.L.W.U32.HI R23, R38, 0x1, R25 ;  /* 0x0000000126177819 */ /* 0x000fe40000010e19 */
[----:B------:R-:W-:Y:S02]  /*8c0e0*/  SHF.L.W.U32.HI R25, R25, 0x1, R38 ;  /* 0x0000000119197819 */ /* 0x000fe40000010e26 */
[----:B------:R-:W-:Y:S02]  /*8c0f0*/  SHF.L.W.U32.HI R8, R41, 0x1, R24 ;  /* 0x0000000129087819 */ /* 0x000fe40000010e18 */
[----:B------:R-:W-:Y:S01]  /*8c100*/  LOP3.LUT R18, R56, R16, R19, 0x96, !PT ;  /* 0x0000001038127212 */ /* 0x000fe200078e9613 */
[----:B0-----:R-:W-:Y:S02]  /*8c110*/  IMAD.MOV.U32 R12, RZ, RZ, R65 ;  /* 0x000000ffff0c7224 */ /* 0x001fe400078e0041 */
[----:B------:R-:W-:Y:S01]  /*8c120*/  IMAD.MOV.U32 R13, RZ, RZ, R30 ;  /* 0x000000ffff0d7224 */ /* 0x000fe200078e001e */
[----:B------:R-:W-:-:S02]  /*8c130*/  LOP3.LUT R19, R57, R21, R10, 0x96, !PT ;  /* 0x0000001539137212 */ /* 0x000fc400078e960a */
        /* <DEDUP_REMOVED lines=8> */
[----:B------:R-:W-:Y:S02]  /*8c1c0*/  LOP3.LUT R8, R62, R37, R8, 0x96, !PT ;  /* 0x000000253e087212 */ /* 0x000fe400078e9608 */
[----:B------:R-:W-:Y:S01]  /*8c1d0*/  SHF.L.W.U32.HI R24, R24, 0x1, R41 ;  /* 0x0000000118187819 */ /* 0x000fe20000010e29 */
[----:B------:R-:W-:Y:S01]  /*8c1e0*/  IMAD.MOV.U32 R60, RZ, RZ, R10 ;  /* 0x000000ffff3c7224 */ /* 0x000fe200078e000a */
[----:B------:R0:W-:Y:S01]  /*8c1f0*/  STL.128 [R1], R20 ;  /* 0x0000001401007387 */ /* 0x0001e20000100c00 */
        /* <DEDUP_REMOVED lines=8> */
[----:B------:R-:W-:-:S05]  /*8c280*/  IMAD.MOV.U32 R23, RZ, RZ, R17 ;  /* 0x000000ffff177224 */ /* 0x000fca00078e0011 */
[----:B------:R1:W-:Y:S01]  /*8c290*/  STL.128 [R1+0x20], R20 ;  /* 0x0000201401007387 */ /* 0x0003e20000100c00 */
[----:B------:R-:W-:Y:S05]  /*8c2a0*/  BRA `(.L_x_150) ;  /* 0x0000004000007947 */ /* 0x000fea0003800000 */
.L_x_177:
[----:B------:R0:W5:Y:S01]  /*8c2b0*/  LDL.64 R12, [R1+0x3d8] ;  /* 0x0003d800010c7983 */ /* 0x0001620000100a00 */
[----:B------:R-:W-:Y:S05]  /*8c2c0*/  BRA `(.L_x_150) ;  /* 0x0000002000007947 */ /* 0x000fea0003800000 */
.L_x_149:
[----:B------:R-:W-:-:S05]  /*8c2d0*/  IMAD R11, R11, 0x8, R2 ;  /* 0x000000080b0b7824 */ /* 0x000fca00078e0202 */
[----:B------:R0:W5:Y:S02]  /*8c2e0*/  LDL.64 R12, [R11] ;  /* 0x000000000b0c7983 */ /* 0x0001640000100a00 */
.L_x_150:
[----:B-1----:R-:W-:Y:S05]  /*8c2f0*/  BSYNC B0 ;  /* 0x0000000000007941 */ /* 0x002fea0003800000 */
.L_x_148:
[----:B-----5:R1:W-:Y:S01]  /*8c300*/  STL.64 [R1+0x998], R12 ;  /* 0x0009980c01007387 */ /* 0x0203e20000100a00 */
[----:B------:R-:W-:Y:S01]  /*8c310*/  PRMT R8, R5, 0x9910, RZ ;  /* 0x0000991005087816 */ /* 0x000fe200000000ff */
[----:B------:R-:W-:Y:S01]  /*8c320*/  IMAD.SHL.U32 R5, R40, 0x8, RZ ;  /* 0x0000000828057824 */ /* 0x000fe200078e00ff */
[----:B0-----:R-:W-:Y:S01]  /*8c330*/  LOP3.LUT R11, R0, 0xff, RZ, 0xc0, !PT ;  /* 0x000000ff000b7812 */ /* 0x001fe200078ec0ff */
[----:B------:R-:W-:Y:S01]  /*8c340*/  UMOV UR9, URZ ;  /* 0x0000003f00097c82 */ /* 0x000fe20008000000 */
[----:B------:R-:W-:Y:S01]  /*8c350*/  ISETP.NE.AND P0, PT, R8, RZ, PT ;  /* 0x000000ff0800720c */ /* 0x000fe20003f05270 */
[----:B------:R-:W-:Y:S01]  /*8c360*/  BSSY B0, `(.L_x_182) ;  /* 0x0002375000007945 */ /* 0x000fe20003800000 */
[----:B------:R-:W-:Y:S02]  /*8c370*/  LOP3.LUT R5, R5, 0xf8, RZ, 0xc0, !PT ;  /* 0x000000f805057812 */ /* 0x000fe400078ec0ff */
[----:B------:R-:W-:Y:S02]  /*8c380*/  PRMT R40, R40, 0x6540, R11 ;  /* 0x0000654028287816 */ /* 0x000fe4000000000b */
[----:B------:R-:W-:Y:S01]  /*8c390*/  SHF.L.U64.HI R11, R11, 0x8, RZ ;  /* 0x000000080b0b7819 */ /* 0x000fe200000102ff */
[----:B------:R-:W-:-:S06]  /*8c3a0*/  IMAD.IADD R5, R5, 0x1, R2 ;  /* 0x0000000105057824 */ /* 0x000fcc00078e0202 */
[----:B------:R-:W-:Y:S05]  /*8c3b0*/  @!P0 BRA `(.L_x_183) ;  /* 0x0000066000008947 */ /* 0x000fea0003800000 */
[----:B-1----:R-:W-:Y:S01]  /*8c3c0*/  LOP3.LUT R6, R6, 0xff, RZ, 0xc0, !PT ;  /* 0x000000ff06067812 */ /* 0x002fe200078ec0ff */
[----:B------:R-:W-:Y:S01]  /*8c3d0*/  BSSY B1, `(.L_x_184) ;  /* 0x0000060000017945 */ /* 0x000fe20003800000 */
[----:B------:R-:W-:Y:S02]  /*8c3e0*/  CS2R R16, SRZ ;  /* 0x0000000000107805 */ /* 0x000fe4000001ff00 */
[----:B------:R-:W-:-:S13]  /*8c3f0*/  ISETP.GT.AND P0, PT, R6, 0x1, PT ;  /* 0x000000010600780c */ /* 0x000fda0003f04270 */
[----:B------:R-:W-:Y:S05]  /*8c400*/  @P0 BRA `(.L_x_185) ;  /* 0x0000040000000947 */ /* 0x000fea0003800000 */
[----:B------:R-:W-:Y:S01]  /*8c410*/  ISETP.NE.AND P0, PT, R6, RZ, PT ;  /* 0x000000ff0600720c */ /* 0x000fe20003f05270 */
[----:B------:R-:W-:-:S12]  /*8c420*/  BSSY B2, `(.L_x_186) ;  /* 0x000003d000027945 */ /* 0x000fd80003800000 */
[----:B------:R-:W-:Y:S05]  /*8c430*/  @!P0 BRA `(.L_x_187) ;  /* 0x0000005000008947 */ /* 0x000fea0003800000 */
[----:B------:R-:W-:-:S13]  /*8c440*/  ISETP.NE.AND P0, PT, R6, 0x1, PT ;  /* 0x000000010600780c */ /* 0x000fda0003f05270 */
[----:B------:R-:W-:Y:S05]  /*8c450*/  @P0 BRA `(.L_x_188) ;  /* 0x0000039000000947 */ /* 0x000fea0003800000 */
[----:B------:R-:W-:Y:S02]  /*8c460*/  LOP3.LUT R16, RZ, R12, RZ, 0x33, !PT ;  /* 0x0000000cff107212 */ /* 0x000fe400078e33ff */
[----:B------:R-:W-:Y:S01]  /*8c470*/  LOP3.LUT R17, RZ, R13, RZ, 0x33, !PT ;  /* 0x0000000dff117212 */ /* 0x000fe200078e33ff */
[----:B------:R-:W-:Y:S05]  /*8c480*/  BRA `(.L_x_188) ;  /* 0x0000036000007947 */ /* 0x000fea0003800000 */
.L_x_187:
[----:B------:R-:W-:Y:S01]  /*8c490*/  ISETP.GE.U32.AND P0, PT, R12, 0x2, PT ;  /* 0x000000020c00780c */ /* 0x000fe20003f06070 */
[----:B------:R-:W-:Y:S02]  /*8c4a0*/  IMAD.MOV.U32 R16, RZ, RZ, R12 ;  /* 0x000000ffff107224 */ /* 0x000fe400078e000c */
[----:B------:R-:W-:Y:S01]  /*8c4b0*/  IMAD.MOV.U32 R17, RZ, RZ, R13 ;  /* 0x000000ffff117224 */ /* 0x000fe200078e000d */
[----:B------:R-:W-:-:S13]  /*8c4c0*/  ISETP.GE.U32.AND.EX P0, PT, R13, RZ, PT, P0 ;  /* 0x000000ff0d00720c */ /* 0x000fda0003f06100 */
[----:B------:R-:W-:Y:S05]  /*8c4d0*/  @!P0 BRA `(.L_x_188) ;  /* 0x0000031000008947 */ /* 0x000fea0003800000 */
[----:B------:R-:W-:Y:S01]  /*8c4e0*/  IADD3 R0, P0, R12, 0x1, RZ ;  /* 0x000000010c007810 */ /* 0x000fe20007f1e0ff */
[----:B------:R-:W-:Y:S02]  /*8c4f0*/  IMAD.MOV.U32 R16, RZ, RZ, R12 ;  /* 0x000000ffff107224 */ /* 0x000fe400078e000c */
[--C-:B------:R-:W-:Y:S02]  /*8c500*/  IMAD.MOV.U32 R17, RZ, RZ, R13.reuse ;  /* 0x000000ffff117224 */ /* 0x100fe400078e000d */
[----:B------:R-:W-:-:S05]  /*8c510*/  IMAD.X R7, RZ, RZ, R13, P0 ;  /* 0x000000ffff077224 */ /* 0x000fca00000e060d */
[--C-:B------:R-:W-:Y:S02]  /*8c520*/  SHF.R.U64 R0, R0, 0x1, R7.reuse ;  /* 0x0000000100007819 */ /* 0x100fe40000001207 */
[----:B------:R-:W-:Y:S02]  /*8c530*/  SHF.R.U32.HI R7, RZ, 0x1, R7 ;  /* 0x00000001ff077819 */ /* 0x000fe40000011607 */
[----:B------:R-:W-:-:S04]  /*8c540*/  ISETP.GE.U32.AND P0, PT, R0, R12, PT ;  /* 0x0000000c0000720c */ /* 0x000fc80003f06070 */
[----:B------:R-:W-:-:S13]  /*8c550*/  ISETP.GE.U32.AND.EX P0, PT, R7, R13, PT, P0 ;  /* 0x0000000d0700720c */ /* 0x000fda0003f06100 */
[----:B------:R-:W-:Y:S05]  /*8c560*/  @P0 BRA `(.L_x_188) ;  /* 0x0000028000000947 */ /* 0x000fea0003800000 */
.L_x_192:
[----:B------:R-:W-:Y:S01]  /*8c570*/  LOP3.LUT R6, R13, R7, RZ, 0xfc, !PT ;  /* 0x000000070d067212 */ /* 0x000fe200078efcff */
[----:B------:R-:W-:Y:S01]  /*8c580*/  BSSY B3, `(.L_x_189) ;  /* 0x000001f000037945 */ /* 0x000fe20003800000 */
[----:B------:R-:W-:Y:S02]  /*8c590*/  IMAD.MOV.U32 R16, RZ, RZ, R0 ;  /* 0x000000ffff107224 */ /* 0x000fe400078e0000 */
[----:B------:R-:W-:Y:S01]  /*8c5a0*/  ISETP.NE.U32.AND P0, PT, R6, RZ, PT ;  /* 0x000000ff0600720c */ /* 0x000fe20003f05070 */
[----:B------:R-:W-:-:S12]  /*8c5b0*/  IMAD.MOV.U32 R17, RZ, RZ, R7 ;  /* 0x000000ffff117224 */ /* 0x000fd800078e0007 */
[----:B------:R-:W-:Y:S05]  /*8c5c0*/  @!P0 BRA `(.L_x_190) ;  /* 0x0000007000008947 */ /* 0x000fea0003800000 */
[----:B------:R-:W-:Y:S01]  /*8c5d0*/  IMAD.MOV.U32 R8, RZ, RZ, R12 ;  /* 0x000000ffff087224 */ /* 0x000fe200078e000c */
[----:B------:R-:W-:Y:S01]  /*8c5e0*/  MOV R19, 0x8c610 ;  /* 0x0008c61000137802 */ /* 0x000fe20000000f00 */
[----:B------:R-:W-:Y:S02]  /*8c5f0*/  IMAD.MOV.U32 R18, RZ, RZ, R13 ;  /* 0x000000ffff127224 */ /* 0x000fe400078e000d */
[----:B------:R-:W-:Y:S05]  /*8c600*/  CALL.REL.NOINC `($__internal_0_$__cuda_sm20_div_u64) ;  /* 0x000ac2f000007944 */ /* 0x000fea0003c00000 */
[----:B------:R-:W-:Y:S02]  /*8c610*/  IMAD.MOV.U32 R6, RZ, RZ, R0 ;  /* 0x000000ffff067224 */ /* 0x000fe400078e0000 */
[----:B------:R-:W-:Y:S01]  /*8c620*/  IMAD.MOV.U32 R7, RZ, RZ, R11 ;  /* 0x000000ffff077224 */ /* 0x000fe200078e000b */
[----:B------:R-:W-:Y:S05]  /*8c630*/  BRA `(.L_x_191) ;  /* 0x0000013000007947 */ /* 0x000fea0003800000 */
.L_x_190:
[----:B------:R-:W0:Y:S01]  /*8c640*/  I2F.U32.RP R0, R16 ;  /* 0x0000001000007306 */ /* 0x000e220000209000 */
[----:B------:R-:W-:-:S07]  /*8c650*/  ISETP.NE.U32.AND P2, PT, R16, RZ, PT ;  /* 0x000000ff1000720c */ /* 0x000fce0003f45070 */
        /* <DEDUP_REMOVED lines=11> */
[----:B------:R-:W-:Y:S01]  /*8c710*/  @P0 IMAD.IADD R7, R7, 0x1, -R16 ;  /* 0x0000000107070824 */ /* 0x000fe200078e0a10 */
[----:B------:R-:W-:-:S04]  /*8c720*/  @P0 IADD3 R6, R6, 0x1, RZ ;  /* 0x0000000106060810 */ /* 0x000fc80007ffe0ff */
[----:B------:R-:W-:Y:S01]  /*8c730*/  ISETP.GE.U32.AND P1, PT, R7, R16, PT ;  /* 0x000000100700720c */ /* 0x000fe20003f26070 */
[----:B------:R-:W-:-:S12]  /*8c740*/  IMAD.MOV.U32 R7, RZ, RZ, RZ ;  /* 0x000000ffff077224 */ /* 0x000fd800078e00ff */
[----:B------:R-:W-:Y:S02]  /*8c750*/  @P1 IADD3 R6, R6, 0x1, RZ ;  /* 0x0000000106061810 */ /* 0x000fe40007ffe0ff */
[----:B------:R-:W-:Y:S02]  /*8c760*/  @!P2 LOP3.LUT R6, RZ, R16, RZ, 0x33, !PT ;  /* 0x00000010ff06a212 */ /* 0x000fe400078e33ff */
.L_x_191:
[----:B------:R-:W-:Y:S05]  /*8c770*/  BSYNC B3 ;  /* 0x0000000000037941 */ /* 0x000fea0003800000 */
.L_x_189:
[----:B------:R-:W-:-:S05]  /*8c780*/  IADD3 R0, P0, R6, R16, RZ ;  /* 0x0000001006007210 */ /* 0x000fca0007f1e0ff */
[----:B------:R-:W-:-:S05]  /*8c790*/  IMAD.X R7, R7, 0x1, R17, P0 ;  /* 0x0000000107077824 */ /* 0x000fca00000e0611 */
[--C-:B------:R-:W-:Y:S02]  /*8c7a0*/  SHF.R.U64 R0, R0, 0x1, R7.reuse ;  /* 0x0000000100007819 */ /* 0x100fe40000001207 */
[----:B------:R-:W-:Y:S02]  /*8c7b0*/  SHF.R.U32.HI R7, RZ, 0x1, R7 ;  /* 0x00000001ff077819 */ /* 0x000fe40000011607 */
[----:B------:R-:W-:-:S04]  /*8c7c0*/  ISETP.GE.U32.AND P0, PT, R0, R16, PT ;  /* 0x000000100000720c */ /* 0x000fc80003f06070 */
[----:B------:R-:W-:-:S13]  /*8c7d0*/  ISETP.GE.U32.AND.EX P0, PT, R7, R17, PT, P0 ;  /* 0x000000110700720c */ /* 0x000fda0003f06100 */
[----:B------:R-:W-:Y:S05]  /*8c7e0*/  @!P0 BRA `(.L_x_192) ;  /* 0xfffffd8000008947 */ /* 0x000fea000383ffff */
.L_x_188:
[----:B------:R-:W-:Y:S05]  /*8c7f0*/  BSYNC B2 ;  /* 0x0000000000027941 */ /* 0x000fea0003800000 */
.L_x_186:
[----:B------:R-:W-:Y:S05]  /*8c800*/  BRA `(.L_x_193) ;  /* 0x000001c000007947 */ /* 0x000fea0003800000 */
.L_x_185:
[----:B------:R-:W-:-:S13]  /*8c810*/  ISETP.NE.AND P0, PT, R6, 0x2, PT ;  /* 0x000000020600780c */ /* 0x000fda0003f05270 */
[----:B------:R-:W-:Y:S05]  /*8c820*/  @!P0 BRA `(.L_x_194) ;  /* 0x0000018000008947 */ /* 0x000fea0003800000 */
[----:B------:R-:W-:-:S13]  /*8c830*/  ISETP.NE.AND P0, PT, R6, 0x3, PT ;  /* 0x000000030600780c */ /* 0x000fda0003f05270 */
[----:B------:R-:W-:Y:S05]  /*8c840*/  @!P0 BRA `(.L_x_195) ;  /* 0x000000c000008947 */ /* 0x000fea0003800000 */
[----:B------:R-:W-:-:S13]  /*8c850*/  ISETP.NE.AND P0, PT, R6, 0x4, PT ;  /* 0x000000040600780c */ /* 0x000fda0003f05270 */
[----:B------:R-:W-:Y:S05]  /*8c860*/  @P0 BRA `(.L_x_193) ;  /* 0x0000016000000947 */ /* 0x000fea0003800000 */
[----:B------:R-:W-:-:S04]  /*8c870*/  SHF.R.U32.HI R0, RZ, 0x2, R0 ;  /* 0x00000002ff007819 */ /* 0x000fc80000011600 */
[----:B------:R-:W-:-:S04]  /*8c880*/  LOP3.LUT R15, R0, 0x1f, RZ, 0xc0, !PT ;  /* 0x0000001f000f7812 */ /* 0x000fc800078ec0ff */
[----:B------:R-:W-:Y:S02]  /*8c890*/  IADD3 R7, -R15, 0x40, RZ ;  /* 0x000000400f077810 */ /* 0x000fe40007ffe1ff */
[C-C-:B------:R-:W-:Y:S02]  /*8c8a0*/  SHF.R.U64 R11, R12.reuse, R15, R13.reuse ;  /* 0x0000000f0c0b7219 */ /* 0x140fe4000000120d */
[CC--:B------:R-:W-:Y:S02]  /*8c8b0*/  SHF.L.U32 R0, R12.reuse, R7.reuse, RZ ;  /* 0x000000070c007219 */ /* 0x0c0fe400000006ff */
[--C-:B------:R-:W-:Y:S02]  /*8c8c0*/  SHF.L.U64.HI R7, R12, R7, R13.reuse ;  /* 0x000000070c077219 */ /* 0x100fe4000001020d */
[----:B------:R-:W-:Y:S02]  /*8c8d0*/  IADD3 R16, P0, R0, R11, RZ ;  /* 0x0000000b00107210 */ /* 0x000fe40007f1e0ff */
[----:B------:R-:W-:-:S05]  /*8c8e0*/  SHF.R.U32.HI R0, RZ, R15, R13 ;  /* 0x0000000fff007219 */ /* 0x000fca000001160d */
[----:B------:R-:W-:Y:S01]  /*8c8f0*/  IMAD.X R17, R7, 0x1, R0, P0 ;  /* 0x0000000107117824 */ /* 0x000fe200000e0600 */
[----:B------:R-:W-:Y:S05]  /*8c900*/  BRA `(.L_x_193) ;  /* 0x000000c000007947 */ /* 0x000fea0003800000 */
.L_x_195:
[----:B------:R-:W-:-:S04]  /*8c910*/  SHF.R.U32.HI R0, RZ, 0x2, R0 ;  /* 0x00000002ff007819 */ /* 0x000fc80000011600 */
[----:B------:R-:W-:-:S04]  /*8c920*/  LOP3.LUT R11, R0, 0x1f, RZ, 0xc0, !PT ;  /* 0x0000001f000b7812 */ /* 0x000fc800078ec0ff */
[----:B------:R-:W-:Y:S02]  /*8c930*/  IADD3 R15, -R11, 0x40, RZ ;  /* 0x000000400b0f7810 */ /* 0x000fe40007ffe1ff */
[C---:B------:R-:W-:Y:S02]  /*8c940*/  SHF.L.U32 R7, R12.reuse, R11, RZ ;  /* 0x0000000b0c077219 */ /* 0x040fe400000006ff */
[----:B------:R-:W-:-:S04]  /*8c950*/  SHF.R.U64 R0, R12, R15, R13 ;  /* 0x0000000f0c007219 */ /* 0x000fc8000000120d */
[----:B------:R-:W-:Y:S02]  /*8c960*/  IADD3 R16, P0, R0, R7, RZ ;  /* 0x0000000700107210 */ /* 0x000fe40007f1e0ff */
[--C-:B------:R-:W-:Y:S02]  /*8c970*/  SHF.L.U64.HI R7, R12, R11, R13.reuse ;  /* 0x0000000b0c077219 */ /* 0x100fe4000001020d */
[----:B------:R-:W-:-:S05]  /*8c980*/  SHF.R.U32.HI R0, RZ, R15, R13 ;  /* 0x0000000fff007219 */ /* 0x000fca000001160d */
[----:B------:R-:W-:Y:S01]  /*8c990*/  IMAD.X R17, R0, 0x1, R7, P0 ;  /* 0x0000000100117824 */ /* 0x000fe200000e0607 */
[----:B------:R-:W-:Y:S05]  /*8c9a0*/  BRA `(.L_x_193) ;  /* 0x0000002000007947 */ /* 0x000fea0003800000 */
.L_x_194:
[----:B------:R0:W1:Y:S08]  /*8c9b0*/  BREV R17, R12 ;  /* 0x0000000c00117301 */ /* 0x0000700000000000 */
[----:B------:R0:W2:Y:S02]  /*8c9c0*/  BREV R16, R13 ;  /* 0x0000000d00107301 */ /* 0x0000a40000000000 */
.L_x_193:
[----:B------:R-:W-:Y:S05]  /*8c9d0*/  BSYNC B1 ;  /* 0x0000000000017941 */ /* 0x000fea0003800000 */
.L_x_184:
[----:B--2---:R-:W-:Y:S02]  /*8c9e0*/  IMAD.MOV.U32 R6, RZ, RZ, R16 ;  /* 0x000000ffff067224 */ /* 0x004fe400078e0010 */
[----:B-1----:R-:W-:-:S05]  /*8c9f0*/  IMAD.MOV.U32 R7, RZ, RZ, R17 ;  /* 0x000000ffff077224 */ /* 0x002fca00078e0011 */
[----:B------:R1:W-:Y:S01]  /*8ca00*/  STL.64 [R5], R6 ;  /* 0x0000000605007387 */ /* 0x0003e20000100a00 */
[----:B------:R-:W-:Y:S05]  /*8ca10*/  BRA `(.L_x_196) ;  /* 0x0002309000007947 */ /* 0x000fea0003800000 */
.L_x_183:
[----:B-1----:R-:W-:Y:S01]  /*8ca20*/  PRMT R0, R7, 0x9910, RZ ;  /* 0x0000991007007816 */ /* 0x002fe200000000ff */
[----:B------:R-:W-:Y:S03]  /*8ca30*/  BSSY B1, `(.L_x_197) ;  /* 0x0002236000017945 */ /* 0x000fe60003800000 */
[----:B------:R-:W-:-:S13]  /*8ca40*/  ISETP.NE.AND P0, PT, R0, RZ, PT ;  /* 0x000000ff0000720c */ /* 0x000fda0003f05270 */
        /* <DEDUP_REMOVED lines=116> */
.L_x_206:
[----:B0-----:R-:W-:Y:S05]  /*8d190*/  BSYNC B3 ;  /* 0x0000000000037941 */ /* 0x001fea0003800000 */
.L_x_205:
        /* <DEDUP_REMOVED lines=284> */
.L_x_204:
[----:B01----:R-:W-:Y:S05]  /*8e360*/  BSYNC B2 ;  /* 0x0000000000027941 */ /* 0x003fea0003800000 */
.L_x_203:
        /* <DEDUP_REMOVED lines=11> */
[C---:B------:R-:W-:Y:S02]  /*8e420*/  LOP3.LUT R10, R37.reuse, 0xffff, RZ, 0xc0, !PT ;  /* 0x0000ffff250a7812 */ /* 0x040fe400078ec0ff */
[----:B------:R-:W-:Y:S02]  /*8e430*/  PRMT R36, R37, 0x7732, RZ ;  /* 0x0000773225247816 */ /* 0x000fe400000000ff */
[----:B------:R-:W-:-:S02]  /*8e440*/  PRMT R37, R38, 0x7732, RZ ;  /* 0x0000773226257816 */ /* 0x000fc400000000ff */
[----:B------:R-:W-:Y:S02]  /*8e450*/  LOP3.LUT R42, R0, 0xff, RZ, 0xc0, !PT ;  /* 0x000000ff002a7812 */ /* 0x000fe400078ec0ff */
[----:B------:R-:W-:Y:S02]  /*8e460*/  LOP3.LUT R11, R38, 0xffff, RZ, 0xc0, !PT ;  /* 0x0000ffff260b7812 */ /* 0x000fe400078ec0ff */
[----:B------:R-:W-:Y:S02]  /*8e470*/  SHF.R.U32.HI R0, RZ, 0x8, R8 ;  /* 0x00000008ff007819 */ /* 0x000fe40000011608 */
[----:B------:R-:W-:Y:S02]  /*8e480*/  LOP3.LUT R44, R8, 0xff, RZ, 0xc0, !PT ;  /* 0x000000ff082c7812 */ /* 0x000fe400078ec0ff */
[----:B------:R-:W-:Y:S02]  /*8e490*/  SHF.R.U32.HI R8, RZ, 0x8, R37 ;  /* 0x00000008ff087819 */ /* 0x000fe40000011625 */
[----:B0-----:R-:W-:Y:S01]  /*8e4a0*/  SHF.R.U32.HI R15, RZ, 0x8, R11 ;  /* 0x00000008ff0f7819 */ /* 0x001fe2000001160b */
[----:B------:R-:W-:Y:S01]  /*8e4b0*/  IMAD.WIDE.U32 R44, R44, 0x10000, RZ ;  /* 0x000100002c2c7825 */ /* 0x000fe200078e00ff */
[----:B------:R-:W-:-:S02]  /*8e4c0*/  LOP3.LUT R0, R0, 0xffff, RZ, 0xc0, !PT ;  /* 0x0000ffff00007812 */ /* 0x000fc400078ec0ff */
[----:B------:R-:W-:Y:S02]  /*8e4d0*/  LOP3.LUT R48, R37, 0xff, RZ, 0xc0, !PT ;  /* 0x000000ff25307812 */ /* 0x000fe400078ec0ff */
[----:B------:R-:W-:Y:S01]  /*8e4e0*/  LOP3.LUT R8, R8, 0xffff, RZ, 0xc0, !PT ;  /* 0x0000ffff08087812 */ /* 0x000fe200078ec0ff */
[----:B------:R-:W-:Y:S01]  /*8e4f0*/  IMAD.WIDE.U32 R46, R0, 0x1000000, RZ ;  /* 0x01000000002e7825 */ /* 0x000fe200078e00ff */
[----:B------:R-:W-:Y:S02]  /*8e500*/  LOP3.LUT R40, R15, 0xff, RZ, 0xc0, !PT ;  /* 0x000000ff0f287812 */ /* 0x000fe400078ec0ff */
[C---:B------:R-:W-:Y:S01]  /*8e510*/  LOP3.LUT R14, R39.reuse, 0xffff, RZ, 0xc0, !PT ;  /* 0x0000ffff270e7812 */ /* 0x040fe200078ec0ff */
[----:B------:R-:W-:Y:S01]  /*8e520*/  IMAD.WIDE.U32 R48, R48, 0x10000, RZ ;  /* 0x0001000030307825 */ /* 0x000fe200078e00ff */
[----:B------:R-:W-:Y:S02]  /*8e530*/  PRMT R38, R39, 0x7732, RZ ;  /* 0x0000773227267816 */ /* 0x000fe400000000ff */
[----:B------:R-:W-:Y:S01]  /*8e540*/  SHF.L.U64.HI R15, R42, 0x8, RZ ;  /* 0x000000082a0f7819 */ /* 0x000fe200000102ff */
[----:B------:R-:W-:Y:S01]  /*8e550*/  IMAD.WIDE.U32 R52, R8, 0x1000000, RZ ;  /* 0x0100000008347825 */ /* 0x000fe200078e00ff */
[----:B------:R-:W-:-:S02]  /*8e560*/  PRMT R39, R7, 0x6540, R42 ;  /* 0x0000654007277816 */ /* 0x000fc4000000002a */
[----:B------:R-:W-:Y:S02]  /*8e570*/  SHF.L.U64.HI R7, R40, 0x8, RZ ;  /* 0x0000000828077819 */ /* 0x000fe400000102ff */
[----:B------:R-:W-:Y:S02]  /*8e580*/  SHF.R.U32.HI R0, RZ, 0x8, R10 ;  /* 0x00000008ff007819 */ /* 0x000fe4000001160a */
[----:B------:R-:W-:Y:S02]  /*8e590*/  LOP3.LUT R15, R47, R15, R45, 0xfe, !PT ;  /* 0x0000000f2f0f7212 */ /* 0x000fe400078efe2d */
[----:B------:R-:W-:Y:S02]  /*8e5a0*/  PRMT R37, R11, 0x6540, R40 ;  /* 0x000065400b257816 */ /* 0x000fe40000000028 */
[----:B------:R-:W-:Y:S01]  /*8e5b0*/  LOP3.LUT R11, R53, R7, R49, 0xfe, !PT ;  /* 0x00000007350b7212 */ /* 0x000fe200078efe31 */
[----:B------:R-:W2:Y:S01]  /*8e5c0*/  LDL.128 R40, [R1+0x540] ;  /* 0x0005400001287983 */ /* 0x000ea20000100c00 */
[----:B------:R-:W-:-:S02]  /*8e5d0*/  SHF.R.U32.HI R7, RZ, 0x8, R14 ;  /* 0x00000008ff077819 */ /* 0x000fc4000001160e */
[----:B------:R-:W-:Y:S01]  /*8e5e0*/  PRMT R8, R0, 0x7104, RZ ;  /* 0x0000710400087816 */ /* 0x000fe200000000ff */
[----:B------:R-:W-:Y:S01]  /*8e5f0*/  IMAD.MOV.U32 R0, RZ, RZ, R36 ;  /* 0x000000ffff007224 */ /* 0x000fe200078e0024 */
[----:B------:R-:W-:Y:S02]  /*8e600*/  LOP3.LUT R15, R15, 0xff, R10, 0xf8, !PT ;  /* 0x000000ff0f0f7812 */ /* 0x000fe400078ef80a */
[----:B------:R-:W-:Y:S01]  /*8e610*/  PRMT R10, R7, 0x7104, RZ ;  /* 0x00007104070a7816 */ /* 0x000fe200000000ff */
[----:B------:R-:W-:Y:S01]  /*8e620*/  IMAD.MOV.U32 R7, RZ, RZ, R38 ;  /* 0x000000ffff077224 */ /* 0x000fe200078e0026 */
[----:B------:R-:W-:Y:S02]  /*8e630*/  LOP3.LUT R11, R11, 0xff, R14, 0xf8, !PT ;  /* 0x000000ff0b0b7812 */ /* 0x000fe400078ef80e */
[----:B------:R-:W-:Y:S02]  /*8e640*/  LOP3.LUT R15, R15, R8, RZ, 0xfc, !PT ;  /* 0x000000080f0f7212 */ /* 0x000fe400078efcff */
[----:B------:R-:W-:Y:S01]  /*8e650*/  SHF.R.U32.HI R8, RZ, 0x8, R0 ;  /* 0x00000008ff087819 */ /* 0x000fe20000011600 */
[----:B------:R-:W-:Y:S01]  /*8e660*/  IMAD.U32 R0, R0, 0x10000, RZ ;  /* 0x0001000000007824 */ /* 0x000fe200078e00ff */
[----:B------:R-:W-:-:S02]  /*8e670*/  LOP3.LUT R14, R11, R10, RZ, 0xfc, !PT ;  /* 0x0000000a0b0e7212 */ /* 0x000fc400078efcff */
[----:B------:R-:W-:Y:S01]  /*8e680*/  SHF.R.U32.HI R10, RZ, 0x8, R7 ;  /* 0x00000008ff0a7819 */ /* 0x000fe20000011607 */
[----:B------:R-:W-:Y:S01]  /*8e690*/  IMAD.U32 R7, R7, 0x10000, RZ ;  /* 0x0001000007077824 */ /* 0x000fe200078e00ff */
[----:B------:R-:W-:Y:S02]  /*8e6a0*/  LOP3.LUT R8, R8, 0xffff, RZ, 0xc0, !PT ;  /* 0x0000ffff08087812 */ /* 0x000fe400078ec0ff */
[----:B------:R-:W-:Y:S02]  /*8e6b0*/  LOP3.LUT R10, R10, 0xffff, RZ, 0xc0, !PT ;  /* 0x0000ffff0a0a7812 */ /* 0x000fe400078ec0ff */
[----:B------:R-:W-:Y:S01]  /*8e6c0*/  LOP3.LUT R65, R15, 0xff0000, R0, 0xf8, !PT ;  /* 0x00ff00000f417812 */ /* 0x000fe200078ef800 */
[----:B------:R-:W-:Y:S01]  /*8e6d0*/  IMAD.SHL.U32 R8, R8, 0x1000000, RZ ;  /* 0x0100000008087824 */ /* 0x000fe200078e00ff */
[----:B------:R-:W-:Y:S01]  /*8e6e0*/  LOP3.LUT R7, R14, 0xff0000, R7, 0xf8, !PT ;  /* 0x00ff00000e077812 */ /* 0x000fe200078ef807 */
[----:B------:R-:W-:Y:S01]  /*8e6f0*/  IMAD.SHL.U32 R10, R10, 0x1000000, RZ ;  /* 0x010000000a0a7824 */ /* 0x000fe200078e00ff */
[----:B---3--:R-:W-:-:S02]  /*8e700*/  LOP3.LUT R11, R34, 0xffff, RZ, 0xc0, !PT ;  /* 0x0000ffff220b7812 */ /* 0x008fc400078ec0ff */
[----:B------:R-:W-:Y:S02]  /*8e710*/  LOP3.LUT R65, R65, R8, RZ, 0xfc, !PT ;  /* 0x0000000841417212 */ /* 0x000fe400078efcff */
[C---:B------:R-:W-:Y:S02]  /*8e720*/  LOP3.LUT R8, R32.reuse, 0xffff, RZ, 0xc0, !PT ;  /* 0x0000ffff20087812 */ /* 0x040fe400078ec0ff */
[----:B------:R-:W-:Y:S02]  /*8e730*/  LOP3.LUT R64, R7, R10, RZ, 0xfc, !PT ;  /* 0x0000000a07407212 */ /* 0x000fe400078efcff */
[----:B------:R-:W-:Y:S02]  /*8e740*/  SHF.R.U32.HI R0, RZ, 0x8, R8 ;  /* 0x00000008ff007819 */ /* 0x000fe40000011608 */
[----:B------:R-:W-:Y:S02]  /*8e750*/  SHF.R.U32.HI R7, RZ, 0x8, R11 ;  /* 0x00000008ff077819 */ /* 0x000fe4000001160b */
[----:B------:R-:W-:-:S02]  /*8e760*/  PRMT R14, R32, 0x7732, RZ ;  /* 0x00007732200e7816 */ /* 0x000fc400000000ff */
[----:B------:R-:W-:Y:S02]  /*8e770*/  PRMT R66, R34, 0x7732, RZ ;  /* 0x0000773222427816 */ /* 0x000fe400000000ff */
[----:B------:R-:W-:Y:S02]  /*8e780*/  LOP3.LUT R49, R46, R39, R44, 0xfe, !PT ;  /* 0x000000272e317212 */ /* 0x000fe400078efe2c */
[----:B------:R-:W-:Y:S01]  /*8e790*/  LOP3.LUT R39, R0, 0xff, RZ, 0xc0, !PT ;  /* 0x000000ff00277812 */ /* 0x000fe200078ec0ff */
[----:B------:R-:W3:Y:S01]  /*8e7a0*/  LDL.128 R44, [R1+0x550] ;  /* 0x00055000012c7983 */ /* 0x000ee20000100c00 */
[----:B------:R-:W-:Y:S02]  /*8e7b0*/  LOP3.LUT R38, R7, 0xff, RZ, 0xc0, !PT ;  /* 0x000000ff07267812 */ /* 0x000fe400078ec0ff */
[----:B------:R-:W-:Y:S02]  /*8e7c0*/  SHF.R.U32.HI R0, RZ, 0x8, R14 ;  /* 0x00000008ff007819 */ /* 0x000fe4000001160e */
[----:B------:R-:W-:-:S02]  /*8e7d0*/  SHF.R.U32.HI R7, RZ, 0x8, R66 ;  /* 0x00000008ff077819 */ /* 0x000fc40000011642 */
[----:B------:R-:W-:Y:S02]  /*8e7e0*/  LOP3.LUT R14, R14, 0xff, RZ, 0xc0, !PT ;  /* 0x000000ff0e0e7812 */ /* 0x000fe400078ec0ff */
[----:B------:R-:W-:Y:S02]  /*8e7f0*/  LOP3.LUT R66, R66, 0xff, RZ, 0xc0, !PT ;  /* 0x000000ff42427812 */ /* 0x000fe400078ec0ff */
[----:B------:R-:W-:Y:S01]  /*8e800*/  LOP3.LUT R0, R0, 0xffff, RZ, 0xc0, !PT ;  /* 0x0000ffff00007812 */ /* 0x000fe200078ec0ff */
[----:B------:R-:W-:Y:S01]  /*8e810*/  IMAD.WIDE.U32 R14, R14, 0x10000, RZ ;  /* 0x000100000e0e7825 */ /* 0x000fe200078e00ff */
        /* <DEDUP_REMOVED lines=10> */
[----:B------:R-:W-:Y:S02]  /*8e8c0*/  SHF.L.U64.HI R39, R39, 0x8, RZ ;  /* 0x0000000827277819 */ /* 0x000fe400000102ff */
[----:B------:R-:W-:-:S02]  /*8e8d0*/  SHF.L.U64.HI R7, R38, 0x8, RZ ;  /* 0x0000000826077819 */ /* 0x000fc400000102ff */
[----:B------:R-:W-:Y:S02]  /*8e8e0*/  PRMT R37, R11, 0x6540, R38 ;  /* 0x000065400b257816 */ /* 0x000fe40000000026 */
[----:B------:R-:W-:Y:S02]  /*8e8f0*/  LOP3.LUT R15, R33, R39, R15, 0xfe, !PT ;  /* 0x00000027210f7212 */ /* 0x000fe400078efe0f */
[----:B------:R-:W-:Y:S02]  /*8e900*/  LOP3.LUT R11, R35, R7, R67, 0xfe, !PT ;  /* 0x00000007230b7212 */ /* 0x000fe400078efe43 */
[----:B------:R-:W-:Y:S02]  /*8e910*/  SHF.R.U32.HI R0, RZ, 0x8, R10 ;  /* 0x00000008ff007819 */ /* 0x000fe4000001160a */
[----:B------:R-:W-:Y:S02]  /*8e920*/  SHF.R.U32.HI R7, RZ, 0x8, R36 ;  /* 0x00000008ff077819 */ /* 0x000fe40000011624 */
[----:B------:R-:W-:-:S02]  /*8e930*/  LOP3.LUT R15, R15, 0xff, R10, 0xf8, !PT ;  /* 0x000000ff0f0f7812 */ /* 0x000fc400078ef80a */
[----:B------:R-:W-:Y:S01]  /*8e940*/  PRMT R8, R0, 0x7104, RZ ;  /* 0x0000710400087816 */ /* 0x000fe200000000ff */
[----:B------:R-:W-:Y:S01]  /*8e950*/  IMAD.MOV.U32 R0, RZ, RZ, R52 ;  /* 0x000000ffff007224 */ /* 0x000fe200078e0034 */
[----:B------:R-:W-:Y:S01]  /*8e960*/  PRMT R10, R7, 0x7104, RZ ;  /* 0x00007104070a7816 */ /* 0x000fe200000000ff */
[----:B------:R-:W-:Y:S01]  /*8e970*/  IMAD.MOV.U32 R7, RZ, RZ, R53 ;  /* 0x000000ffff077224 */ /* 0x000fe200078e0035 */
[----:B------:R-:W-:Y:S01]  /*8e980*/  LOP3.LUT R11, R11, 0xff, R36, 0xf8, !PT ;  /* 0x000000ff0b0b7812 */ /* 0x000fe200078ef824 */
[----:B------:R-:W2:Y:S01]  /*8e990*/  LDL.128 R52, [R1+0x4a0] ;  /* 0x0004a00001347983 */ /* 0x000ea20000100c00 */
        /* <DEDUP_REMOVED lines=16> */
[----:B------:R-:W-:Y:S02]  /*8eaa0*/  SHF.R.U32.HI R8, RZ, 0x8, R58 ;  /* 0x00000008ff087819 */ /* 0x000fe4000001163a */
[----:B------:R-:W-:Y:S02]  /*8eab0*/  PRMT R10, R30, 0x7732, RZ ;  /* 0x000077321e0a7816 */ /* 0x000fe400000000ff */
[----:B------:R-:W-:-:S02]  /*8eac0*/  SHF.R.U32.HI R0, RZ, 0x8, R15 ;  /* 0x00000008ff007819 */ /* 0x000fc4000001160f */
[----:B------:R-:W-:Y:S02]  /*8ead0*/  PRMT R7, R28, 0x7732, RZ ;  /* 0x000077321c077816 */ /* 0x000fe400000000ff */
[----:B------:R-:W-:Y:S02]  /*8eae0*/  LOP3.LUT R11, R8, 0xff, RZ, 0xc0, !PT ;  /* 0x000000ff080b7812 */ /* 0x000fe400078ec0ff */
[----:B------:R-:W-:Y:S02]  /*8eaf0*/  LOP3.LUT R69, R32, R69, R14, 0xfe, !PT ;  /* 0x0000004520457212 */ /* 0x000fe400078efe0e */
[----:B------:R-:W-:Y:S02]  /*8eb00*/  SHF.R.U32.HI R8, RZ, 0x8, R10 ;  /* 0x00000008ff087819 */ /* 0x000fe4000001160a */
[----:B------:R-:W-:Y:S02]  /*8eb10*/  LOP3.LUT R14, R0, 0xff, RZ, 0xc0, !PT ;  /* 0x000000ff000e7812 */ /* 0x000fe400078ec0ff */
[----:B------:R-:W-:-:S02]  /*8eb20*/  SHF.R.U32.HI R0, RZ, 0x8, R7 ;  /* 0x00000008ff007819 */ /* 0x000fc40000011607 */
[----:B------:R-:W-:Y:S02]  /*8eb30*/  LOP3.LUT R7, R7, 0xff, RZ, 0xc0, !PT ;  /* 0x000000ff07077812 */ /* 0x000fe400078ec0ff */
[----:B------:R-:W-:Y:S02]  /*8eb40*/  LOP3.LUT R10, R10, 0xff, RZ, 0xc0, !PT ;  /* 0x000000ff0a0a7812 */ /* 0x000fe400078ec0ff */
[----:B------:R-:W-:Y:S02]  /*8eb50*/  LOP3.LUT R8, R8, 0xffff, RZ, 0xc0, !PT ;  /* 0x0000ffff08087812 */ /* 0x000fe400078ec0ff */
[----:B------:R-:W-:Y:S02]  /*8eb60*/  LOP3.LUT R66, R34, R37, R66, 0xfe, !PT ;  /* 0x0000002522427212 */ /* 0x000fe400078efe42 */
[----:B------:R-:W4:Y:S01]  /*8eb70*/  LDL.128 R32, [R1+0x480] ;  /* 0x0004800001207983 */ /* 0x000f220000100c00 */
[----:B------:R-:W-:Y:S01]  /*8eb80*/  LOP3.LUT R0, R0, 0xffff, RZ, 0xc0, !PT ;  /* 0x0000ffff00007812 */ /* 0x000fe200078ec0ff */
[----:B------:R-:W-:Y:S01]  /*8eb90*/  IMAD.WIDE.U32 R36, R7, 0x10000, RZ ;  /* 0x0001000007247825 */ /* 0x000fe200078e00ff */
[----:B------:R-:W-:-:S02]  /*8eba0*/  PRMT R71, R15, 0x6540, R14 ;  /* 0x000065400f477816 */ /* 0x000fc4000000000e */
[----:B------:R-:W-:Y:S01]  /*8ebb0*/  SHF.L.U64.HI R59, R14, 0x8, RZ ;  /* 0x000000080e3b7819 */ /* 0x000fe200000102ff */
[----:B------:R-:W-:Y:S01]  /*8ebc0*/  IMAD.WIDE.U32 R14, R10, 0x10000, RZ ;  /* 0x000100000a0e7825 */ /* 0x000fe200078e00ff */
[----:B------:R-:W-:-:S03]  /*8ebd0*/  SHF.L.U64.HI R7, R11, 0x8, RZ ;  /* 0x000000080b077819 */ /* 0x000fc600000102ff */
[----:B------:R-:W-:Y:S01]  /*8ebe0*/  IMAD.WIDE.U32 R60, R8, 0x1000000, RZ ;  /* 0x01000000083c7825 */ /* 0x000fe200078e00ff */
[----:B------:R-:W-:Y:S02]  /*8ebf0*/  LOP3.LUT R57, R31, 0xffff, RZ, 0xc0, !PT ;  /* 0x0000ffff1f397812 */ /* 0x000fe400078ec0ff */
[C---:B------:R-:W-:Y:S01]  /*8ec00*/  LOP3.LUT R56, R29.reuse, 0xffff, RZ, 0xc0, !PT ;  /* 0x0000ffff1d387812 */ /* 0x040fe200078ec0ff */
[----:B------:R-:W-:Y:S01]  /*8ec10*/  IMAD.WIDE.U32 R38, R0, 0x1000000, RZ ;  /* 0x0100000000267825 */ /* 0x000fe200078e00ff */
[----:B------:R-:W-:Y:S02]  /*8ec20*/  PRMT R62, R29, 0x7732, RZ ;  /* 0x000077321d3e7816 */ /* 0x000fe400000000ff */
[----:B------:R-:W-:Y:S02]  /*8ec30*/  PRMT R70, R31, 0x7732, RZ ;  /* 0x000077321f467816 */ /* 0x000fe400000000ff */
[----:B------:R-:W-:Y:S01]  /*8ec40*/  LOP3.LUT R10, R61, R7, R15, 0xfe, !PT ;  /* 0x000000073d0a7212 */ /* 0x000fe200078efe0f */
[----:B------:R-:W2:Y:S01]  /*8ec50*/  LDL.128 R28, [R1+0x4c0] ;  /* 0x0004c000011c7983 */ /* 0x000ea20000100c00 */
[----:B------:R-:W-:-:S02]  /*8ec60*/  PRMT R63, R58, 0x6540, R11 ;  /* 0x000065403a3f7816 */ /* 0x000fc4000000000b */
[----:B------:R-:W-:Y:S02]  /*8ec70*/  SHF.R.U32.HI R7, RZ, 0x8, R57 ;  /* 0x00000008ff077819 */ /* 0x000fe40000011639 */
[----:B------:R-:W-:Y:S02]  /*8ec80*/  LOP3.LUT R11, R39, R59, R37, 0xfe, !PT ;  /* 0x0000003b270b7212 */ /* 0x000fe400078efe25 */
[----:B------:R-:W-:Y:S01]  /*8ec90*/  SHF.R.U32.HI R0, RZ, 0x8, R56 ;  /* 0x00000008ff007819 */ /* 0x000fe20000011638 */
[----:B------:R-:W-:Y:S01]  /*8eca0*/  IMAD.MOV.U32 R8, RZ, RZ, R62 ;  /* 0x000000ffff087224 */ /* 0x000fe200078e003e */
[----:B------:R-:W-:Y:S02]  /*8ecb0*/  LOP3.LUT R10, R10, 0xff, R57, 0xf8, !PT ;  /* 0x000000ff0a0a7812 */ /* 0x000fe400078ef839 */
[----:B------:R-:W-:Y:S02]  /*8ecc0*/  PRMT R7, R7, 0x7104, RZ ;  /* 0x0000710407077816 */ /* 0x000fe400000000ff */
[----:B------:R-:W-:-:S02]  /*8ecd0*/  LOP3.LUT R61, R11, 0xff, R56, 0xf8, !PT ;  /* 0x000000ff0b3d7812 */ /* 0x000fc400078ef838 */
[----:B------:R-:W-:Y:S01]  /*8ece0*/  PRMT R0, R0, 0x7104, RZ ;  /* 0x0000710400007816 */ /* 0x000fe200000000ff */
[----:B------:R-:W3:Y:S01]  /*8ecf0*/  LDL.128 R56, [R1+0x4b0] ;  /* 0x0004b00001387983 */ /* 0x000ee20000100c00 */
[----:B------:R-:W-:Y:S01]  /*8ed00*/  LOP3.LUT R15, R10, R7, RZ, 0xfc, !PT ;  /* 0x000000070a0f7212 */ /* 0x000fe200078efcff */
[----:B------:R-:W-:Y:S01]  /*8ed10*/  IMAD.MOV.U32 R10, RZ, RZ, R70 ;  /* 0x000000ffff0a7224 */ /* 0x000fe200078e0046 */
[----:B------:R-:W-:Y:S02]  /*8ed20*/  LOP3.LUT R61, R61, R0, RZ, 0xfc, !PT ;  /* 0x000000003d3d7212 */ /* 0x000fe400078efcff */
[----:B------:R-:W-:Y:S02]  /*8ed30*/  SHF.R.U32.HI R0, RZ, 0x8, R8 ;  /* 0x00000008ff007819 */ /* 0x000fe40000011608 */
[----:B------:R-:W-:Y:S02]  /*8ed40*/  LOP3.LUT R71, R38, R71, R36, 0xfe, !PT ;  /* 0x0000004726477212 */ /* 0x000fe400078efe24 */
        /* <DEDUP_REMOVED lines=14> */
[C---:B-----5:R-:W-:Y:S02]  /*8ee30*/  LOP3.LUT R10, R16.reuse, 0xffff, RZ, 0xc0, !PT ;  /* 0x0000ffff100a7812 */ /* 0x060fe400078ec0ff */
[----:B------:R-:W-:Y:S02]  /*8ee40*/  PRMT R16, R16, 0x7732, RZ ;  /* 0x0000773210107816 */ /* 0x000fe400000000ff */
[----:B------:R-:W-:-:S02]  /*8ee50*/  LOP3.LUT R14, R18, 0xffff, RZ, 0xc0, !PT ;  /* 0x0000ffff120e7812 */ /* 0x000fc400078ec0ff */
[----:B------:R-:W-:Y:S01]  /*8ee60*/  PRMT R18, R18, 0x7732, RZ ;  /* 0x0000773212127816 */ /* 0x000fe200000000ff */
[----:B------:R-:W-:Y:S01]  /*8ee70*/  IMAD.MOV.U32 R76, RZ, RZ, R16 ;  /* 0x000000ffff4c7224 */ /* 0x000fe200078e0010 */
[----:B------:R-:W-:-:S03]  /*8ee80*/  SHF.R.U32.HI R8, RZ, 0x8, R10 ;  /* 0x00000008ff087819 */ /* 0x000fc6000001160a */
[----:B------:R-:W-:Y:S01]  /*8ee90*/  IMAD.MOV.U32 R74, RZ, RZ, R18 ;  /* 0x000000ffff4a7224 */ /* 0x000fe200078e0012 */
        /* <DEDUP_REMOVED lines=10> */
[----:B------:R-:W-:Y:S02]  /*8ef40*/  LOP3.LUT R11, R17, 0xffff, RZ, 0xc0, !PT ;  /* 0x0000ffff110b7812 */ /* 0x000fe400078ec0ff */
[----:B------:R-:W-:Y:S01]  /*8ef50*/  SHF.L.U64.HI R89, R87, 0x8, RZ ;  /* 0x0000000857597819 */ /* 0x000fe200000102ff */
[----:B------:R-:W-:Y:S01]  /*8ef60*/  IMAD.WIDE.U32 R80, R8, 0x1000000, RZ ;  /* 0x0100000008507825 */ /* 0x000fe200078e00ff */
[----:B------:R-:W-:-:S02]  /*8ef70*/  LOP3.LUT R15, R19, 0xffff, RZ, 0xc0, !PT ;  /* 0x0000ffff130f7812 */ /* 0x000fc400078ec0ff */
[----:B------:R-:W-:Y:S01]  /*8ef80*/  SHF.L.U64.HI R85, R83, 0x8, RZ ;  /* 0x0000000853557819 */ /* 0x000fe200000102ff */
[----:B------:R-:W-:-:S04]  /*8ef90*/  IMAD.WIDE.U32 R74, R74, 0x10000, RZ ;  /* 0x000100004a4a7825 */ /* 0x000fc800078e00ff */
[----:B------:R-:W-:Y:S01]  /*8efa0*/  IMAD.WIDE.U32 R78, R18, 0x1000000, RZ ;  /* 0x01000000124e7825 */ /* 0x000fe200078e00ff */
[----:B------:R-:W-:Y:S02]  /*8efb0*/  PRMT R87, R10, 0x6540, R87 ;  /* 0x000065400a577816 */ /* 0x000fe40000000057 */
[----:B------:R-:W-:Y:S02]  /*8efc0*/  PRMT R83, R14, 0x6540, R83 ;  /* 0x000065400e537816 */ /* 0x000fe40000000053 */
[----:B------:R-:W-:Y:S02]  /*8efd0*/  LOP3.LUT R16, R81, R89, R77, 0xfe, !PT ;  /* 0x0000005951107212 */ /* 0x000fe400078efe4d */
[----:B------:R-:W-:Y:S02]  /*8efe0*/  SHF.R.U32.HI R8, RZ, 0x8, R11 ;  /* 0x00000008ff087819 */ /* 0x000fe4000001160b */
[----:B------:R-:W-:Y:S02]  /*8eff0*/  LOP3.LUT R14, R79, R85, R75, 0xfe, !PT ;  /* 0x000000554f0e7212 */ /* 0x000fe400078efe4b */
[----:B------:R-:W-:-:S02]  /*8f000*/  SHF.R.U32.HI R10, RZ, 0x8, R15 ;  /* 0x00000008ff0a7819 */ /* 0x000fc4000001160f */
[----:B------:R-:W-:Y:S02]  /*8f010*/  LOP3.LUT R11, R16, 0xff, R11, 0xf8, !PT ;  /* 0x000000ff100b7812 */ /* 0x000fe400078ef80b */
[----:B------:R-:W-:Y:S02]  /*8f020*/  PRMT R8, R8, 0x7104, RZ ;  /* 0x0000710408087816 */ /* 0x000fe400000000ff */
[----:B------:R-:W-:Y:S02]  /*8f030*/  PRMT R17, R17, 0x7732, RZ ;  /* 0x0000773211117816 */ /* 0x000fe400000000ff */
[----:B------:R-:W-:Y:S02]  /*8f040*/  LOP3.LUT R15, R14, 0xff, R15, 0xf8, !PT ;  /* 0x000000ff0e0f7812 */ /* 0x000fe400078ef80f */
        /* <DEDUP_REMOVED lines=12> */
[----:B------:R-:W-:Y:S01]  /*8f110*/  LOP3.LUT R70, R24, 0xffff, RZ, 0xc0, !PT ;  /* 0x0000ffff18467812 */ /* 0x000fe200078ec0ff */
[----:B------:R-:W-:Y:S01]  /*8f120*/  IMAD.SHL.U32 R10, R10, 0x1000000, RZ ;  /* 0x010000000a0a7824 */ /* 0x000fe200078e00ff */
[----:B------:R-:W-:Y:S02]  /*8f130*/  LOP3.LUT R19, R14, 0xff0000, R19, 0xf8, !PT ;  /* 0x00ff00000e137812 */ /* 0x000fe400078ef813 */
[----:B------:R-:W-:Y:S02]  /*8f140*/  LOP3.LUT R15, R16, R15, RZ, 0xfc, !PT ;  /* 0x0000000f100f7212 */ /* 0x000fe400078efcff */
[----:B------:R-:W-:Y:S02]  /*8f150*/  SHF.R.U32.HI R14, RZ, 0x8, R70 ;  /* 0x00000008ff0e7819 */ /* 0x000fe40000011646 */
[----:B------:R-:W-:-:S02]  /*8f160*/  LOP3.LUT R10, R19, R10, RZ, 0xfc, !PT ;  /* 0x0000000a130a7212 */ /* 0x000fc400078efcff */
[----:B------:R-:W-:Y:S02]  /*8f170*/  PRMT R16, R24, 0x7732, RZ ;  /* 0x0000773218107816 */ /* 0x000fe400000000ff */
[----:B------:R-:W-:Y:S02]  /*8f180*/  PRMT R19, R26, 0x7732, RZ ;  /* 0x000077321a137816 */ /* 0x000fe400000000ff */
[----:B------:R-:W-:Y:S02]  /*8f190*/  LOP3.LUT R8, R78, R83, R74, 0xfe, !PT ;  /* 0x000000534e087212 */ /* 0x000fe400078efe4a */
[----:B------:R-:W-:Y:S02]  /*8f1a0*/  LOP3.LUT R74, R26, 0xffff, RZ, 0xc0, !PT ;  /* 0x0000ffff1a4a7812 */ /* 0x000fe400078ec0ff */
[----:B------:R-:W-:Y:S02]  /*8f1b0*/  LOP3.LUT R81, R14, 0xff, RZ, 0xc0, !PT ;  /* 0x000000ff0e517812 */ /* 0x000fe400078ec0ff */
[----:B------:R-:W-:-:S02]  /*8f1c0*/  SHF.R.U32.HI R14, RZ, 0x8, R16 ;  /* 0x00000008ff0e7819 */ /* 0x000fc40000011610 */
[----:B------:R-:W-:Y:S02]  /*8f1d0*/  SHF.R.U32.HI R18, RZ, 0x8, R19 ;  /* 0x00000008ff127819 */ /* 0x000fe40000011613 */
[----:B------:R-:W-:Y:S02]  /*8f1e0*/  SHF.R.U32.HI R17, RZ, 0x8, R74 ;  /* 0x00000008ff117819 */ /* 0x000fe4000001164a */
[----:B------:R-:W-:Y:S02]  /*8f1f0*/  LOP3.LUT R16, R16, 0xff, RZ, 0xc0, !PT ;  /* 0x000000ff10107812 */ /* 0x000fe400078ec0ff */
[----:B------:R-:W-:Y:S02]  /*8f200*/  LOP3.LUT R14, R14, 0xffff, RZ, 0xc0, !PT ;  /* 0x0000ffff0e0e7812 */ /* 0x000fe400078ec0ff */
[----:B------:R-:W-:Y:S02]  /*8f210*/  LOP3.LUT R19, R19, 0xff, RZ, 0xc0, !PT ;  /* 0x000000ff13137812 */ /* 0x000fe400078ec0ff */
[----:B------:R-:W-:-:S02]  /*8f220*/  LOP3.LUT R24, R18, 0xffff, RZ, 0xc0, !PT ;  /* 0x0000ffff12187812 */ /* 0x000fc400078ec0ff */
[----:B------:R-:W-:Y:S01]  /*8f230*/  LOP3.LUT R77, R17, 0xff, RZ, 0xc0, !PT ;  /* 0x000000ff114d7812 */ /* 0x000fe200078ec0ff */
[----:B------:R-:W-:Y:S01]  /*8f240*/  IMAD.WIDE.U32 R16, R16, 0x10000, RZ ;  /* 0x0001000010107825 */ /* 0x000fe200078e00ff */
[----:B------:R-:W-:Y:S02]  /*8f250*/  LOP3.LUT R11, R80, R87, R76, 0xfe, !PT ;  /* 0x00000057500b7212 */ /* 0x000fe400078efe4c */
[C---:B------:R-:W-:Y:S02]  /*8f260*/  LOP3.LUT R75, R27.reuse, 0xffff, RZ, 0xc0, !PT ;  /* 0x0000ffff1b4b7812 */ /* 0x040fe400078ec0ff */
[----:B------:R-:W-:Y:S01]  /*8f270*/  PRMT R78, R27, 0x7732, RZ ;  /* 0x000077321b4e7816 */ /* 0x000fe200000000ff */
[----:B------:R-:W-:Y:S01]  /*8f280*/  IMAD.WIDE.U32 R26, R14, 0x1000000, RZ ;  /* 0x010000000e1a7825 */ /* 0x000fe200078e00ff */
[C---:B------:R-:W-:Y:S02]  /*8f290*/  LOP3.LUT R72, R25.reuse, 0xffff, RZ, 0xc0, !PT ;  /* 0x0000ffff19487812 */ /* 0x040fe400078ec0ff */
[----:B------:R-:W-:Y:S01]  /*8f2a0*/  PRMT R76, R25, 0x7732, RZ ;  /* 0x00007732194c7816 */ /* 0x000fe200000000ff */
[----:B------:R-:W-:Y:S01]  /*8f2b0*/  IMAD.WIDE.U32 R18, R19, 0x10000, RZ ;  /* 0x0001000013127825 */ /* 0x000fe200078e00ff */
[----:B------:R-:W-:-:S02]  /*8f2c0*/  SHF.L.U64.HI R83, R81, 0x8, RZ ;  /* 0x0000000851537819 */ /* 0x000fc400000102ff */
[----:B------:R-:W-:Y:S01]  /*8f2d0*/  SHF.L.U64.HI R79, R77, 0x8, RZ ;  /* 0x000000084d4f7819 */ /* 0x000fe200000102ff */
        /* <DEDUP_REMOVED lines=110> */
[----:B------:R-:W-:Y:S01]  /*8f9c0*/  SHF.R.U32.HI R23, RZ, 0x8, R72 ;  /* 0x00000008ff177819 */ /* 0x000fe20000011648 */
        /* <DEDUP_REMOVED lines=20> */
[----:B------:R-:W-:Y:S02]  /*8fb10*/  PRMT R77, R74, 0x6540, R77 ;  /* 0x000065404a4d7816 */ /* 0x000fe4000000004d */
[----:B------:R-:W-:-:S02]  /*8fb20*/  LOP3.LUT R25, R72, R25, RZ, 0xfc, !PT ;  /* 0x0000001948197212 */ /* 0x000fc400078efcff */
[----:B---3--:R-:W-:Y:S02]  /*8fb30*/  LOP3.LUT R43, R44, 0xffff, RZ, 0xc0, !PT ;  /* 0x0000ffff2c2b7812 */ /* 0x008fe400078ec0ff */
[----:B------:R-:W-:Y:S02]  /*8fb40*/  LOP3.LUT R72, R46, 0xffff, RZ, 0xc0, !PT ;  /* 0x0000ffff2e487812 */ /* 0x000fe400078ec0ff */
[----:B------:R-:W-:Y:S02]  /*8fb50*/  LOP3.LUT R26, R40, R77, R26, 0xfe, !PT ;  /* 0x0000004d281a7212 */ /* 0x000fe400078efe1a */
[----:B------:R-:W-:Y:S02]  /*8fb60*/  SHF.R.U32.HI R27, RZ, 0x8, R43 ;  /* 0x00000008ff1b7819 */ /* 0x000fe4000001162b */
[----:B------:R-:W-:Y:S02]  /*8fb70*/  PRMT R40, R44, 0x7732, RZ ;  /* 0x000077322c287816 */ /* 0x000fe400000000ff */
[----:B------:R-:W-:-:S02]  /*8fb80*/  SHF.R.U32.HI R41, RZ, 0x8, R72 ;  /* 0x00000008ff297819 */ /* 0x000fc40000011648 */
[----:B------:R-:W-:Y:S02]  /*8fb90*/  PRMT R42, R46, 0x7732, RZ ;  /* 0x000077322e2a7816 */ /* 0x000fe400000000ff */
[----:B------:R-:W-:Y:S02]  /*8fba0*/  LOP3.LUT R44, R27, 0xff, RZ, 0xc0, !PT ;  /* 0x000000ff1b2c7812 */ /* 0x000fe400078ec0ff */
[----:B------:R-:W-:Y:S02]  /*8fbb0*/  SHF.R.U32.HI R27, RZ, 0x8, R40 ;  /* 0x00000008ff1b7819 */ /* 0x000fe40000011628 */
[----:B------:R-:W-:Y:S02]  /*8fbc0*/  LOP3.LUT R75, R41, 0xff, RZ, 0xc0, !PT ;  /* 0x000000ff294b7812 */ /* 0x000fe400078ec0ff */
[----:B------:R-:W-:Y:S02]  /*8fbd0*/  SHF.R.U32.HI R41, RZ, 0x8, R42 ;  /* 0x00000008ff297819 */ /* 0x000fe4000001162a */
[----:B------:R-:W-:-:S02]  /*8fbe0*/  LOP3.LUT R40, R40, 0xff, RZ, 0xc0, !PT ;  /* 0x000000ff28287812 */ /* 0x000fc400078ec0ff */
[----:B------:R-:W-:Y:S02]  /*8fbf0*/  LOP3.LUT R27, R27, 0xffff, RZ, 0xc0, !PT ;  /* 0x0000ffff1b1b7812 */ /* 0x000fe400078ec0ff */
[----:B------:R-:W-:Y:S02]  /*8fc00*/  LOP3.LUT R42, R42, 0xff, RZ, 0xc0, !PT ;  /* 0x000000ff2a2a7812 */ /* 0x000fe400078ec0ff */
[----:B------:R-:W-:Y:S01]  /*8fc10*/  LOP3.LUT R46, R41, 0xffff, RZ, 0xc0, !PT ;  /* 0x0000ffff292e7812 */ /* 0x000fe200078ec0ff */
[----:B------:R-:W-:Y:S01]  /*8fc20*/  IMAD.WIDE.U32 R40, R40, 0x10000, RZ ;  /* 0x0001000028287825 */ /* 0x000fe200078e00ff */
[C---:B------:R-:W-:Y:S02]  /*8fc30*/  LOP3.LUT R70, R45.reuse, 0xffff, RZ, 0xc0, !PT ;  /* 0x0000ffff2d467812 */ /* 0x040fe400078ec0ff */
[----:B------:R-:W-:Y:S02]  /*8fc40*/  PRMT R76, R45, 0x7732, RZ ;  /* 0x000077322d4c7816 */ /* 0x000fe400000000ff */
[----:B------:R-:W-:-:S02]  /*8fc50*/  PRMT R77, R43, 0x6540, R44 ;  /* 0x000065402b4d7816 */ /* 0x000fc4000000002c */
[----:B------:R-:W-:Y:S01]  /*8fc60*/  SHF.L.U64.HI R79, R44, 0x8, RZ ;  /* 0x000000082c4f7819 */ /* 0x000fe200000102ff */
[----:B------:R-:W-:Y:S01]  /*8fc70*/  IMAD.WIDE.U32 R44, R27, 0x1000000, RZ ;  /* 0x010000001b2c7825 */ /* 0x000fe200078e00ff */
[C---:B------:R-:W-:Y:S02]  /*8fc80*/  LOP3.LUT R74, R47.reuse, 0xffff, RZ, 0xc0, !PT ;  /* 0x0000ffff2f4a7812 */ /* 0x040fe400078ec0ff */
[----:B------:R-:W-:Y:S01]  /*8fc90*/  PRMT R78, R47, 0x7732, RZ ;  /* 0x000077322f4e7816 */ /* 0x000fe200000000ff */
[----:B------:R-:W-:Y:S01]  /*8fca0*/  IMAD.WIDE.U32 R42, R42, 0x10000, RZ ;  /* 0x000100002a2a7825 */ /* 0x000fe200078e00ff */
[----:B------:R-:W-:-:S03]  /*8fcb0*/  PRMT R27, R72, 0x6540, R75 ;  /* 0x00006540481b7816 */ /* 0x000fc6000000004b */
[----:B------:R-:W-:Y:S01]  /*8fcc0*/  IMAD.WIDE.U32 R46, R46, 0x1000000, RZ ;  /* 0x010000002e2e7825 */ /* 0x000fe200078e00ff */
[----:B------:R-:W-:Y:S02]  /*8fcd0*/  SHF.L.U64.HI R75, R75, 0x8, RZ ;  /* 0x000000084b4b7819 */ /* 0x000fe400000102ff */
[----:B------:R-:W-:Y:S02]  /*8fce0*/  LOP3.LUT R40, R44, R77, R40, 0xfe, !PT ;  /* 0x0000004d2c287212 */ /* 0x000fe400078efe28 */
[----:B------:R-:W-:Y:S02]  /*8fcf0*/  LOP3.LUT R77, R45, R79, R41, 0xfe, !PT ;  /* 0x0000004f2d4d7212 */ /* 0x000fe400078efe29 */
[----:B------:R-:W-:Y:S02]  /*8fd00*/  LOP3.LUT R27, R46, R27, R42, 0xfe, !PT ;  /* 0x0000001b2e1b7212 */ /* 0x000fe400078efe2a */
[----:B------:R-:W-:Y:S02]  /*8fd10*/  LOP3.LUT R45, R47, R75, R43, 0xfe, !PT ;  /* 0x0000004b2f2d7212 */ /* 0x000fe400078efe2b */
[----:B------:R-:W-:-:S02]  /*8fd20*/  SHF.R.U32.HI R42, RZ, 0x8, R74 ;  /* 0x00000008ff2a7819 */ /* 0x000fc4000001164a */
[----:B------:R-:W-:Y:S02]  /*8fd30*/  SHF.R.U32.HI R41, RZ, 0x8, R70 ;  /* 0x00000008ff297819 */ /* 0x000fe40000011646 */
[----:B------:R-:W-:Y:S02]  /*8fd40*/  LOP3.LUT R45, R45, 0xff, R74, 0xf8, !PT ;  /* 0x000000ff2d2d7812 */ /* 0x000fe400078ef84a */
[----:B------:R-:W-:Y:S01]  /*8fd50*/  PRMT R44, R42, 0x7104, RZ ;  /* 0x000071042a2c7816 */ /* 0x000fe200000000ff */
[----:B------:R-:W-:Y:S01]  /*8fd60*/  IMAD.MOV.U32 R42, RZ, RZ, R78 ;  /* 0x000000ffff2a7224 */ /* 0x000fe200078e004e */
[----:B------:R-:W-:Y:S02]  /*8fd70*/  LOP3.LUT R70, R77, 0xff, R70, 0xf8, !PT ;  /* 0x000000ff4d467812 */ /* 0x000fe400078ef846 */
[----:B------:R-:W-:Y:S01]  /*8fd80*/  PRMT R43, R41, 0x7104, RZ ;  /* 0x00007104292b7816 */ /* 0x000fe200000000ff */
[----:B------:R-:W-:Y:S01]  /*8fd90*/  IMAD.MOV.U32 R41, RZ, RZ, R76 ;  /* 0x000000ffff297224 */ /* 0x000fe200078e004c */
[----:B----4-:R-:W-:-:S02]  /*8fda0*/  IADD3 R47, P0, P1, R69, R54, R34 ;  /* 0x00000036452f7210 */ /* 0x010fc4000791e022 */
[----:B------:R-:W-:Y:S01]  /*8fdb0*/  LOP3.LUT R45, R45, R44, RZ, 0xfc, !PT ;  /* 0x0000002c2d2d7212 */ /* 0x000fe200078efcff */
[----:B------:R-:W-:Y:S01]  /*8fdc0*/  IMAD.U32 R44, R42, 0x10000, RZ ;  /* 0x000100002a2c7824 */ /* 0x000fe200078e00ff */
[----:B------:R-:W-:Y:S01]  /*8fdd0*/  LOP3.LUT R70, R70, R43, RZ, 0xfc, !PT ;  /* 0x0000002b46467212 */ /* 0x000fe200078efcff */
[----:B------:R-:W-:Y:S01]  /*8fde0*/  IMAD.U32 R43, R41, 0x10000, RZ ;  /* 0x00010000292b7824 */ /* 0x000fe200078e00ff */
[----:B------:R-:W-:Y:S02]  /*8fdf0*/  IADD3.X R83, R67, R55, R35, P0, P1 ;  /* 0x0000003743537210 */ /* 0x000fe400007e2423 */
[----:B------:R-:W-:Y:S02]  /*8fe00*/  IADD3 R77, P0, P1, R49, R52, R32 ;  /* 0x00000034314d7210 */ /* 0x000fe4000791e020 */
[----:B------:R-:W-:Y:S02]  /*8fe10*/  SHF.R.U32.HI R41, RZ, 0x8, R41 ;  /* 0x00000008ff297819 */ /* 0x000fe40000011629 */
[----:B------:R-:W-:-:S02]  /*8fe20*/  LOP3.LUT R46, R45, 0xff0000, R44, 0xf8, !PT ;  /* 0x00ff00002d2e7812 */ /* 0x000fc400078ef82c */
[----:B------:R-:W-:Y:S02]  /*8fe30*/  LOP3.LUT R45, R31, 0x9b05688c, R83, 0x96, !PT ;  /* 0x9b05688c1f2d7812 */ /* 0x000fe400078e9653 */
[----:B------:R-:W-:Y:S02]  /*8fe40*/  IADD3.X R91, R65, R53, R33, P0, P1 ;  /* 0x00000035415b7210 */ /* 0x000fe400007e2421 */
[----:B------:R-:W-:Y:S02]  /*8fe50*/  LOP3.LUT R41, R41, 0xffff, RZ, 0xc0, !PT ;  /* 0x0000ffff29297812 */ /* 0x000fe400078ec0ff */
[----:B------:R-:W-:Y:S02]  /*8fe60*/  LOP3.LUT R44, R30, 0x2b3e6c1f, R47, 0x96, !PT ;  /* 0x2b3e6c1f1e2c7812 */ /* 0x000fe400078e962f */
[----:B------:R-:W-:Y:S02]  /*8fe70*/  SHF.R.U32.HI R30, RZ, 0x8, R42 ;  /* 0x00000008ff1e7819 */ /* 0x000fe4000001162a */
[----:B------:R-:W-:-:S02]  /*8fe80*/  IADD3 R78, P2, R45, -0x7b3558c5, RZ ;  /* 0x84caa73b2d4e7810 */ /* 0x000fc40007f5e0ff */
[----:B------:R-:W-:Y:S01]  /*8fe90*/  LOP3.LUT R97, R29, 0x510e527f, R91, 0x96, !PT ;  /* 0x510e527f1d617812 */ /* 0x000fe200078e965b */
[----:B------:R-:W-:Y:S01]  /*8fea0*/  IMAD.SHL.U32 R41, R41, 0x1000000, RZ ;  /* 0x0100000029297824 */ /* 0x000fe200078e00ff */
[----:B------:R-:W-:Y:S02]  /*8feb0*/  LOP3.LUT R70, R70, 0xff0000, R43, 0xf8, !PT ;  /* 0x00ff000046467812 */ /* 0x000fe400078ef82b */
[----:B------:R-:W-:Y:S02]  /*8fec0*/  LOP3.LUT R31, R30, 0xffff, RZ, 0xc0, !PT ;  /* 0x0000ffff1e1f7812 */ /* 0x000fe400078ec0ff */
[----:B------:R-:W-:Y:S02]  /*8fed0*/  IADD3.X R82, R44, -0x4498517b, RZ, P2, !PT ;  /* 0xbb67ae852c527810 */ /* 0x000fe400017fe4ff */
[----:B------:R-:W-:Y:S02]  /*8fee0*/  LOP3.LUT R87, R28, 0xade682d1, R77, 0x96, !PT ;  /* 0xade682d11c577812 */ /* 0x000fe400078e964d */
[----:B------:R-:W-:Y:S01]  /*8fef0*/  IADD3 R81, P0, R97, -0xc4336f8, RZ ;  /* 0xf3bcc90861517810 */ /* 0x000fe20007f1e0ff */
[----:B------:R-:W-:Y:S01]  /*8ff00*/  IMAD.SHL.U32 R31, R31, 0x1000000, RZ ;  /* 0x010000001f1f7824 */ /* 0x000fe200078e00ff */
[----:B------:R-:W-:-:S02]  /*8ff10*/  LOP3.LUT R30, R70, R41, RZ, 0xfc, !PT ;  /* 0x00000029461e7212 */ /* 0x000fc400078efcff */
[----:B------:R-:W-:Y:S02]  /*8ff20*/  LOP3.LUT R41, R54, R78, RZ, 0x3c, !PT ;  /* 0x0000004e36297212 */ /* 0x000fe400078e3cff */
[----:B------:R-:W-:Y:S02]  /*8ff30*/  LOP3.LUT R42, R55, R82, RZ, 0x3c, !PT ;  /* 0x00000052372a7212 */ /* 0x000fe400078e3cff */
[----:B------:R-:W-:Y:S02]  /*8ff40*/  IADD3.X R75, R87, 0x6a09e667, RZ, P0, !PT ;  /* 0x6a09e667574b7810 */ /* 0x000fe400007fe4ff */
[----:B------:R-:W-:Y:S02]  /*8ff50*/  IADD3 R103, P0, P1, R71, R56, R36 ;  /* 0x0000003847677210 */ /* 0x000fe4000791e024 */
[----:B------:R-:W-:Y:S02]  /*8ff60*/  SHF.L.W.U32.HI R43, R41, 0x8, R42 ;  /* 0x00000008292b7819 */ /* 0x000fe40000010e2a */
[----:B------:R-:W-:-:S02]  /*8ff70*/  LOP3.LUT R28, R46, R31, RZ, 0xfc, !PT ;  /* 0x0000001f2e1c7212 */ /* 0x000fc400078efcff */
[----:B------:R-:W-:Y:S02]  /*8ff80*/  IADD3 R99, P2, P3, R11, R58, R38 ;  /* 0x0000003a0b637210 */ /* 0x000fe40007b5e026 */
[----:B------:R-:W-:Y:S02]  /*8ff90*/  IADD3.X R105, R73, R57, R37, P0, P1 ;  /* 0x0000003949697210 */ /* 0x000fe400007e2425 */
[----:B------:R-:W-:Y:S02]  /*8ffa0*/  LOP3.LUT R85, R52, R81, RZ, 0x3c, !PT ;  /* 0x0000005134557212 */ /* 0x000fe400078e3cff */
[----:B------:R-:W-:Y:S02]  /*8ffb0*/  LOP3.LUT R46, R53, R75, RZ, 0x3c, !PT ;  /* 0x0000004b352e7212 */ /* 0x000fe400078e3cff */
[----:B------:R-:W-:Y:S02]  /*8ffc0*/  IADD3 R70, P4, P5, R66, R47, R43 ;  /* 0x0000002f42467210 */ /* 0x000fe40007d9e02b */
[----:B------:R-:W-:-:S02]  /*8ffd0*/  SHF.L.W.U32.HI R41, R42, 0x8, R41 ;  /* 0x000000082a297819 */ /* 0x000fc40000010e29 */
[----:B------:R-:W-:Y:S02]  /*8ffe0*/  IADD3.X R101, R15, R59, R39, P2, P3 ;  /* 0x0000003b0f657210 */ /* 0x000fe400017e6427 */
[----:B------:R-:W-:Y:S02]  /*8fff0*/  LOP3.LUT R95, R61, 0x1f83d9ab, R105, 0x96, !PT ;  /* 0x1f83d9ab3d5f7812 */ /* 0x000fe400078e9669 */
[----:B------:R-:W-:Y:S02]  /*90000*/  SHF.L.W.U32.HI R47, R46, 0x8, R85 ;  /* 0x000000082e2f7819 */ /* 0x000fe40000010e55 */
[----:B------:R-:W-:Y:S02]  /*90010*/  SHF.L.W.U32.HI R85, R85, 0x8, R46 ;  /* 0x0000000855557819 */ /* 0x000fe40000010e2e */
[----:B------:R-:W-:Y:S02]  /*90020*/  LOP3.LUT R29, R45, R70, RZ, 0x3c, !PT ;  /* 0x000000462d1d7212 */ /* 0x000fe400078e3cff */
[----:B------:R-:W-:-:S02]  /*90030*/  IADD3.X R83, R68, R83, R41, P4, P5 ;  /* 0x0000005344537210 */ /* 0x000fc400027ea429 */
[----:B------:R-:W-:Y:S02]  /*90040*/  LOP3.LUT R79, R60, 0xfb41bd6b, R103, 0x96, !PT ;  /* 0xfb41bd6b3c4f7812 */ /* 0x000fe400078e9667 */
[----:B------:R-:W-:Y:S02]  /*90050*/  LOP3.LUT R45, R63, 0x5be0cd19, R101, 0x96, !PT ;  /* 0x5be0cd193f2d7812 */ /* 0x000fe400078e9665 */
[----:B------:R-:W-:Y:S02]  /*90060*/  IADD3 R90, P2, R95, -0x16b07d5, RZ ;  /* 0xfe94f82b5f5a7810 */ /* 0x000fe40007f5e0ff */
[----:B------:R-:W-:Y:S02]  /*90070*/  IADD3 R80, P0, P1, R48, R77, R85 ;  /* 0x0000004d30507210 */ /* 0x000fe4000791e055 */
[----:B------:R-:W-:Y:S02]  /*90080*/  LOP3.LUT R42, R44, R83, RZ, 0x3c, !PT ;  /* 0x000000532c2a7212 */ /* 0x000fe400078e3cff */
[----:B------:R-:W-:-:S02]  /*90090*/  LOP3.LUT R89, R62, 0x137e2179, R99, 0x96, !PT ;  /* 0x137e21793e597812 */ /* 0x000fc400078e9663 */
[----:B------:R-:W-:Y:S02]  /*900a0*/  IADD3 R76, P3, R45, 0x5f1d36f1, RZ ;  /* 0x5f1d36f12d4c7810 */ /* 0x000fe40007f7e0ff */
[----:B------:R-:W-:Y:S02]  /*900b0*/  IADD3.X R93, R79, 0x3c6ef372, RZ, P2, !PT ;  /* 0x3c6ef3724f5d7810 */ /* 0x000fe400017fe4ff */
[----:B------:R-:W-:Y:S02]  /*900c0*/  IADD3.X R72, R64, R91, R47, P0, P1 ;  /* 0x0000005b40487210 */ /* 0x000fe400007e242f */
[----:B------:R-:W-:Y:S02]  /*900d0*/  SHF.L.W.U32.HI R31, R42, 0x10, R29 ;  /* 0x000000102a1f7819 */ /* 0x000fe40000010e1d */
[----:B------:R-:W-:Y:S02]  /*900e0*/  LOP3.LUT R74, R56, R90, RZ, 0x3c, !PT ;  /* 0x0000005a384a7212 */ /* 0x000fe400078e3cff */
[----:B------:R-:W-:-:S02]  /*900f0*/  IADD3.X R91, R89, -0x5ab00ac6, RZ, P3, !PT ;  /* 0xa54ff53a595b7810 */ /* 0x000fc40001ffe4ff */
[----:B------:R-:W-:Y:S02]  /*90100*/  LOP3.LUT R77, R57, R93, RZ, 0x3c, !PT ;  /* 0x0000005d394d7212 */ /* 0x000fe400078e3cff */
        /* <DEDUP_REMOVED lines=8> */
[----:B------:R-:W-:Y:S02]  /*90190*/  SHF.L.W.U32.HI R42, R42, 0x10, R87 ;  /* 0x000000102a2a7819 */ /* 0x000fe40000010e57 */
[----:B------:R-:W-:Y:S02]  /*901a0*/  SHF.L.W.U32.HI R74, R77, 0x8, R74 ;  /* 0x000000084d4a7819 */ /* 0x000fe40000010e4a */
[----:B------:R-:W-:-:S02]  /*901b0*/  SHF.L.W.U32.HI R87, R63, 0x8, R46 ;  /* 0x000000083f577819 */ /* 0x000fc40000010e2e */
[----:B------:R-:W-:Y:S01]  /*901c0*/  IADD3 R62, P1, P2, R0, R103, R61 ;  /* 0x00000067003e7210 */ /* 0x000fe20007a3e03d */
[----:B------:R-:W-:Y:S01]  /*901d0*/  IMAD.X R82, R31, 0x1, R82, P0 ;  /* 0x000000011f527824 */ /* 0x000fe200000e0652 */
[----:B------:R-:W-:Y:S02]  /*901e0*/  SHF.L.W.U32.HI R63, R46, 0x8, R63 ;  /* 0x000000082e3f7819 */ /* 0x000fe40000010e3f */
[----:B------:R-:W-:Y:S02]  /*901f0*/  IADD3 R88, P3, P4, R8, R99, R87 ;  /* 0x0000006308587210 */ /* 0x000fe40007c7e057 */
[----:B------:R-:W-:Y:S02]  /*90200*/  IADD3.X R86, R7, R105, R74, P1, P2 ;  /* 0x0000006907567210 */ /* 0x000fe40000fe444a */
[----:B------:R-:W-:Y:S02]  /*90210*/  LOP3.LUT R43, R43, R60, RZ, 0x3c, !PT ;  /* 0x0000003c2b2b7212 */ /* 0x000fe400078e3cff */
[----:B------:R-:W-:-:S02]  /*90220*/  LOP3.LUT R84, R41, R82, RZ, 0x3c, !PT ;  /* 0x0000005229547212 */ /* 0x000fc400078e3cff */
[----:B------:R-:W-:Y:S02]  /*90230*/  LOP3.LUT R78, R95, R62, RZ, 0x3c, !PT ;  /* 0x0000003e5f4e7212 */ /* 0x000fe400078e3cff */
[----:B------:R-:W-:Y:S02]  /*90240*/  IADD3.X R98, R10, R101, R63, P3, P4 ;  /* 0x000000650a627210 */ /* 0x000fe40001fe843f */
        /* <DEDUP_REMOVED lines=42> */
[----:B------:R-:W-:Y:S02]  /*904f0*/  LOP3.LUT R89, R42, R63, RZ, 0x3c, !PT ;  /* 0x0000003f2a597212 */ /* 0x000fe400078e3cff */
[----:B------:R-:W-:Y:S01]  /*90500*/  IADD3 R61, P2, R61, R92, RZ ;  /* 0x0000005c3d3d7210 */ /* 0x000fe20007f5e0ff */
[----:B------:R-:W-:Y:S01]  /*90510*/  IMAD.X R90, R90, 0x1, R93, P0 ;  /* 0x000000015a5a7824 */ /* 0x000fe200000e065d */
[----:B------:R-:W-:Y:S02]  /*90520*/  LOP3.LUT R92, R29, R62, RZ, 0x3c, !PT ;  /* 0x0000003e1d5c7212 */ /* 0x000fe400078e3cff */
        /* <DEDUP_REMOVED lines=51> */
[----:B------:R-:W-:Y:S02]  /*90860*/  IADD3 R97, P0, R45, R70, RZ ;  /* 0x000000462d617210 */ /* 0x000fe40007f1e0ff */
[----:B------:R-:W-:Y:S02]  /*90870*/  SHF.L.W.U32.HI R63, R88, 0x1, R91 ;  /* 0x00000001583f7819 */ /* 0x000fe40000010e5b */
[----:B------:R-:W-:Y:S01]  /*90880*/  SHF.L.W.U32.HI R60, R91, 0x1, R88 ;  /* 0x000000015b3c7819 */ /* 0x000fe20000010e58 */
[----:B------:R-:W-:Y:S02]  /*90890*/  IMAD.X R88, R43, 0x1, R82, P2 ;  /* 0x000000012b587824 */ /* 0x000fe400010e0652 */
[----:B------:R-:W-:-:S02]  /*908a0*/  IMAD.X R96, R44, 0x1, R75, P1 ;  /* 0x000000012c607824 */ /* 0x000fc400008e064b */
[----:B------:R-:W-:Y:S01]  /*908b0*/  IMAD.X R75, R46, 0x1, R47, P0 ;  /* 0x000000012e4b7824 */ /* 0x000fe200000e062f */
[----:B------:R-:W-:Y:S02]  /*908c0*/  LOP3.LUT R92, R92, R95, RZ, 0x3c, !PT ;  /* 0x0000005f5c5c7212 */ /* 0x000fe400078e3cff */
        /* <DEDUP_REMOVED lines=67> */
[----:B------:R-:W-:Y:S02]  /*90d00*/  SHF.L.W.U32.HI R42, R81, 0x10, R44 ;  /* 0x00000010512a7819 */ /* 0x000fe40000010e2c */
        /* <DEDUP_REMOVED lines=9> */
[----:B------:R-:W-:Y:S02]  /*90da0*/  LOP3.LUT R79, R95, R70, RZ, 0x3c, !PT ;  /* 0x000000465f4f7212 */ /* 0x000fe400078e3cff */
[----:B------:R-:W-:Y:S02]  /*90db0*/  IADD3 R92, P2, R43, R72, RZ ;  /* 0x000000482b5c7210 */ /* 0x000fe40007f5e0ff */
[----:B------:R-:W-:Y:S02]  /*90dc0*/  IADD3 R95, P1, R41, R84, RZ ;  /* 0x00000054295f7210 */ /* 0x000fe40007f3e0ff */
[----:B------:R-:W-:Y:S01]  /*90dd0*/  LOP3.LUT R90, R93, R80, RZ, 0x3c, !PT ;  /* 0x000000505d5a7212 */ /* 0x000fe200078e3cff */
        /* <DEDUP_REMOVED lines=32> */
[----:B------:R-:W-:Y:S01]  /*90fe0*/  IADD3 R75, P2, R75, R61, RZ ;  /* 0x0000003d4b4b7210 */ /* 0x000fe20007f5e0ff */
[----:B------:R-:W-:Y:S01]  /*90ff0*/  IMAD.X R82, R82, 0x1, R96, P0 ;  /* 0x0000000152527824 */ /* 0x000fe200000e0660 */
[----:B------:R-:W-:Y:S02]  /*91000*/  IADD3 R60, P1, R60, R92, RZ ;  /* 0x0000005c3c3c7210 */ /* 0x000fe40007f3e0ff */
[----:B------:R-:W-:-:S02]  /*91010*/  LOP3.LUT R61, R44, R77, RZ, 0x3c, !PT ;  /* 0x0000004d2c3d7212 */ /* 0x000fc400078e3cff */
[----:B------:R-:W-:Y:S02]  /*91020*/  IADD3 R70, P3, R47, R70, RZ ;  /* 0x000000462f467210 */ /* 0x000fe40007f7e0ff */
        /* <DEDUP_REMOVED lines=45> */
[----:B------:R-:W-:-:S02]  /*91300*/  IADD3 R82, P2, R41, R70, RZ ;  /* 0x0000004629527210 */ /* 0x000fc40007f5e0ff */
[----:B------:R-:W-:Y:S02]  /*91310*/  SHF.L.W.U32.HI R46, R95, 0x10, R90 ;  /* 0x000000105f2e7819 */ /* 0x000fe40000010e5a */
[----:B------:R-:W-:Y:S02]  /*91320*/  SHF.L.W.U32.HI R45, R90, 0x10, R95 ;  /* 0x000000105a2d7819 */ /* 0x000fe40000010e5f */
        /* <DEDUP_REMOVED lines=40> */
[----:B------:R-:W-:Y:S02]  /*915b0*/  IADD3 R60, P3, R60, R95, RZ ;  /* 0x0000005f3c3c7210 */ /* 0x000fe40007f7e0ff */
[----:B------:R-:W-:Y:S02]  /*915c0*/  LOP3.LUT R77, R41, R62, RZ, 0x3c, !PT ;  /* 0x0000003e294d7212 */ /* 0x000fe400078e3cff */
[----:B------:R-:W-:Y:S02]  /*915d0*/  LOP3.LUT R82, R31, R76, RZ, 0x3c, !PT ;  /* 0x0000004c1f527212 */ /* 0x000fe400078e3cff */
        /* <DEDUP_REMOVED lines=9> */
[----:B------:R-:W-:Y:S02]  /*91670*/  SHF.L.W.U32.HI R95, R95, 0x8, R70 ;  /* 0x000000085f5f7819 */ /* 0x000fe40000010e46 */
[----:B------:R-:W-:-:S02]  /*91680*/  LOP3.LUT R90, R89, R74, RZ, 0x3c, !PT ;  /* 0x0000004a595a7212 */ /* 0x000fc400078e3cff */
[----:B------:R-:W-:Y:S02]  /*91690*/  LOP3.LUT R91, R91, R72, RZ, 0x3c, !PT ;  /* 0x000000485b5b7212 */ /* 0x000fe400078e3cff */
[----:B------:R-:W-:Y:S02]  /*916a0*/  LOP3.LUT R89, R87, R60, RZ, 0x3c, !PT ;  /* 0x0000003c57597212 */ /* 0x000fe400078e3cff */
[----:B------:R-:W-:Y:S02]  /*916b0*/  LOP3.LUT R70, R93, R82, RZ, 0x3c, !PT ;  /* 0x000000525d467212 */ /* 0x000fe400078e3cff */
[----:B------:R-:W-:Y:S02]  /*916c0*/  IADD3 R77, P0, P1, R14, R88, R81 ;  /* 0x000000580e4d7210 */ /* 0x000fe4000791e051 */
[----:B------:R-:W-:Y:S02]  /*916d0*/  IADD3 R87, P2, P3, R49, R86, R95 ;  /* 0x0000005631577210 */ /* 0x000fe40007b5e05f */
[----:B------:R-:W-:-:S02]  /*916e0*/  SHF.L.W.U32.HI R84, R91, 0x8, R90 ;  /* 0x000000085b547819 */ /* 0x000fc40000010e5a */
        /* <DEDUP_REMOVED lines=53> */
[----:B------:R-:W-:Y:S02]  /*91a40*/  IADD3 R63, P1, P0, R8, R93, R78 ;  /* 0x0000005d083f7210 */ /* 0x000fe4000783e04e */
[----:B------:R-:W-:Y:S02]  /*91a50*/  IADD3.X R83, R68, R72, R83, P4, P5 ;  /* 0x0000004844537210 */ /* 0x000fe400027ea453 */
[----:B------:R-:W-:Y:S02]  /*91a60*/  LOP3.LUT R86, R45, R74, RZ, 0x3c, !PT ;  /* 0x0000004a2d567212 */ /* 0x000fe400078e3cff */
[----:B------:R-:W-:Y:S02]  /*91a70*/  IADD3.X R98, R17, R85, R98, P2, P3 ;  /* 0x0000005511627210 */ /* 0x000fe400017e6462 */
[----:B------:R-:W-:-:S02]  /*91a80*/  IADD3.X R91, R10, R82, R91, P1, P0 ;  /* 0x000000520a5b7210 */ /* 0x000fc40000fe045b */
[----:B------:R-:W-:Y:S02]  /*91a90*/  LOP3.LUT R60, R46, R83, RZ, 0x3c, !PT ;  /* 0x000000532e3c7212 */ /* 0x000fe400078e3cff */
[----:B------:R-:W-:Y:S02]  /*91aa0*/  IADD3 R86, P0, R86, R95, RZ ;  /* 0x0000005f56567210 */ /* 0x000fe40007f1e0ff */
[----:B------:R-:W-:Y:S02]  /*91ab0*/  LOP3.LUT R84, R43, R77, RZ, 0x3c, !PT ;  /* 0x0000004d2b547212 */ /* 0x000fe400078e3cff */
[----:B------:R-:W-:Y:S02]  /*91ac0*/  LOP3.LUT R47, R31, R98, RZ, 0x3c, !PT ;  /* 0x000000621f2f7212 */ /* 0x000fe400078e3cff */
[----:B------:R-:W-:Y:S02]  /*91ad0*/  LOP3.LUT R75, R42, R91, RZ, 0x3c, !PT ;  /* 0x0000005b2a4b7212 */ /* 0x000fe400078e3cff */
[----:B------:R-:W-:-:S02]  /*91ae0*/  IADD3 R60, P1, R60, R88, RZ ;  /* 0x000000583c3c7210 */ /* 0x000fc40007f3e0ff */
        /* <DEDUP_REMOVED lines=47> */
[----:B------:R-:W-:Y:S02]  /*91de0*/  LOP3.LUT R42, R81, R42, R91, 0x96, !PT ;  /* 0x0000002a512a7212 */ /* 0x000fe400078e965b */
[----:B------:R-:W-:-:S02]  /*91df0*/  SHF.L.W.U32.HI R46, R94, 0x10, R93 ;  /* 0x000000105e2e7819 */ /* 0x000fc40000010e5d */
[----:B------:R-:W-:Y:S02]  /*91e00*/  IADD3 R103, P0, R45, R60, RZ ;  /* 0x0000003c2d677210 */ /* 0x000fe40007f1e0ff */
[----:B------:R-:W-:Y:S02]  /*91e10*/  IADD3 R101, P2, R41, R62, RZ ;  /* 0x0000003e29657210 */ /* 0x000fe40007f5e0ff */
[----:B------:R-:W-:Y:S02]  /*91e20*/  SHF.L.W.U32.HI R44, R63, 0x10, R42 ;  /* 0x000000103f2c7819 */ /* 0x000fe40000010e2a */
[----:B------:R-:W-:Y:S02]  /*91e30*/  LOP3.LUT R95, R95, R86, RZ, 0x3c, !PT ;  /* 0x000000565f5f7212 */ /* 0x000fe400078e3cff */
[----:B------:R-:W-:Y:S02]  /*91e40*/  LOP3.LUT R84, R89, R70, RZ, 0x3c, !PT ;  /* 0x0000004659547212 */ /* 0x000fe400078e3cff */
[----:B------:R-:W-:Y:S01]  /*91e50*/  SHF.L.W.U32.HI R42, R42, 0x10, R63 ;  /* 0x000000102a2a7819 */ /* 0x000fe20000010e3f */
        /* <DEDUP_REMOVED lines=60> */
[----:B------:R-:W-:Y:S02]  /*92220*/  IADD3.X R62, R17, R91, R74, P0, P1 ;  /* 0x0000005b113e7210 */ /* 0x000fe400007e244a */
[----:B------:R-:W-:Y:S02]  /*92230*/  LOP3.LUT R44, R87, R44, R83, 0x96, !PT ;  /* 0x0000002c572c7212 */ /* 0x000fe400078e9653 */
[----:B------:R-:W-:-:S02]  /*92240*/  IADD3.X R83, R64, R83, R93, P2, P3 ;  /* 0x0000005340537210 */ /* 0x000fc400017e645d */
[----:B------:R-:W-:Y:S02]  /*92250*/  LOP3.LUT R94, R84, R46, R91, 0x96, !PT ;  /* 0x0000002e545e7212 */ /* 0x000fe400078e965b */
        /* <DEDUP_REMOVED lines=8> */
[----:B------:R-:W-:Y:S02]  /*922e0*/  LOP3.LUT R46, R90, R41, R72, 0x96, !PT ;  /* 0x000000295a2e7212 */ /* 0x000fe400078e9648 */
[----:B------:R-:W-:Y:S02]  /*922f0*/  SHF.L.W.U32.HI R42, R79, 0x10, R44 ;  /* 0x000000104f2a7819 */ /* 0x000fe40000010e2c */
[----:B------:R-:W-:-:S02]  /*92300*/  IADD3 R72, P0, R29, R82, RZ ;  /* 0x000000521d487210 */ /* 0x000fc40007f1e0ff */
[----:B------:R-:W-:-:S03]  /*92310*/  IADD3.X R98, R30, R98, R81, P2, P3 ;  /* 0x000000621e627210 */ /* 0x000fc600017e6451 */
[----:B------:R-:W-:Y:S01]  /*92320*/  IMAD.X R82, R42, 0x1, R77, P0 ;  /* 0x000000012a527824 */ /* 0x000fe200000e064d */
[----:B------:R-:W-:Y:S02]  /*92330*/  LOP3.LUT R44, R98, R31, R75, 0x96, !PT ;  /* 0x0000001f622c7212 */ /* 0x000fe400078e964b */
        /* <DEDUP_REMOVED lines=9> */
[----:B------:R-:W-:Y:S02]  /*923d0*/  SHF.L.W.U32.HI R79, R92, 0x1, R77 ;  /* 0x000000015c4f7819 */ /* 0x000fe40000010e4d */
[----:B------:R-:W-:Y:S01]  /*923e0*/  SHF.L.W.U32.HI R77, R77, 0x1, R92 ;  /* 0x000000014d4d7819 */ /* 0x000fe20000010e5c */
[----:B------:R-:W-:Y:S01]  /*923f0*/  IMAD.X R95, R31, 0x1, R70, P1 ;  /* 0x000000011f5f7824 */ /* 0x000fe200008e0646 */
[----:B------:R-:W-:-:S02]  /*92400*/  IADD3 R92, P2, R43, R60, RZ ;  /* 0x0000003c2b5c7210 */ /* 0x000fc40007f5e0ff */
[----:B------:R-:W-:Y:S02]  /*92410*/  IADD3 R96, P0, R44, R61, RZ ;  /* 0x0000003d2c607210 */ /* 0x000fe40007f1e0ff */
        /* <DEDUP_REMOVED lines=15> */
[----:B------:R-:W-:Y:S02]  /*92510*/  SHF.L.W.U32.HI R85, R63, 0x1, R70 ;  /* 0x000000013f557819 */ /* 0x000fe40000010e46 */
[----:B------:R-:W-:Y:S02]  /*92520*/  IADD3.X R70, R67, R77, R62, P2, P3 ;  /* 0x0000004d43467210 */ /* 0x000fe400017e643e */
[----:B------:R-:W-:-:S02]  /*92530*/  IADD3.X R83, R7, R74, R83, P4, P5 ;  /* 0x0000004a07537210 */ /* 0x000fc400027ea453 */
[----:B------:R-:W-:Y:S02]  /*92540*/  IADD3 R63, P2, P3, R27, R81, R76 ;  /* 0x000000511b3f7210 */ /* 0x000fe40007b5e04c */
        /* <DEDUP_REMOVED lines=34> */
[----:B------:R-:W-:Y:S02]  /*92770*/  SHF.L.W.U32.HI R85, R74, 0x8, R79 ;  /* 0x000000084a557819 */ /* 0x000fe40000010e4f */
[----:B------:R-:W-:-:S02]  /*92780*/  SHF.L.W.U32.HI R92, R92, 0x8, R95 ;  /* 0x000000085c5c7819 */ /* 0x000fc40000010e5f */
[----:B------:R-:W-:Y:S02]  /*92790*/  IADD3 R79, P2, P3, R19, R87, R78 ;  /* 0x00000057134f7210 */ /* 0x000fe40007b5e04e */
[----:B------:R-:W-:Y:S02]  /*927a0*/  LOP3.LUT R95, R76, R45, R70, 0x96, !PT ;  /* 0x0000002d4c5f7212 */ /* 0x000fe400078e9646 */
[----:B------:R-:W-:Y:S02]  /*927b0*/  IADD3.X R70, R15, R70, R89, P0, P1 ;  /* 0x000000460f467210 */ /* 0x000fe400007e2459 */
        /* <DEDUP_REMOVED lines=86> */
[----:B------:R-:W-:-:S02]  /*92d20*/  IADD3.X R63, R65, R91, R72, P0, P1 ;  /* 0x0000005b413f7210 */ /* 0x000fc400007e2448 */
        /* <DEDUP_REMOVED lines=25> */
[----:B------:R-:W-:Y:S02]  /*92ec0*/  IADD3 R93, P1, R41, R80, RZ ;  /* 0x00000050295d7210 */ /* 0x000fe40007f3e0ff */
[----:B------:R-:W-:Y:S02]  /*92ed0*/  SHF.L.W.U32.HI R77, R77, 0x1, R90 ;  /* 0x000000014d4d7819 */ /* 0x000fe40000010e5a */
[----:B------:R-:W-:Y:S02]  /*92ee0*/  IADD3 R90, P2, R43, R70, RZ ;  /* 0x000000462b5a7210 */ /* 0x000fe40007f5e0ff */
[----:B------:R-:W-:-:S02]  /*92ef0*/  SHF.L.W.U32.HI R46, R91, 0x10, R92 ;  /* 0x000000105b2e7819 */ /* 0x000fc40000010e5c */
        /* <DEDUP_REMOVED lines=16> */
[----:B------:R-:W-:Y:S02]  /*93000*/  SHF.L.W.U32.HI R78, R60, 0x1, R47 ;  /* 0x000000013c4e7819 */ /* 0x000fe40000010e2f */
[----:B------:R-:W-:Y:S02]  /*93010*/  IADD3 R85, P4, P5, R22, R89, R85 ;  /* 0x0000005916557210 */ /* 0x000fe40007d9e055 */
        /* <DEDUP_REMOVED lines=11> */
[----:B------:R-:W-:Y:S01]  /*930d0*/  IADD3 R70, P1, R70, R90, RZ ;  /* 0x0000005a46467210 */ /* 0x000fe20007f3e0ff */
[----:B------:R-:W-:Y:S01]  /*930e0*/  IMAD.X R86, R86, 0x1, R95, P0 ;  /* 0x0000000156567824 */ /* 0x000fe200000e065f */
[----:B------:R-:W-:-:S02]  /*930f0*/  LOP3.LUT R47, R31, R98, RZ, 0x3c, !PT ;  /* 0x000000621f2f7212 */ /* 0x000fc400078e3cff */
[----:B------:R-:W-:Y:S02]  /*93100*/  LOP3.LUT R76, R44, R85, RZ, 0x3c, !PT ;  /* 0x000000552c4c7212 */ /* 0x000fe400078e3cff */
[----:B------:R-:W-:Y:S02]  /*93110*/  IADD3 R63, P2, R63, R94, RZ ;  /* 0x0000005e3f3f7210 */ /* 0x000fe40007f5e0ff */
[----:B------:R-:W-:Y:S01]  /*93120*/  IADD3 R62, P3, R47, R62, RZ ;  /* 0x0000003e2f3e7210 */ /* 0x000fe20007f7e0ff */
[----:B------:R-:W-:Y:S01]  /*93130*/  IMAD.X R47, R76, 0x1, R92, P1 ;  /* 0x000000014c2f7824 */ /* 0x000fe200008e065c */
        /* <DEDUP_REMOVED lines=29> */
[----:B------:R-:W-:Y:S02]  /*93310*/  IADD3.X R92, R16, R91, R77, P0, P1 ;  /* 0x0000005b105c7210 */ /* 0x000fe400007e244d */
[----:B------:R-:W-:Y:S02]  /*93320*/  LOP3.LUT R45, R75, R31, R98, 0x96, !PT ;  /* 0x0000001f4b2d7212 */ /* 0x000fe400078e9662 */
[----:B------:R-:W-:Y:S02]  /*93330*/  IADD3.X R98, R24, R98, R79, P2, P3 ;  /* 0x0000006218627210 */ /* 0x000fe400017e644f */
[----:B------:R-:W-:Y:S02]  /*93340*/  SHF.L.W.U32.HI R31, R94, 0x10, R97 ;  /* 0x000000105e1f7819 */ /* 0x000fe40000010e61 */
[----:B------:R-:W-:Y:S02]  /*93350*/  LOP3.LUT R42, R76, R42, R91, 0x96, !PT ;  /* 0x0000002a4c2a7212 */ /* 0x000fe400078e965b */
[----:B------:R-:W-:-:S02]  /*93360*/  LOP3.LUT R43, R92, R29, R72, 0x96, !PT ;  /* 0x0000001d5c2b7212 */ /* 0x000fc400078e9648 */
[----:B------:R-:W-:Y:S02]  /*93370*/  LOP3.LUT R46, R98, R41, R60, 0x96, !PT ;  /* 0x00000029622e7212 */ /* 0x000fe400078e963c */
[----:B------:R-:W-:Y:S02]  /*93380*/  LOP3.LUT R85, R83, R44, R85, 0x96, !PT ;  /* 0x0000002c53557212 */ /* 0x000fe400078e9655 */
[----:B------:R-:W-:Y:S02]  /*93390*/  SHF.L.W.U32.HI R29, R97, 0x10, R94 ;  /* 0x00000010611d7819 */ /* 0x000fe40000010e5e */
[----:B------:R-:W-:Y:S02]  /*933a0*/  IADD3 R82, P0, R31, R82, RZ ;  /* 0x000000521f527210 */ /* 0x000fe40007f1e0ff */
[----:B------:R-:W-:Y:S02]  /*933b0*/  SHF.L.W.U32.HI R44, R43, 0x10, R42 ;  /* 0x000000102b2c7819 */ /* 0x000fe40000010e2a */
[----:B------:R-:W-:-:S02]  /*933c0*/  SHF.L.W.U32.HI R42, R42, 0x10, R43 ;  /* 0x000000102a2a7819 */ /* 0x000fc40000010e2b */
[----:B------:R-:W-:Y:S02]  /*933d0*/  SHF.L.W.U32.HI R43, R46, 0x10, R45 ;  /* 0x000000102e2b7819 */ /* 0x000fe40000010e2d */
[----:B------:R-:W-:Y:S01]  /*933e0*/  SHF.L.W.U32.HI R41, R45, 0x10, R46 ;  /* 0x000000102d297819 */ /* 0x000fe20000010e2e */
[----:B------:R-:W-:Y:S01]  /*933f0*/  IMAD.X R60, R29, 0x1, R86, P0 ;  /* 0x000000011d3c7824 */ /* 0x000fe200000e0656 */
[----:B------:R-:W-:Y:S02]  /*93400*/  SHF.L.W.U32.HI R45, R88, 0x10, R85 ;  /* 0x00000010582d7819 */ /* 0x000fe40000010e55 */
[----:B------:R-:W-:Y:S02]  /*93410*/  SHF.L.W.U32.HI R46, R85, 0x10, R88 ;  /* 0x00000010552e7819 */ /* 0x000fe40000010e58 */
[----:B------:R-:W-:Y:S02]  /*93420*/  IADD3 R97, P0, R45, R70, RZ ;  /* 0x000000462d617210 */ /* 0x000fe40007f1e0ff */
[----:B------:R-:W-:-:S02]  /*93430*/  IADD3 R86, P2, R41, R62, RZ ;  /* 0x0000003e29567210 */ /* 0x000fc40007f5e0ff */
[----:B------:R-:W-:Y:S02]  /*93440*/  LOP3.LUT R93, R93, R82, RZ, 0x3c, !PT ;  /* 0x000000525d5d7212 */ /* 0x000fe400078e3cff */
[----:B------:R-:W-:Y:S01]  /*93450*/  LOP3.LUT R94, R89, R60, RZ, 0x3c, !PT ;  /* 0x0000003c595e7212 */ /* 0x000fe200078e3cff */
[----:B------:R-:W-:Y:S02]  /*93460*/  IMAD.X R85, R46, 0x1, R47, P0 ;  /* 0x000000012e557824 */ /* 0x000fe400000e062f */
        /* <DEDUP_REMOVED lines=67> */
[----:B------:R-:W-:Y:S02]  /*938a0*/  LOP3.LUT R45, R84, R43, R92, 0x96, !PT ;  /* 0x0000002b542d7212 */ /* 0x000fe400078e965c */
[----:B------:R-:W-:Y:S02]  /*938b0*/  LOP3.LUT R43, R77, R29, R98, 0x96, !PT ;  /* 0x0000001d4d2b7212 */ /* 0x000fe400078e9662 */
[----:B------:R-:W-:-:S02]  /*938c0*/  IADD3.X R91, R21, R92, R88, P0, P1 ;  /* 0x0000005c155b7210 */ /* 0x000fc400007e2458 */
        /* <DEDUP_REMOVED lines=9> */
[----:B------:R-:W-:Y:S02]  /*93960*/  LOP3.LUT R79, R94, R78, RZ, 0x3c, !PT ;  /* 0x0000004e5e4f7212 */ /* 0x000fe400078e3cff */
[----:B------:R-:W-:Y:S02]  /*93970*/  SHF.L.W.U32.HI R45, R44, 0x10, R43 ;  /* 0x000000102c2d7819 */ /* 0x000fe40000010e2b */
[----:B------:R-:W-:Y:S02]  /*93980*/  LOP3.LUT R90, R95, R76, RZ, 0x3c, !PT ;  /* 0x0000004c5f5a7212 */ /* 0x000fe400078e3cff */
        /* <DEDUP_REMOVED lines=19> */
[----:B------:R-:W-:-:S02]  /*93ac0*/  IADD3 R74, P2, P3, R71, R81, R74 ;  /* 0x00000051474a7210 */ /* 0x000fc40007b5e04a */
[----:B------:R-:W-:Y:S02]  /*93ad0*/  SHF.L.W.U32.HI R87, R72, 0x1, R93 ;  /* 0x0000000148577819 */ /* 0x000fe40000010e5d */
[----:B------:R-:W-:Y:S02]  /*93ae0*/  SHF.L.W.U32.HI R85, R60, 0x1, R89 ;  /* 0x000000013c557819 */ /* 0x000fe40000010e59 */
[----:B------:R-:W-:Y:S02]  /*93af0*/  SHF.L.W.U32.HI R93, R93, 0x1, R72 ;  /* 0x000000015d5d7819 */ /* 0x000fe40000010e48 */
[----:B------:R-:W-:Y:S02]  /*93b00*/  IADD3.X R72, R73, R79, R62, P2, P3 ;  /* 0x0000004f49487210 */ /* 0x000fe400017e643e */
[----:B------:R-:W-:Y:S02]  /*93b10*/  IADD3 R63, P1, P0, R27, R86, R84 ;  /* 0x000000561b3f7210 */ /* 0x000fe4000783e054 */
        /* <DEDUP_REMOVED lines=19> */
[----:B------:R-:W-:Y:S02]  /*93c50*/  IMAD.X R61, R61, 0x1, R92, P1 ;  /* 0x000000013d3d7824 */ /* 0x000fe400008e065c */
        /* <DEDUP_REMOVED lines=25> */
[----:B------:R-:W-:Y:S02]  /*93df0*/  IADD3 R74, P2, P3, R18, R70, R93 ;  /* 0x00000046124a7210 */ /* 0x000fe40007b5e05d */
[----:B------:R-:W-:-:S02]  /*93e00*/  IADD3 R81, P0, P1, R40, R63, R88 ;  /* 0x0000003f28517210 */ /* 0x000fc4000791e058 */
[----:B------:R-:W-:Y:S02]  /*93e10*/  LOP3.LUT R45, R74, R31, R98, 0x96, !PT ;  /* 0x0000001f4a2d7212 */ /* 0x000fe400078e9662 */
[----:B------:R-:W-:Y:S02]  /*93e20*/  IADD3.X R90, R30, R91, R87, P0, P1 ;  /* 0x0000005b1e5a7210 */ /* 0x000fe400007e2457 */
[----:B------:R-:W-:Y:S02]  /*93e30*/  IADD3.X R98, R17, R98, R80, P2, P3 ;  /* 0x0000006211627210 */ /* 0x000fe400017e6450 */
[----:B------:R-:W-:Y:S02]  /*93e40*/  SHF.L.W.U32.HI R31, R94, 0x10, R43 ;  /* 0x000000105e1f7819 */ /* 0x000fe40000010e2b */
[----:B------:R-:W-:Y:S02]  /*93e50*/  LOP3.LUT R63, R90, R29, R63, 0x96, !PT ;  /* 0x0000001d5a3f7212 */ /* 0x000fe400078e963f */
        /* <DEDUP_REMOVED lines=13> */
[----:B------:R-:W-:Y:S02]  /*93f30*/  IADD3 R84, P2, R41, R78, RZ ;  /* 0x0000004e29547210 */ /* 0x000fe40007f5e0ff */
[----:B------:R-:W-:-:S02]  /*93f40*/  LOP3.LUT R63, R95, R82, RZ, 0x3c, !PT ;  /* 0x000000525f3f7212 */ /* 0x000fc400078e3cff */
[----:B------:R-:W-:Y:S02]  /*93f50*/  LOP3.LUT R94, R89, R70, RZ, 0x3c, !PT ;  /* 0x00000046595e7212 */ /* 0x000fe400078e3cff */
        /* <DEDUP_REMOVED lines=60> */
[----:B------:R-:W-:-:S02]  /*94320*/  IADD3.X R83, R28, R83, R97, P2, P3 ;  /* 0x000000531c537210 */ /* 0x000fc400017e6461 */
[----:B------:R-:W-:Y:S02]  /*94330*/  SHF.L.W.U32.HI R81, R78, 0x8, R63 ;  /* 0x000000084e517819 */ /* 0x000fe40000010e3f */
[----:B------:R-:W-:Y:S02]  /*94340*/  IADD3.X R72, R7, R93, R76, P0, P1 ;  /* 0x0000005d07487210 */ /* 0x000fe400007e244c */
[----:B------:R-:W-:Y:S02]  /*94350*/  IADD3 R78, P0, P1, R26, R62, R91 ;  /* 0x0000003e1a4e7210 */ /* 0x000fe4000791e05b */
[----:B------:R-:W-:Y:S02]  /*94360*/  IADD3 R63, P2, P3, R19, R74, R87 ;  /* 0x0000004a133f7210 */ /* 0x000fe40007b5e057 */
[----:B------:R-:W-:Y:S02]  /*94370*/  LOP3.LUT R94, R80, R46, R93, 0x96, !PT ;  /* 0x0000002e505e7212 */ /* 0x000fe400078e965d */
        /* <DEDUP_REMOVED lines=19> */
[----:B------:R-:W-:Y:S02]  /*944b0*/  IADD3 R90, P2, R43, R60, RZ ;  /* 0x0000003c2b5a7210 */ /* 0x000fe40007f5e0ff */
[----:B------:R-:W-:Y:S01]  /*944c0*/  SHF.L.W.U32.HI R46, R93, 0x10, R94 ;  /* 0x000000105d2e7819 */ /* 0x000fe20000010e5e */
[----:B------:R-:W-:Y:S01]  /*944d0*/  IMAD.X R94, R31, 0x1, R70, P1 ;  /* 0x000000011f5e7824 */ /* 0x000fe200008e0646 */
[----:B------:R-:W-:-:S02]  /*944e0*/  IADD3 R96, P0, R44, R61, RZ ;  /* 0x0000003d2c607210 */ /* 0x000fc40007f1e0ff */
[----:B------:R-:W-:Y:S02]  /*944f0*/  LOP3.LUT R88, R97, R74, RZ, 0x3c, !PT ;  /* 0x0000004a61587212 */ /* 0x000fe400078e3cff */
[----:B------:R-:W-:Y:S01]  /*94500*/  LOP3.LUT R60, R91, R92, RZ, 0x3c, !PT ;  /* 0x0000005c5b3c7212 */ /* 0x000fe200078e3cff */
[----:B------:R-:W-:Y:S01]  /*94510*/  IMAD.X R91, R45, 0x1, R84, P2 ;  /* 0x000000012d5b7824 */ /* 0x000fe200010e0654 */
[----:B------:R-:W-:Y:S01]  /*94520*/  SHF.L.W.U32.HI R79, R88, 0x1, R77 ;  /* 0x00000001584f7819 */ /* 0x000fe20000010e4d */
        /* <DEDUP_REMOVED lines=16> */
[----:B------:R-:W-:Y:S02]  /*94630*/  SHF.L.W.U32.HI R87, R75, 0x1, R76 ;  /* 0x000000014b577819 */ /* 0x000fe40000010e4c */
        /* <DEDUP_REMOVED lines=103> */
[----:B------:R-:W-:-:S02]  /*94cb0*/  LOP3.LUT R97, R41, R79, RZ, 0x3c, !PT ;  /* 0x0000004f29617212 */ /* 0x000fc400078e3cff */
[----:B------:R-:W-:Y:S01]  /*94cc0*/  LOP3.LUT R95, R31, R80, RZ, 0x3c, !PT ;  /* 0x000000501f5f7212 */ /* 0x000fe200078e3cff */
        /* <DEDUP_REMOVED lines=29> */
[----:B------:R-:W-:Y:S02]  /*94ea0*/  LOP3.LUT R45, R78, R43, R92, 0x96, !PT ;  /* 0x0000002b4e2d7212 */ /* 0x000fe400078e965c */
[----:B------:R-:W-:-:S02]  /*94eb0*/  LOP3.LUT R43, R90, R29, R98, 0x96, !PT ;  /* 0x0000001d5a2b7212 */ /* 0x000fc400078e9662 */
[----:B------:R-:W-:Y:S02]  /*94ec0*/  SHF.L.W.U32.HI R29, R44, 0x10, R87 ;  /* 0x000000102c1d7819 */ /* 0x000fe40000010e57 */
[----:B------:R-:W-:Y:S02]  /*94ed0*/  IADD3.X R84, R64, R92, R85, P0, P1 ;  /* 0x0000005c40547210 */ /* 0x000fe400007e2455 */
[----:B------:R-:W-:Y:S02]  /*94ee0*/  IADD3.X R98, R17, R98, R86, P2, P3 ;  /* 0x0000006211627210 */ /* 0x000fe400017e6456 */
[----:B------:R-:W-:Y:S02]  /*94ef0*/  SHF.L.W.U32.HI R42, R87, 0x10, R44 ;  /* 0x00000010572a7819 */ /* 0x000fe40000010e2c */
[----:B------:R-:W-:Y:S02]  /*94f00*/  IADD3 R82, P0, R29, R82, RZ ;  /* 0x000000521d527210 */ /* 0x000fe40007f1e0ff */
[----:B------:R-:W-:-:S02]  /*94f10*/  LOP3.LUT R46, R84, R41, R79, 0x96, !PT ;  /* 0x00000029542e7212 */ /* 0x000fc400078e964f */
[----:B------:R-:W-:Y:S01]  /*94f20*/  LOP3.LUT R44, R98, R31, R80, 0x96, !PT ;  /* 0x0000001f622c7212 */ /* 0x000fe200078e9650 */
[----:B------:R-:W-:Y:S01]  /*94f30*/  IMAD.X R80, R42, 0x1, R81, P0 ;  /* 0x000000012a507824 */ /* 0x000fe200000e0651 */
        /* <DEDUP_REMOVED lines=29> */
[----:B------:R-:W-:Y:S02]  /*95110*/  SHF.L.W.U32.HI R89, R77, 0x1, R60 ;  /* 0x000000014d597819 */ /* 0x000fe40000010e3c */
[----:B------:R-:W-:Y:S02]  /*95120*/  IADD3 R60, P1, P0, R14, R91, R78 ;  /* 0x0000005b0e3c7210 */ /* 0x000fe4000783e04e */
[----:B------:R-:W-:Y:S02]  /*95130*/  IADD3.X R83, R28, R76, R83, P4, P5 ;  /* 0x0000004c1c537210 */ /* 0x000fe400027ea453 */
[----:B------:R-:W-:-:S02]  /*95140*/  IADD3.X R70, R7, R79, R62, P2, P3 ;  /* 0x0000004f07467210 */ /* 0x000fc400017e643e */
[----:B------:R-:W-:Y:S02]  /*95150*/  IADD3 R90, P2, P3, R69, R87, R90 ;  /* 0x00000057455a7210 */ /* 0x000fe40007b5e05a */
[----:B------:R-:W-:Y:S02]  /*95160*/  IADD3.X R85, R16, R93, R84, P1, P0 ;  /* 0x0000005d10557210 */ /* 0x000fe40000fe0454 */
[----:B------:R-:W-:Y:S02]  /*95170*/  LOP3.LUT R62, R46, R83, RZ, 0x3c, !PT ;  /* 0x000000532e3e7212 */ /* 0x000fe400078e3cff */
[----:B------:R-:W-:Y:S02]  /*95180*/  LOP3.LUT R84, R45, R70, RZ, 0x3c, !PT ;  /* 0x000000462d547212 */ /* 0x000fe400078e3cff */
        /* <DEDUP_REMOVED lines=78> */
[----:B------:R-:W-:Y:S02]  /*95670*/  SHF.L.W.U32.HI R87, R86, 0x1, R93 ;  /* 0x0000000156577819 */ /* 0x000fe40000010e5d */
[----:B------:R-:W-:Y:S02]  /*95680*/  IADD3 R62, P1, P0, R22, R89, R79 ;  /* 0x00000059163e7210 */ /* 0x000fe4000783e04f */
[----:B------:R-:W-:Y:S02]  /*95690*/  IADD3 R81, P4, P5, R40, R75, R81 ;  /* 0x0000004b28517210 */ /* 0x000fe40007d9e051 */
[----:B------:R-:W-:-:S02]  /*956a0*/  IADD3.X R77, R15, R80, R70, P2, P3 ;  /* 0x000000500f4d7210 */ /* 0x000fc400017e6446 */
        /* <DEDUP_REMOVED lines=10> */
[----:B------:R-:W-:Y:S02]  /*95750*/  IADD3 R61, P0, R61, R92, RZ ;  /* 0x0000005c3d3d7210 */ /* 0x000fe40007f1e0ff */
        /* <DEDUP_REMOVED lines=53> */
[----:B------:R-:W-:Y:S02]  /*95ab0*/  SHF.L.W.U32.HI R46, R97, 0x10, R92 ;  /* 0x00000010612e7819 */ /* 0x000fe40000010e5c */
[----:B------:R-:W-:Y:S02]  /*95ac0*/  IADD3 R88, P2, R43, R74, RZ ;  /* 0x0000004a2b587210 */ /* 0x000fe40007f5e0ff */
[----:B------:R-:W-:-:S02]  /*95ad0*/  IADD3 R92, P1, R41, R84, RZ ;  /* 0x00000054295c7210 */ /* 0x000fc40007f3e0ff */
[----:B------:R-:W-:Y:S02]  /*95ae0*/  SHF.L.W.U32.HI R85, R90, 0x1, R79 ;  /* 0x000000015a557819 */ /* 0x000fe40000010e4f */
[----:B------:R-:W-:Y:S02]  /*95af0*/  IADD3 R61, P0, R44, R61, RZ ;  /* 0x0000003d2c3d7210 */ /* 0x000fe40007f1e0ff */
[----:B------:R-:W-:Y:S01]  /*95b00*/  SHF.L.W.U32.HI R79, R79, 0x1, R90 ;  /* 0x000000014f4f7819 */ /* 0x000fe20000010e5a */
        /* <DEDUP_REMOVED lines=16> */
[----:B------:R-:W-:Y:S02]  /*95c10*/  SHF.L.W.U32.HI R74, R74, 0x1, R47 ;  /* 0x000000014a4a7819 */ /* 0x000fe40000010e2f */
[----:B------:R-:W-:Y:S02]  /*95c20*/  IADD3 R75, P4, P5, R26, R87, R75 ;  /* 0x000000571a4b7210 */ /* 0x000fe40007d9e04b */
        /* <DEDUP_REMOVED lines=32> */
[----:B------:R-:W-:-:S02]  /*95e30*/  LOP3.LUT R91, R91, R62, RZ, 0x3c, !PT ;  /* 0x0000003e5b5b7212 */ /* 0x000fc400078e3cff */
[----:B------:R-:W-:Y:S02]  /*95e40*/  LOP3.LUT R92, R93, R72, RZ, 0x3c, !PT ;  /* 0x000000485d5c7212 */ /* 0x000fe400078e3cff */
[----:B------:R-:W-:Y:S02]  /*95e50*/  SHF.L.W.U32.HI R74, R79, 0x8, R84 ;  /* 0x000000084f4a7819 */ /* 0x000fe40000010e54 */
[----:B------:R-:W-:Y:S02]  /*95e60*/  SHF.L.W.U32.HI R86, R84, 0x8, R79 ;  /* 0x0000000854567819 */ /* 0x000fe40000010e4f */
        /* <DEDUP_REMOVED lines=10> */
[----:B------:R-:W-:Y:S02]  /*95f10*/  IADD3.X R100, R73, R81, R74, P0, P1 ;  /* 0x0000005149647210 */ /* 0x000fe400007e244a */
[----:B------:R-:W-:Y:S02]  /*95f20*/  LOP3.LUT R45, R80, R31, R98, 0x96, !PT ;  /* 0x0000001f502d7212 */ /* 0x000fe400078e9662 */
[----:B------:R-:W-:Y:S02]  /*95f30*/  IADD3.X R98, R7, R98, R84, P2, P3 ;  /* 0x0000006207627210 */ /* 0x000fe400017e6454 */
[----:B------:R-:W-:Y:S02]  /*95f40*/  SHF.L.W.U32.HI R31, R93, 0x10, R46 ;  /* 0x000000105d1f7819 */ /* 0x000fe40000010e2e */
[----:B------:R-:W-:-:S02]  /*95f50*/  LOP3.LUT R42, R85, R42, R81, 0x96, !PT ;  /* 0x0000002a552a7212 */ /* 0x000fc400078e9651 */
[----:B------:R-:W-:Y:S02]  /*95f60*/  LOP3.LUT R43, R100, R29, R76, 0x96, !PT ;  /* 0x0000001d642b7212 */ /* 0x000fe400078e964c */
[----:B------:R-:W-:Y:S02]  /*95f70*/  SHF.L.W.U32.HI R29, R46, 0x10, R93 ;  /* 0x000000102e1d7819 */ /* 0x000fe40000010e5d */
[----:B------:R-:W-:Y:S02]  /*95f80*/  LOP3.LUT R46, R98, R41, R63, 0x96, !PT ;  /* 0x00000029622e7212 */ /* 0x000fe400078e963f */
[----:B------:R-:W-:Y:S02]  /*95f90*/  LOP3.LUT R75, R83, R44, R75, 0x96, !PT ;  /* 0x0000002c534b7212 */ /* 0x000fe400078e964b */
[----:B------:R-:W-:Y:S02]  /*95fa0*/  IADD3 R82, P0, R31, R82, RZ ;  /* 0x000000521f527210 */ /* 0x000fe40007f1e0ff */
[----:B------:R-:W-:-:S02]  /*95fb0*/  SHF.L.W.U32.HI R44, R43, 0x10, R42 ;  /* 0x000000102b2c7819 */ /* 0x000fc40000010e2a */
[----:B------:R-:W-:Y:S02]  /*95fc0*/  SHF.L.W.U32.HI R42, R42, 0x10, R43 ;  /* 0x000000102a2a7819 */ /* 0x000fe40000010e2b */
[----:B------:R-:W-:Y:S02]  /*95fd0*/  SHF.L.W.U32.HI R43, R46, 0x10, R45 ;  /* 0x000000102e2b7819 */ /* 0x000fe40000010e2d */
[----:B------:R-:W-:Y:S01]  /*95fe0*/  SHF.L.W.U32.HI R41, R45, 0x10, R46 ;  /* 0x000000102d297819 */ /* 0x000fe20000010e2e */
[----:B------:R-:W-:Y:S01]  /*95ff0*/  IMAD.X R63, R29, 0x1, R78, P0 ;  /* 0x000000011d3f7824 */ /* 0x000fe200000e064e */
[----:B------:R-:W-:Y:S02]  /*96000*/  SHF.L.W.U32.HI R45, R92, 0x10, R75 ;  /* 0x000000105c2d7819 */ /* 0x000fe40000010e4b */
[----:B------:R-:W-:Y:S02]  /*96010*/  SHF.L.W.U32.HI R46, R75, 0x10, R92 ;  /* 0x000000104b2e7819 */ /* 0x000fe40000010e5c */
[----:B------:R-:W-:-:S02]  /*96020*/  IADD3 R99, P0, R45, R60, RZ ;  /* 0x0000003c2d637210 */ /* 0x000fc40007f1e0ff */
[----:B------:R-:W-:Y:S02]  /*96030*/  IADD3 R76, P2, R41, R62, RZ ;  /* 0x0000003e294c7210 */ /* 0x000fe40007f5e0ff */
[----:B------:R-:W-:Y:S02]  /*96040*/  LOP3.LUT R95, R95, R82, RZ, 0x3c, !PT ;  /* 0x000000525f5f7212 */ /* 0x000fe400078e3cff */
[----:B------:R-:W-:Y:S01]  /*96050*/  LOP3.LUT R90, R90, R63, RZ, 0x3c, !PT ;  /* 0x0000003f5a5a7212 */ /* 0x000fe200078e3cff */
[----:B------:R-:W-:Y:S02]  /*96060*/  IMAD.X R78, R46, 0x1, R61, P0 ;  /* 0x000000012e4e7824 */ /* 0x000fe400000e063d */
[----:B------:R-:W-:Y:S01]  /*96070*/  IMAD.X R97, R43, 0x1, R72, P2 ;  /* 0x000000012b617824 */ /* 0x000fe200010e0648 */
[----:B------:R-:W-:Y:S02]  /*96080*/  SHF.L.W.U32.HI R81, R90, 0x1, R95 ;  /* 0x000000015a517819 */ /* 0x000fe40000010e5f */
        /* <DEDUP_REMOVED lines=67> */
[----:B------:R-:W-:-:S02]  /*964c0*/  LOP3.LUT R89, R76, R46, R83, 0x96, !PT ;  /* 0x0000002e4c597212 */ /* 0x000fc400078e9653 */
[----:B------:R-:W-:Y:S02]  /*964d0*/  LOP3.LUT R43, R90, R29, R98, 0x96, !PT ;  /* 0x0000001d5a2b7212 */ /* 0x000fe400078e9662 */
        /* <DEDUP_REMOVED lines=78> */
[----:B------:R-:W-:-:S02]  /*969c0*/  IADD3 R78, P0, P1, R23, R92, R87 ;  /* 0x0000005c174e7210 */ /* 0x000fc4000791e057 */
[----:B------:R-:W-:Y:S02]  /*969d0*/  LOP3.LUT R91, R74, R46, R79, 0x96, !PT ;  /* 0x0000002e4a5b7212 */ /* 0x000fe400078e964f */
[----:B------:R-:W-:Y:S02]  /*969e0*/  LOP3.LUT R46, R70, R43, R76, 0x96, !PT ;  /* 0x0000002b462e7212 */ /* 0x000fe400078e964c */
        /* <DEDUP_REMOVED lines=10> */
[----:B------:R-:W-:-:S03]  /*96a90*/  LOP3.LUT R90, R86, R31, R90, 0x96, !PT ;  /* 0x0000001f565a7212 */ /* 0x000fc600078e965a */
        /* <DEDUP_REMOVED lines=89> */
[----:B------:R-:W-:Y:S02]  /*97030*/  SHF.L.W.U32.HI R41, R44, 0x10, R101 ;  /* 0x000000102c297819 */ /* 0x000fe40000010e65 */
[----:B------:R-:W-:Y:S02]  /*97040*/  SHF.L.W.U32.HI R60, R45, 0x10, R46 ;  /* 0x000000102d3c7819 */ /* 0x000fe40000010e2e */
[----:B------:R-:W-:Y:S01]  /*97050*/  SHF.L.W.U32.HI R46, R46, 0x10, R45 ;  /* 0x000000102e2e7819 */ /* 0x000fe20000010e2d */
[----:B------:R-:W-:Y:S01]  /*97060*/  IMAD.X R74, R31, 0x1, R80, P0 ;  /* 0x000000011f4a7824 */ /* 0x000fe200000e0650 */
[----:B------:R-:W-:Y:S02]  /*97070*/  SHF.L.W.U32.HI R42, R101, 0x10, R44 ;  /* 0x00000010652a7819 */ /* 0x000fe40000010e2c */
[----:B------:R-:W-:Y:S02]  /*97080*/  LOP3.LUT R45, R99, R63, RZ, 0x3c, !PT ;  /* 0x0000003f632d7212 */ /* 0x000fe400078e3cff */
[----:B------:R-:W-:-:S02]  /*97090*/  SHF.L.W.U32.HI R44, R84, 0x10, R43 ;  /* 0x00000010542c7819 */ /* 0x000fc40000010e2b */
        /* <DEDUP_REMOVED lines=39> */
[----:B------:R-:W-:Y:S02]  /*97310*/  LOP3.LUT R83, R46, R78, RZ, 0x3c, !PT ;  /* 0x0000004e2e537212 */ /* 0x000fe400078e3cff */
[----:B------:R-:W-:Y:S01]  /*97320*/  IADD3 R63, P2, R62, R63, RZ ;  /* 0x0000003f3e3f7210 */ /* 0x000fe20007f5e0ff */
        /* <DEDUP_REMOVED lines=24> */
[----:B------:R-:W-:-:S02]  /*974b0*/  LOP3.LUT R60, R61, R60, R85, 0x96, !PT ;  /* 0x0000003c3d3c7212 */ /* 0x000fc400078e9655 */
[----:B------:R-:W-:Y:S02]  /*974c0*/  IADD3 R85, P0, P1, R18, R86, R77 ;  /* 0x0000005612557210 */ /* 0x000fe4000791e04d */
[----:B------:R-:W-:Y:S02]  /*974d0*/  IADD3 R84, P2, P3, R22, R45, R91 ;  /* 0x0000002d16547210 */ /* 0x000fe40007b5e05b */
[----:B------:R-:W-:Y:S02]  /*974e0*/  LOP3.LUT R99, R47, R46, R78, 0x96, !PT ;  /* 0x0000002e2f637212 */ /* 0x000fe400078e964e */
[----:B------:R-:W-:Y:S02]  /*974f0*/  IADD3.X R80, R24, R93, R81, P4, P5 ;  /* 0x0000005d18507210 */ /* 0x000fe400027ea451 */
        /* <DEDUP_REMOVED lines=26> */
[----:B------:R-:W-:Y:S01]  /*976a0*/  SHF.L.W.U32.HI R87, R97, 0x1, R90 ;  /* 0x0000000161577819 */ /* 0x000fe20000010e5a */
[----:B------:R-:W-:Y:S01]  /*976b0*/  IMAD.X R90, R43, 0x1, R74, P0 ;  /* 0x000000012b5a7824 */ /* 0x000fe200000e064a */
        /* <DEDUP_REMOVED lines=64> */
[----:B------:R-:W-:Y:S02]  /*97ac0*/  SHF.L.W.U32.HI R11, R43, 0x10, R44 ;  /* 0x000000102b0b7819 */ /* 0x000fe40000010e2c */
        /* <DEDUP_REMOVED lines=8> */
[----:B------:R-:W-:Y:S02]  /*97b50*/  LOP3.LUT R40, R75, R29, R40, 0x96, !PT ;  /* 0x0000001d4b287212 */ /* 0x000fe400078e9628 */
[----:B------:R-:W-:-:S02]  /*97b60*/  SHF.L.W.U32.HI R19, R41, 0x10, R16 ;  /* 0x0000001029137819 */ /* 0x000fc40000010e10 */
[----:B------:R-:W-:Y:S02]  /*97b70*/  SHF.L.W.U32.HI R16, R16, 0x10, R41 ;  /* 0x0000001010107819 */ /* 0x000fe40000010e29 */
[----:B------:R-:W-:Y:S02]  /*97b80*/  IADD3 R73, P0, R14, R73, RZ ;  /* 0x000000490e497210 */ /* 0x000fe40007f1e0ff */
[----:B------:R-:W-:Y:S02]  /*97b90*/  SHF.L.W.U32.HI R15, R85, 0x10, R40 ;  /* 0x00000010550f7819 */ /* 0x000fe40000010e28 */
[----:B------:R-:W-:Y:S01]  /*97ba0*/  IADD3 R63, P1, R16, R63, RZ ;  /* 0x0000003f103f7210 */ /* 0x000fe20007f3e0ff */
[----:B------:R-:W-:Y:S01]  /*97bb0*/  IMAD.X R71, R18, 0x1, R71, P0 ;  /* 0x0000000112477824 */ /* 0x000fe200000e0647 */
[----:B------:R-:W-:Y:S02]  /*97bc0*/  LOP3.LUT R28, R83, R86, RZ, 0x3c, !PT ;  /* 0x00000056531c7212 */ /* 0x000fe400078e3cff */
[----:B------:R-:W-:-:S02]  /*97bd0*/  SHF.L.W.U32.HI R20, R40, 0x10, R85 ;  /* 0x0000001028147819 */ /* 0x000fc40000010e55 */
        /* <DEDUP_REMOVED lines=17> */
[----:B------:R-:W-:Y:S02]  /*97cf0*/  SHF.L.W.U32.HI R29, R61, 0x1, R26 ;  /* 0x000000013d1d7819 */ /* 0x000fe40000010e1a */
[----:B------:R-:W-:Y:S02]  /*97d00*/  IADD3 R24, P4, P5, R49, R28, R60 ;  /* 0x0000001c31187210 */ /* 0x000fe40007d9e03c */
        /* <DEDUP_REMOVED lines=37> */
[----:B------:R-:W-:-:S02]  /*97f60*/  SHF.L.W.U32.HI R22, R64, 0x8, R21 ;  /* 0x0000000840167819 */ /* 0x000fc40000010e15 */
[----:B------:R-:W-:Y:S02]  /*97f70*/  SHF.L.W.U32.HI R29, R40, 0x8, R41 ;  /* 0x00000008281d7819 */ /* 0x000fe40000010e29 */
[----:B------:R-:W-:Y:S02]  /*97f80*/  SHF.L.W.U32.HI R41, R41, 0x8, R40 ;  /* 0x0000000829297819 */ /* 0x000fe40000010e28 */
[----:B------:R-:W-:Y:S02]  /*97f90*/  IADD3 R69, P1, P0, R69, R24, R31 ;  /* 0x0000001845457210 */ /* 0x000fe4000783e01f */
[----:B------:R-:W-:Y:S02]  /*97fa0*/  LOP3.LUT R21, R65, R19, R72, 0x96, !PT ;  /* 0x0000001341157212 */ /* 0x000fe400078e9648 */
[----:B------:R-:W-:Y:S02]  /*97fb0*/  IADD3 R19, P4, P5, R66, R49, R43 ;  /* 0x0000003142137210 */ /* 0x000fe40007d9e02b */
[----:B------:R-:W-:-:S02]  /*97fc0*/  IADD3.X R64, R25, R72, R22, P2, P3 ;  /* 0x0000004819407210 */ /* 0x000fc400017e6416 */
[----:B------:R-:W-:Y:S02]  /*97fd0*/  IADD3 R40, P2, P3, R8, R48, R41 ;  /* 0x0000003008287210 */ /* 0x000fe40007b5e029 */
[----:B------:R-:W-:Y:S02]  /*97fe0*/  IADD3.X R67, R67, R45, R30, P1, P0 ;  /* 0x0000002d43437210 */ /* 0x000fe40000fe041e */
[----:B------:R-:W-:Y:S02]  /*97ff0*/  LOP3.LUT R20, R69, R20, R45, 0x96, !PT ;  /* 0x0000001445147212 */ /* 0x000fe400078e962d */
        /* <DEDUP_REMOVED lines=20> */
[----:B------:R-:W-:-:S02]  /*98140*/  LOP3.LUT R27, R28, R17, RZ, 0x3c, !PT ;  /* 0x000000111c1b7212 */ /* 0x000fc400078e3cff */
[----:B------:R-:W-:Y:S02]  /*98150*/  LOP3.LUT R65, R32, R14, R65, 0x96, !PT ;  /* 0x0000000e20417212 */ /* 0x000fe400078e9641 */
[----:B------:R-:W-:Y:S01]  /*98160*/  LOP3.LUT R28, R31, R18, RZ, 0x3c, !PT ;  /* 0x000000121f1c7212 */ /* 0x000fe200078e3cff */
[----:B------:R-:W-:Y:S01]  /*98170*/  IMAD.X R31, R8, 0x1, R61, P2 ;  /* 0x00000001081f7824 */ /* 0x000fe200010e063d */
[-C--:B------:R-:W-:Y:S01]  /*98180*/  LOP3.LUT R32, R34, R11.reuse, R69, 0x96, !PT ;  /* 0x0000000b22207212 */ /* 0x080fe200078e9645 */
[----:B------:R-:W-:Y:S01]  /*98190*/  IMAD.X R34, R24, 0x1, R47, P3 ;  /* 0x0000000118227824 */ /* 0x000fe200018e062f */
[----:B------:R-:W-:Y:S01]  /*981a0*/  LOP3.LUT R20, R41, R14, RZ, 0x3c, !PT ;  /* 0x0000000e29147212 */ /* 0x000fe200078e3cff */
[----:B------:R-:W-:Y:S01]  /*981b0*/  IMAD.X R41, R7, 0x1, R0, P0 ;  /* 0x0000000107297824 */ /* 0x000fe200000e0600 */
[----:B------:R-:W-:Y:S01]  /*981c0*/  LOP3.LUT R43, R43, R11, RZ, 0x3c, !PT ;  /* 0x0000000b2b2b7212 */ /* 0x000fe200078e3cff */
[----:B------:R-:W-:Y:S01]  /*981d0*/  IMAD.X R11, R15, 0x1, R63, P1 ;  /* 0x000000010f0b7824 */ /* 0x000fe200008e063f */
[----:B------:R-:W-:-:S02]  /*981e0*/  LOP3.LUT R64, R33, R31, R64, 0x96, !PT ;  /* 0x0000001f21407212 */ /* 0x000fc400078e9640 */
[-C--:B------:R-:W-:Y:S02]  /*981f0*/  LOP3.LUT R33, R35, R34.reuse, R67, 0x96, !PT ;  /* 0x0000002223217212 */ /* 0x080fe400078e9643 */
[----:B------:R-:W-:Y:S02]  /*98200*/  LOP3.LUT R0, R23, R34, RZ, 0x3c, !PT ;  /* 0x0000002217007212 */ /* 0x000fe400078e3cff */
[----:B------:R-:W-:Y:S02]  /*98210*/  LOP3.LUT R34, R22, R41, RZ, 0x3c, !PT ;  /* 0x0000002916227212 */ /* 0x000fe400078e3cff */
[----:B------:R-:W-:Y:S02]  /*98220*/  LOP3.LUT R31, R29, R31, RZ, 0x3c, !PT ;  /* 0x0000001f1d1f7212 */ /* 0x000fe400078e3cff */
[----:B------:R-:W-:Y:S02]  /*98230*/  LOP3.LUT R18, R38, R18, R19, 0x96, !PT ;  /* 0x0000001226127212 */ /* 0x000fe400078e9613 */
[----:B------:R-:W-:-:S02]  /*98240*/  LOP3.LUT R29, R30, R11, RZ, 0x3c, !PT ;  /* 0x0000000b1e1d7212 */ /* 0x000fc400078e3cff */
[----:B------:R-:W-:Y:S02]  /*98250*/  LOP3.LUT R19, R39, R11, R45, 0x96, !PT ;  /* 0x0000000b27137212 */ /* 0x000fe400078e962d */
        /* <DEDUP_REMOVED lines=10> */
[----:B------:R-:W-:-:S02]  /*98300*/  SHF.L.W.U32.HI R20, R20, 0x1, R31 ;  /* 0x0000000114147819 */ /* 0x000fc40000010e1f */
[----:B------:R-:W-:Y:S02]  /*98310*/  LOP3.LUT R14, R52, R25, R14, 0x96, !PT ;  /* 0x00000019340e7212 */ /* 0x000fe400078e960e */
[----:B------:R-:W-:Y:S02]  /*98320*/  LOP3.LUT R15, R53, R15, R22, 0x96, !PT ;  /* 0x0000000f350f7212 */ /* 0x000fe400078e9616 */
[----:B------:R-:W-:Y:S02]  /*98330*/  LOP3.LUT R8, R56, R26, R27, 0x96, !PT ;  /* 0x0000001a38087212 */ /* 0x000fe400078e961b */
[----:B------:R-:W-:Y:S02]  /*98340*/  LOP3.LUT R0, R58, R21, R0, 0x96, !PT ;  /* 0x000000153a007212 */ /* 0x000fe400078e9600 */
[----:B------:R-:W-:Y:S01]  /*98350*/  SHF.L.W.U32.HI R29, R28, 0x1, R29 ;  /* 0x000000011c1d7819 */ /* 0x000fe20000010e1d */
[----:B------:R0:W-:Y:S01]  /*98360*/  STL.128 [R1+0x490], R16 ;  /* 0x0004901001007387 */ /* 0x0001e20000100c00 */
[----:B------:R-:W-:Y:S01]  /*98370*/  LOP3.LUT R59, R59, R7, R20, 0x96, !PT ;  /* 0x000000073b3b7212 */ /* 0x000fe200078e9614 */
[----:B------:R-:W-:Y:S01]  /*98380*/  IMAD.MOV.U32 R20, RZ, RZ, R14 ;  /* 0x000000ffff147224 */ /* 0x000fe200078e000e */
[----:B------:R-:W-:Y:S01]  /*98390*/  LOP3.LUT R57, R57, R24, R29, 0x96, !PT ;  /* 0x0000001839397212 */ /* 0x000fe200078e961d */
[----:B------:R-:W-:-:S02]  /*983a0*/  IMAD.MOV.U32 R21, RZ, RZ, R15 ;  /* 0x000000ffff157224 */ /* 0x000fc400078e000f */
[----:B------:R-:W-:Y:S02]  /*983b0*/  IMAD.MOV.U32 R22, RZ, RZ, R10 ;  /* 0x000000ffff167224 */ /* 0x000fe400078e000a */
[----:B------:R-:W-:Y:S02]  /*983c0*/  IMAD.MOV.U32 R23, RZ, RZ, R11 ;  /* 0x000000ffff177224 */ /* 0x000fe400078e000b */
[----:B------:R-:W-:Y:S02]  /*983d0*/  IMAD.MOV.U32 R56, RZ, RZ, R8 ;  /* 0x000000ffff387224 */ /* 0x000fe400078e0008 */
[----:B------:R-:W-:Y:S02]  /*983e0*/  IMAD.MOV.U32 R58, RZ, RZ, R0 ;  /* 0x000000ffff3a7224 */ /* 0x000fe400078e0000 */
[----:B0-----:R-:W-:Y:S02]  /*983f0*/  IMAD.MOV.U32 R16, RZ, RZ, R65 ;  /* 0x000000ffff107224 */ /* 0x001fe400078e0041 */
[----:B------:R-:W-:-:S02]  /*98400*/  IMAD.MOV.U32 R17, RZ, RZ, R64 ;  /* 0x000000ffff117224 */ /* 0x000fc400078e0040 */
[----:B------:R-:W-:Y:S02]  /*98410*/  IMAD.MOV.U32 R18, RZ, RZ, R32 ;  /* 0x000000ffff127224 */ /* 0x000fe400078e0020 */
[----:B------:R-:W-:Y:S01]  /*98420*/  IMAD.MOV.U32 R19, RZ, RZ, R33 ;  /* 0x000000ffff137224 */ /* 0x000fe200078e0021 */
[----:B------:R0:W-:Y:S04]  /*98430*/  STL.128 [R1+0x4a0], R20 ;  /* 0x0004a01401007387 */ /* 0x0001e80000100c00 */
[----:B------:R0:W-:Y:S04]  /*98440*/  STL.128 [R1+0x480], R16 ;  /* 0x0004801001007387 */ /* 0x0001e80000100c00 */
[----:B------:R0:W-:Y:S04]  /*98450*/  STL.128 [R1+0x4b0], R56 ;  /* 0x0004b03801007387 */ /* 0x0001e80000100c00 */
[----:B------:R0:W-:Y:S01]  /*98460*/  STL.64 [R1+0x3e0], R16 ;  /* 0x0003e01001007387 */ /* 0x0001e20000100a00 */
[----:B------:R-:W-:Y:S05]  /*98470*/  BRA `(.L_x_199) ;  /* 0x0001691000007947 */ /* 0x000fea0003800000 */
.L_x_202:
[----:B------:R0:W5:Y:S01]  /*98480*/  LDL.64 R16, [R1+0x3e0] ;  /* 0x0003e00001107983 */ /* 0x0001620000100a00 */
[----:B------:R-:W-:Y:S05]  /*98490*/  BRA `(.L_x_199) ;  /* 0x000168f000007947 */ /* 0x000fea0003800000 */
.L_x_201:
        /* <DEDUP_REMOVED lines=14> */
[----:B------:R-:W-:Y:S01]  /*98580*/  MOV R19, 0x985c0 ;  /* 0x000985c000137802 */ /* 0x000fe20000000f00 */
[----:B------:R-:W-:Y:S02]  /*98590*/  IMAD.MOV.U32 R20, RZ, RZ, R45 ;  /* 0x000000ffff147224 */ /* 0x000fe400078e002d */
[----:B------:R-:W-:Y:S02]  /*985a0*/  IMAD.MOV.U32 R16, RZ, RZ, R7 ;  /* 0x000000ffff107224 */ /* 0x000fe400078e0007 */
[----:B------:R-:W-:Y:S05]  /*985b0*/  CALL.REL.NOINC `($__internal_1_$__cuda_sm20_rem_u64) ;  /* 0x000a07a000007944 */ /* 0x000fea0003c00000 */
[----:B------:R-:W-:Y:S05]  /*985c0*/  BRA `(.L_x_209) ;  /* 0x0000012000007947 */ /* 0x000fea0003800000 */
.L_x_208:
        /* <DEDUP_REMOVED lines=18> */
.L_x_209:
[----:B------:R-:W-:Y:S05]  /*986f0*/  BSYNC B2 ;  /* 0x0000000000027941 */ /* 0x000fea0003800000 */
.L_x_207:
[----:B------:R-:W2:Y:S04]  /*98700*/  LDL.64 R58, [R1+0xe8] ;  /* 0x0000e800013a7983 */ /* 0x000ea80000100a00 */
[----:B------:R0:W5:Y:S01]  /*98710*/  LDL.64 R10, [R1+0x3c8] ;  /* 0x0003c800010a7983 */ /* 0x0001620000100a00 */
[----:B------:R-:W-:Y:S01]  /*98720*/  BSSY B2, `(.L_x_210) ;  /* 0x0000aa6000027945 */ /* 0x000fe20003800000 */
[----:B------:R-:W-:Y:S02]  /*98730*/  IMAD.MOV.U32 R8, RZ, RZ, 0x40 ;  /* 0x00000040ff087424 */ /* 0x000fe400078e00ff */
[----:B------:R-:W-:Y:S01]  /*98740*/  IMAD.MOV.U32 R0, RZ, RZ, RZ ;  /* 0x000000ffff007224 */ /* 0x000fe200078e00ff */
[----:B--2---:R-:W-:-:S05]  /*98750*/  IADD3 R7, P0, R58, R56, RZ ;  /* 0x000000383a077210 */ /* 0x004fca0007f1e0ff */
[----:B0-----:R-:W-:Y:S02]  /*98760*/  IMAD.X R41, R59, 0x1, R57, P0 ;  /* 0x000000013b297824 */ /* 0x001fe400000e0639 */
.L_x_225:
        /* <DEDUP_REMOVED lines=18> */
[----:B------:R-:W-:Y:S02]  /*98890*/  IMAD.MOV.U32 R14, RZ, RZ, RZ ;  /* 0x000000ffff0e7224 */ /* 0x000fe400078e00ff */
[----:B------:R-:W-:Y:S01]  /*988a0*/  IMAD.MOV.U32 R24, RZ, RZ, RZ ;  /* 0x000000ffff187224 */ /* 0x000fe200078e00ff */
[----:B------:R-:W-:Y:S02]  /*988b0*/  IADD3.X R23, R0, -0x1, RZ, P1, !PT ;  /* 0xffffffff00177810 */ /* 0x000fe40000ffe4ff */
.L_x_215:
        /* <DEDUP_REMOVED lines=18> */
.L_x_214:
[----:B------:R-:W-:Y:S05]  /*989e0*/  BSYNC B4 ;  /* 0x0000000000047941 */ /* 0x000fea0003800000 */
.L_x_213:
[----:B------:R-:W-:Y:S01]  /*989f0*/  BSSY B4, `(.L_x_216) ;  /* 0x0000010000047945 */ /* 0x000fe20003800000 */
[----:B------:R-:W-:Y:S05]  /*98a00*/  @!P0 BRA `(.L_x_217) ;  /* 0x000000e000008947 */ /* 0x000fea0003800000 */
[----:B------:R-:W-:-:S05]  /*98a10*/  IADD3 R16, P0, R7, R14, RZ ;  /* 0x0000000e07107210 */ /* 0x000fca0007f1e0ff */
[----:B------:R-:W-:-:S05]  /*98a20*/  IMAD.X R17, R41, 0x1, R24, P0 ;  /* 0x0000000129117824 */ /* 0x000fca00000e0618 */
[----:B------:R-:W2:Y:S01]  /*98a30*/  LD.E.U8 R11, [R16.64] ;  /* 0x0000000e100b7980 */ /* 0x000ea2000c101100 */
[----:B------:R-:W-:Y:S02]  /*98a40*/  IADD3 R14, R1, R10, R14 ;  /* 0x0000000a010e7210 */ /* 0x000fe40007ffe00e */
        /* <DEDUP_REMOVED lines=8> */
[----:B-1----:R-:W3:Y:S04]  /*98ad0*/  @P0 LD.E.U8 R11, [R16.64+0x2] ;  /* 0x0000020e100b0980 */ /* 0x002ee8000c101100 */
[----:B---3--:R2:W-:Y:S02]  /*98ae0*/  @P0 STL.U8 [R14+0x34a], R11 ;  /* 0x00034a0b0e000387 */ /* 0x0085e40000100000 */
.L_x_217:
[----:B------:R-:W-:Y:S05]  /*98af0*/  BSYNC B4 ;  /* 0x0000000000047941 */ /* 0x000fea0003800000 */
.L_x_216:
[----:B-12---:R-:W2:Y:S01]  /*98b00*/  LDL.64 R10, [R1+0x3c8] ;  /* 0x0003c800010a7983 */ /* 0x006ea20000100a00 */
[----:B0-----:R-:W-:Y:S01]  /*98b10*/  CS2R R14, SRZ ;  /* 0x00000000000e7805 */ /* 0x001fe2000001ff00 */
[----:B--2---:R-:W-:-:S05]  /*98b20*/  IADD3 R10, P0, R10, R8, RZ ;  /* 0x000000080a0a7210 */ /* 0x004fca0007f1e0ff */
[----:B------:R-:W-:-:S05]  /*98b30*/  IMAD.X R11, R11, 0x1, R0, P0 ;  /* 0x000000010b0b7824 */ /* 0x000fca00000e0600 */
[----:B------:R0:W-:Y:S01]  /*98b40*/  STL.64 [R1+0x3c8], R10 ;  /* 0x0003c80a01007387 */ /* 0x0001e20000100a00 */
[----:B------:R-:W-:Y:S05]  /*98b50*/  BRA `(.L_x_218) ;  /* 0x0000a59000007947 */ /* 0x000fea0003800000 */
.L_x_212:
        /* <DEDUP_REMOVED lines=10> */
[----:B------:R-:W-:-:S04]  /*98c00*/  ISETP.NE.U32.AND P0, PT, R26, RZ, PT ;  /* 0x000000ff1a00720c */ /* 0x000fc80003f05070 */
        /* <DEDUP_REMOVED lines=8> */
.L_x_223:
        /* <DEDUP_REMOVED lines=18> */
.L_x_222:
[----:B------:R-:W-:Y:S05]  /*98db0*/  BSYNC B5 ;  /* 0x0000000000057941 */ /* 0x000fea0003800000 */
.L_x_221:
        /* <DEDUP_REMOVED lines=15> */
.L_x_220:
[----:B------:R-:W-:Y:S05]  /*98eb0*/  BSYNC B4 ;  /* 0x0000000000047941 */ /* 0x000fea0003800000 */
.L_x_219:
[----:B------:R-:W3:Y:S04]  /*98ec0*/  LDL.128 R44, [R1+0x350] ;  /* 0x00035000012c7983 */ /* 0x000ee80000100c00 */
[----:B0-----:R-:W4:Y:S04]  /*98ed0*/  LDL.128 R16, [R1+0x360] ;  /* 0x0003600001107983 */ /* 0x001f280000100c00 */
[----:B------:R-:W5:Y:S04]  /*98ee0*/  LDL.128 R20, [R1+0x370] ;  /* 0x0003700001147983 */ /* 0x000f680000100c00 */
[----:B--2---:R-:W2:Y:S04]  /*98ef0*/  LDL.128 R36, [R1+0x380] ;  /* 0x0003800001247983 */ /* 0x004ea80000100c00 */
[----:B------:R-:W2:Y:S04]  /*98f00*/  LDL.128 R32, [R1+0x390] ;  /* 0x0003900001207983 */ /* 0x000ea80000100c00 */
[----:B------:R-:W2:Y:S04]  /*98f10*/  LDL.128 R28, [R1+0x3a0] ;  /* 0x0003a000011c7983 */ /* 0x000ea80000100c00 */
[----:B------:R-:W2:Y:S04]  /*98f20*/  LDL.64 R62, [R1+0x348] ;  /* 0x00034800013e7983 */ /* 0x000ea80000100a00 */
[----:B------:R-:W2:Y:S04]  /*98f30*/  LDL.64 R72, [R1+0x328] ;  /* 0x0003280001487983 */ /* 0x000ea80000100a00 */
[----:B------:R-:W2:Y:S01]  /*98f40*/  LDL.64 R74, [R1+0x330] ;  /* 0x00033000014a7983 */ /* 0x000ea20000100a00 */
[----:B---3--:R-:W-:-:S02]  /*98f50*/  PRMT R27, R46, 0x7732, RZ ;  /* 0x000077322e1b7816 */ /* 0x008fc400000000ff */
[C---:B-1----:R-:W-:Y:S02]  /*98f60*/  LOP3.LUT R11, R44.reuse, 0xffff, RZ, 0xc0, !PT ;  /* 0x0000ffff2c0b7812 */ /* 0x042fe400078ec0ff */
[----:B------:R-:W-:Y:S01]  /*98f70*/  PRMT R14, R44, 0x7732, RZ ;  /* 0x000077322c0e7816 */ /* 0x000fe200000000ff */
[----:B------:R-:W-:Y:S01]  /*98f80*/  IMAD.MOV.U32 R44, RZ, RZ, R27 ;  /* 0x000000ffff2c7224 */ /* 0x000fe200078e001b */
[----:B------:R-:W-:Y:S02]  /*98f90*/  SHF.R.U32.HI R10, RZ, 0x8, R11 ;  /* 0x00000008ff0a7819 */ /* 0x000fe4000001160b */
[----:B------:R-:W-:Y:S02]  /*98fa0*/  LOP3.LUT R24, R46, 0xffff, RZ, 0xc0, !PT ;  /* 0x0000ffff2e187812 */ /* 0x000fe400078ec0ff */
[----:B------:R-:W-:Y:S02]  /*98fb0*/  SHF.R.U32.HI R27, RZ, 0x8, R14 ;  /* 0x00000008ff1b7819 */ /* 0x000fe4000001160e */
[----:B------:R-:W-:-:S02]  /*98fc0*/  LOP3.LUT R52, R10, 0xff, RZ, 0xc0, !PT ;  /* 0x000000ff0a347812 */ /* 0x000fc400078ec0ff */
[----:B------:R-:W-:Y:S02]  /*98fd0*/  SHF.R.U32.HI R43, RZ, 0x8, R24 ;  /* 0x00000008ff2b7819 */ /* 0x000fe40000011618 */
[----:B------:R-:W-:Y:S02]  /*98fe0*/  LOP3.LUT R42, R14, 0xff, RZ, 0xc0, !PT ;  /* 0x000000ff0e2a7812 */ /* 0x000fe400078ec0ff */
[----:B------:R-:W-:Y:S02]  /*98ff0*/  SHF.R.U32.HI R10, RZ, 0x8, R44 ;  /* 0x00000008ff0a7819 */ /* 0x000fe4000001162c */
[----:B------:R-:W-:Y:S02]  /*99000*/  LOP3.LUT R27, R27, 0xffff, RZ, 0xc0, !PT ;  /* 0x0000ffff1b1b7812 */ /* 0x000fe400078ec0ff */
[C---:B------:R-:W-:Y:S02]  /*99010*/  LOP3.LUT R25, R47.reuse, 0xffff, RZ, 0xc0, !PT ;  /* 0x0000ffff2f197812 */ /* 0x040fe400078ec0ff */
[----:B------:R-:W-:Y:S01]  /*99020*/  PRMT R40, R47, 0x7732, RZ ;  /* 0x000077322f287816 */ /* 0x000fe200000000ff */
[----:B------:R-:W-:Y:S01]  /*99030*/  IMAD.WIDE.U32 R46, R27, 0x1000000, RZ ;  /* 0x010000001b2e7825 */ /* 0x000fe200078e00ff */
[----:B------:R-:W-:-:S02]  /*99040*/  LOP3.LUT R79, R43, 0xff, RZ, 0xc0, !PT ;  /* 0x000000ff2b4f7812 */ /* 0x000fc400078ec0ff */
[----:B------:R-:W-:Y:S01]  /*99050*/  LOP3.LUT R10, R10, 0xffff, RZ, 0xc0, !PT ;  /* 0x0000ffff0a0a7812 */ /* 0x000fe200078ec0ff */
[----:B------:R-:W-:Y:S01]  /*99060*/  IMAD.WIDE.U32 R42, R42, 0x10000, RZ ;  /* 0x000100002a2a7825 */ /* 0x000fe200078e00ff */
[----:B------:R-:W-:Y:S02]  /*99070*/  SHF.L.U64.HI R53, R52, 0x8, RZ ;  /* 0x0000000834357819 */ /* 0x000fe400000102ff */
[----:B------:R-:W-:Y:S01]  /*99080*/  LOP3.LUT R44, R44, 0xff, RZ, 0xc0, !PT ;  /* 0x000000ff2c2c7812 */ /* 0x000fe200078ec0ff */
[----:B------:R-:W-:Y:S01]  /*99090*/  IMAD.WIDE.U32 R48, R10, 0x1000000, RZ ;  /* 0x010000000a307825 */ /* 0x000fe200078e00ff */
[----:B------:R-:W-:Y:S02]  /*990a0*/  LOP3.LUT R10, R47, R53, R43, 0xfe, !PT ;  /* 0x000000352f0a7212 */ /* 0x000fe400078efe2b */
[----:B------:R-:W-:Y:S02]  /*990b0*/  PRMT R43, R11, 0x6540, R52 ;  /* 0x000065400b2b7816 */ /* 0x000fe40000000034 */
[----:B------:R-:W3:Y:S01]  /*990c0*/  LDL.128 R52, [R1+0x3b0] ;  /* 0x0003b00001347983 */ /* 0x000ee20000100c00 */
[----:B------:R-:W-:-:S02]  /*990d0*/  LOP3.LUT R15, R45, 0xffff, RZ, 0xc0, !PT ;  /* 0x0000ffff2d0f7812 */ /* 0x000fc400078ec0ff */
[----:B------:R-:W-:Y:S01]  /*990e0*/  PRMT R26, R45, 0x7732, RZ ;  /* 0x000077322d1a7816 */ /* 0x000fe200000000ff */
[----:B------:R-:W-:Y:S01]  /*990f0*/  IMAD.WIDE.U32 R44, R44, 0x10000, RZ ;  /* 0x000100002c2c7825 */ /* 0x000fe200078e00ff */
[----:B------:R-:W-:Y:S02]  /*99100*/  SHF.L.U64.HI R27, R79, 0x8, RZ ;  /* 0x000000084f1b7819 */ /* 0x000fe400000102ff */
        /* <DEDUP_REMOVED lines=9> */
[----:B------:R-:W-:Y:S02]  /*991a0*/  PRMT R10, R10, 0x7104, RZ ;  /* 0x000071040a0a7816 */ /* 0x000fe400000000ff */
[----:B------:R-:W-:Y:S02]  /*991b0*/  LOP3.LUT R24, R24, R11, RZ, 0xfc, !PT ;  /* 0x0000000b18187212 */ /* 0x000fe400078efcff */
        /* <DEDUP_REMOVED lines=12> */
[----:B----4-:R-:W-:-:S02]  /*99280*/  LOP3.LUT R11, R16, 0xffff, RZ, 0xc0, !PT ;  /* 0x0000ffff100b7812 */ /* 0x010fc400078ec0ff */
[----:B------:R-:W-:Y:S02]  /*99290*/  PRMT R14, R16, 0x7732, RZ ;  /* 0x00007732100e7816 */ /* 0x000fe400000000ff */
[C---:B------:R-:W-:Y:S02]  /*992a0*/  LOP3.LUT R16, R18.reuse, 0xffff, RZ, 0xc0, !PT ;  /* 0x0000ffff12107812 */ /* 0x040fe400078ec0ff */
[----:B------:R-:W-:Y:S02]  /*992b0*/  PRMT R18, R18, 0x7732, RZ ;  /* 0x0000773212127816 */ /* 0x000fe400000000ff */
[----:B------:R-:W-:Y:S02]  /*992c0*/  LOP3.LUT R68, R25, R10, RZ, 0xfc, !PT ;  /* 0x0000000a19447212 */ /* 0x000fe400078efcff */
[----:B------:R-:W-:Y:S01]  /*992d0*/  SHF.R.U32.HI R10, RZ, 0x8, R11 ;  /* 0x00000008ff0a7819 */ /* 0x000fe2000001160b */
[----:B------:R-:W-:Y:S01]  /*992e0*/  IMAD.MOV.U32 R26, RZ, RZ, R18 ;  /* 0x000000ffff1a7224 */ /* 0x000fe200078e0012 */
[----:B------:R-:W-:-:S02]  /*992f0*/  LOP3.LUT R70, R46, R43, R42, 0xfe, !PT ;  /* 0x0000002b2e467212 */ /* 0x000fc400078efe2a */
[----:B------:R-:W-:Y:S02]  /*99300*/  LOP3.LUT R40, R10, 0xff, RZ, 0xc0, !PT ;  /* 0x000000ff0a287812 */ /* 0x000fe400078ec0ff */
[----:B------:R-:W-:Y:S02]  /*99310*/  SHF.R.U32.HI R10, RZ, 0x8, R14 ;  /* 0x00000008ff0a7819 */ /* 0x000fe4000001160e */
[----:B------:R-:W-:Y:S02]  /*99320*/  LOP3.LUT R42, R14, 0xff, RZ, 0xc0, !PT ;  /* 0x000000ff0e2a7812 */ /* 0x000fe400078ec0ff */
[----:B------:R-:W-:Y:S02]  /*99330*/  SHF.R.U32.HI R14, RZ, 0x8, R26 ;  /* 0x00000008ff0e7819 */ /* 0x000fe4000001161a */
[----:B------:R-:W-:Y:S02]  /*99340*/  SHF.R.U32.HI R18, RZ, 0x8, R16 ;  /* 0x00000008ff127819 */ /* 0x000fe40000011610 */
[----:B------:R-:W-:-:S02]  /*99350*/  LOP3.LUT R26, R26, 0xff, RZ, 0xc0, !PT ;  /* 0x000000ff1a1a7812 */ /* 0x000fc400078ec0ff */
[----:B------:R-:W-:Y:S02]  /*99360*/  LOP3.LUT R10, R10, 0xffff, RZ, 0xc0, !PT ;  /* 0x0000ffff0a0a7812 */ /* 0x000fe400078ec0ff */
[----:B------:R-:W-:Y:S02]  /*99370*/  LOP3.LUT R14, R14, 0xffff, RZ, 0xc0, !PT ;  /* 0x0000ffff0e0e7812 */ /* 0x000fe400078ec0ff */
[----:B------:R-:W-:Y:S01]  /*99380*/  LOP3.LUT R83, R18, 0xff, RZ, 0xc0, !PT ;  /* 0x000000ff12537812 */ /* 0x000fe200078ec0ff */
[----:B------:R-:W-:Y:S01]  /*99390*/  IMAD.WIDE.U32 R42, R42, 0x10000, RZ ;  /* 0x000100002a2a7825 */ /* 0x000fe200078e00ff */
[----:B------:R-:W-:Y:S02]  /*993a0*/  LOP3.LUT R79, R48, R79, R44, 0xfe, !PT ;  /* 0x0000004f304f7212 */ /* 0x000fe400078efe2c */
[C---:B------:R-:W-:Y:S01]  /*993b0*/  LOP3.LUT R15, R17.reuse, 0xffff, RZ, 0xc0, !PT ;  /* 0x0000ffff110f7812 */ /* 0x040fe200078ec0ff */
[----:B------:R-:W-:Y:S01]  /*993c0*/  IMAD.WIDE.U32 R26, R26, 0x10000, RZ ;  /* 0x000100001a1a7825 */ /* 0x000fe200078e00ff */
[----:B------:R-:W-:-:S02]  /*993d0*/  PRMT R24, R17, 0x7732, RZ ;  /* 0x0000773211187816 */ /* 0x000fc400000000ff */
[----:B------:R-:W-:Y:S01]  /*993e0*/  LOP3.LUT R17, R19, 0xffff, RZ, 0xc0, !PT ;  /* 0x0000ffff13117812 */ /* 0x000fe200078ec0ff */
[----:B------:R-:W-:Y:S01]  /*993f0*/  IMAD.WIDE.U32 R44, R10, 0x1000000, RZ ;  /* 0x010000000a2c7825 */ /* 0x000fe200078e00ff */
[----:B------:R-:W-:Y:S02]  /*99400*/  SHF.L.U64.HI R61, R40, 0x8, RZ ;  /* 0x00000008283d7819 */ /* 0x000fe400000102ff */
[----:B------:R-:W-:Y:S01]  /*99410*/  SHF.L.U64.HI R25, R83, 0x8, RZ ;  /* 0x0000000853197819 */ /* 0x000fe200000102ff */
[----:B------:R-:W-:Y:S01]  /*99420*/  IMAD.WIDE.U32 R46, R14, 0x1000000, RZ ;  /* 0x010000000e2e7825 */ /* 0x000fe200078e00ff */
[----:B------:R-:W-:Y:S02]  /*99430*/  PRMT R49, R11, 0x6540, R40 ;  /* 0x000065400b317816 */ /* 0x000fe40000000028 */
[----:B------:R-:W-:Y:S02]  /*99440*/  PRMT R83, R16, 0x6540, R83 ;  /* 0x0000654010537816 */ /* 0x000fe40000000053 */
[----:B------:R-:W-:-:S02]  /*99450*/  LOP3.LUT R16, R45, R61, R43, 0xfe, !PT ;  /* 0x0000003d2d107212 */ /* 0x000fc400078efe2b */
[----:B------:R-:W-:Y:S02]  /*99460*/  LOP3.LUT R14, R47, R25, R27, 0xfe, !PT ;  /* 0x000000192f0e7212 */ /* 0x000fe400078efe1b */
[----:B------:R-:W-:Y:S02]  /*99470*/  SHF.R.U32.HI R10, RZ, 0x8, R15 ;  /* 0x00000008ff0a7819 */ /* 0x000fe4000001160f */
[----:B------:R-:W-:Y:S02]  /*99480*/  SHF.R.U32.HI R11, RZ, 0x8, R17 ;  /* 0x00000008ff0b7819 */ /* 0x000fe40000011611 */
[----:B------:R-:W-:Y:S02]  /*99490*/  LOP3.LUT R81, R16, 0xff, R15, 0xf8, !PT ;  /* 0x000000ff10517812 */ /* 0x000fe400078ef80f */
[----:B------:R-:W-:Y:S02]  /*994a0*/  LOP3.LUT R14, R14, 0xff, R17, 0xf8, !PT ;  /* 0x000000ff0e0e7812 */ /* 0x000fe400078ef811 */
[----:B------:R-:W-:-:S02]  /*994b0*/  PRMT R10, R10, 0x7104, RZ ;  /* 0x000071040a0a7816 */ /* 0x000fc400000000ff */
[----:B------:R-:W-:Y:S02]  /*994c0*/  PRMT R11, R11, 0x7104, RZ ;  /* 0x000071040b0b7816 */ /* 0x000fe400000000ff */
        /* <DEDUP_REMOVED lines=13> */
[----:B------:R-:W-:Y:S01]  /*995a0*/  LOP3.LUT R76, R44, R49, R42, 0xfe, !PT ;  /* 0x000000312c4c7212 */ /* 0x000fe200078efe2a */
[----:B------:R-:W4:Y:S01]  /*995b0*/  LDL.128 R16, [R1+0x300] ;  /* 0x0003000001107983 */ /* 0x000f220000100c00 */
[----:B------:R-:W-:Y:S02]  /*995c0*/  LOP3.LUT R81, R81, R10, RZ, 0xfc, !PT ;  /* 0x0000000a51517212 */ /* 0x000fe400078efcff */
[----:B------:R-:W-:Y:S01]  /*995d0*/  LOP3.LUT R85, R14, R11, RZ, 0xfc, !PT ;  /* 0x0000000b0e557212 */ /* 0x000fe200078efcff */
[----:B------:R-:W3:Y:S04]  /*995e0*/  LDL.64 R42, [R1+0x3c0] ;  /* 0x0003c000012a7983 */ /* 0x000ee80000100a00 */
[----:B------:R-:W4:Y:S01]  /*995f0*/  LDL.64 R10, [R1+0x2e8] ;  /* 0x0002e800010a7983 */ /* 0x000f220000100a00 */
[----:B-----5:R-:W-:-:S02]  /*99600*/  LOP3.LUT R15, R20, 0xffff, RZ, 0xc0, !PT ;  /* 0x0000ffff140f7812 */ /* 0x020fc400078ec0ff */
[----:B------:R-:W-:Y:S02]  /*99610*/  LOP3.LUT R83, R46, R83, R26, 0xfe, !PT ;  /* 0x000000532e537212 */ /* 0x000fe400078efe1a */
[----:B------:R-:W-:Y:S02]  /*99620*/  PRMT R26, R22, 0x7732, RZ ;  /* 0x00007732161a7816 */ /* 0x000fe400000000ff */
[----:B------:R-:W-:Y:S02]  /*99630*/  SHF.R.U32.HI R14, RZ, 0x8, R15 ;  /* 0x00000008ff0e7819 */ /* 0x000fe4000001160f */
[----:B------:R-:W-:Y:S01]  /*99640*/  PRMT R20, R20, 0x7732, RZ ;  /* 0x0000773214147816 */ /* 0x000fe200000000ff */
[----:B------:R-:W-:Y:S01]  /*99650*/  IMAD.MOV.U32 R46, RZ, RZ, R26 ;  /* 0x000000ffff2e7224 */ /* 0x000fe200078e001a */
[C---:B------:R-:W-:Y:S02]  /*99660*/  LOP3.LUT R24, R21.reuse, 0xffff, RZ, 0xc0, !PT ;  /* 0x0000ffff15187812 */ /* 0x040fe400078ec0ff */
        /* <DEDUP_REMOVED lines=12> */
[----:B------:R-:W-:Y:S01]  /*99730*/  SHF.L.U64.HI R45, R44, 0x8, RZ ;  /* 0x000000082c2d7819 */ /* 0x000fe200000102ff */
[----:B------:R-:W-:Y:S01]  /*99740*/  IMAD.WIDE.U32 R26, R26, 0x10000, RZ ;  /* 0x000100001a1a7825 */ /* 0x000fe200078e00ff */
[----:B------:R-:W-:-:S02]  /*99750*/  PRMT R65, R15, 0x6540, R44 ;  /* 0x000065400f417816 */ /* 0x000fc4000000002c */
[----:B------:R-:W-:Y:S01]  /*99760*/  SHF.L.U64.HI R15, R40, 0x8, RZ ;  /* 0x00000008280f7819 */ /* 0x000fe200000102ff */
[----:B------:R-:W-:Y:S01]  /*99770*/  IMAD.WIDE.U32 R46, R46, 0x10000, RZ ;  /* 0x000100002e2e7825 */ /* 0x000fe200078e00ff */
[----:B------:R-:W-:-:S03]  /*99780*/  LOP3.LUT R27, R49, R45, R27, 0xfe, !PT ;  /* 0x0000002d311b7212 */ /* 0x000fc600078efe1b */
[----:B------:R-:W-:Y:S01]  /*99790*/  IMAD.WIDE.U32 R60, R20, 0x1000000, RZ ;  /* 0x01000000143c7825 */ /* 0x000fe200078e00ff */
[----:B------:R-:W-:Y:S02]  /*997a0*/  SHF.R.U32.HI R14, RZ, 0x8, R24 ;  /* 0x00000008ff0e7819 */ /* 0x000fe40000011618 */
[----:B------:R-:W-:Y:S02]  /*997b0*/  LOP3.LUT R22, R23, 0xffff, RZ, 0xc0, !PT ;  /* 0x0000ffff17167812 */ /* 0x000fe400078ec0ff */
[----:B------:R-:W-:Y:S02]  /*997c0*/  PRMT R45, R21, 0x6540, R40 ;  /* 0x00006540152d7816 */ /* 0x000fe40000000028 */
[----:B------:R-:W-:Y:S02]  /*997d0*/  LOP3.LUT R21, R61, R15, R47, 0xfe, !PT ;  /* 0x0000000f3d157212 */ /* 0x000fe400078efe2f */
[----:B------:R-:W-:Y:S02]  /*997e0*/  LOP3.LUT R27, R27, 0xff, R24, 0xf8, !PT ;  /* 0x000000ff1b1b7812 */ /* 0x000fe400078ef818 */
[----:B------:R-:W-:-:S02]  /*997f0*/  PRMT R14, R14, 0x7104, RZ ;  /* 0x000071040e0e7816 */ /* 0x000fc400000000ff */
[--C-:B------:R-:W-:Y:S02]  /*99800*/  SHF.R.U32.HI R15, RZ, 0x8, R22.reuse ;  /* 0x00000008ff0f7819 */ /* 0x100fe40000011616 */
[----:B------:R-:W-:Y:S02]  /*99810*/  LOP3.LUT R22, R21, 0xff, R22, 0xf8, !PT ;  /* 0x000000ff15167812 */ /* 0x000fe400078ef816 */
[----:B------:R-:W-:Y:S02]  /*99820*/  LOP3.LUT R21, R27, R14, RZ, 0xfc, !PT ;  /* 0x0000000e1b157212 */ /* 0x000fe400078efcff */
[----:B------:R-:W-:Y:S02]  /*99830*/  PRMT R15, R15, 0x7104, RZ ;  /* 0x000071040f0f7816 */ /* 0x000fe400000000ff */
[----:B------:R-:W-:Y:S02]  /*99840*/  SHF.R.U32.HI R14, RZ, 0x8, R25 ;  /* 0x00000008ff0e7819 */ /* 0x000fe40000011619 */
[----:B------:R-:W-:Y:S01]  /*99850*/  PRMT R23, R23, 0x7732, RZ ;  /* 0x0000773217177816 */ /* 0x000fe200000000ff */
        /* <DEDUP_REMOVED lines=9> */
[----:B------:R-:W-:Y:S01]  /*998f0*/  LOP3.LUT R40, R48, R65, R26, 0xfe, !PT ;  /* 0x0000004130287212 */ /* 0x000fe200078efe1a */
[----:B------:R-:W-:Y:S01]  /*99900*/  IMAD.SHL.U32 R47, R15, 0x1000000, RZ ;  /* 0x010000000f2f7824 */ /* 0x000fe200078e00ff */
[----:B------:R-:W-:Y:S01]  /*99910*/  LOP3.LUT R44, R21, R44, RZ, 0xfc, !PT ;  /* 0x0000002c152c7212 */ /* 0x000fe200078efcff */
[----:B------:R-:W5:Y:S04]  /*99920*/  LDL.128 R24, [R1+0x2f0] ;  /* 0x0002f00001187983 */ /* 0x000f680000100c00 */
[----:B------:R-:W5:Y:S01]  /*99930*/  LDL.128 R20, [R1+0x310] ;  /* 0x0003100001147983 */ /* 0x000f620000100c00 */
[----:B------:R-:W-:-:S03]  /*99940*/  LOP3.LUT R47, R14, R47, RZ, 0xfc, !PT ;  /* 0x0000002f0e2f7212 */ /* 0x000fc600078efcff */
[----:B------:R-:W4:Y:S01]  /*99950*/  LDL.64 R14, [R1+0x320] ;  /* 0x00032000010e7983 */ /* 0x000f220000100a00 */
[C---:B--2---:R-:W-:Y:S02]  /*99960*/  LOP3.LUT R61, R36.reuse, 0xffff, RZ, 0xc0, !PT ;  /* 0x0000ffff243d7812 */ /* 0x044fe400078ec0ff */
[----:B------:R-:W-:Y:S02]  /*99970*/  PRMT R48, R36, 0x7732, RZ ;  /* 0x0000773224307816 */ /* 0x000fe400000000ff */
[C---:B------:R-:W-:Y:S02]  /*99980*/  LOP3.LUT R64, R37.reuse, 0xffff, RZ, 0xc0, !PT ;  /* 0x0000ffff25407812 */ /* 0x040fe400078ec0ff */
[----:B------:R-:W-:Y:S02]  /*99990*/  PRMT R82, R37, 0x7732, RZ ;  /* 0x0000773225527816 */ /* 0x000fe400000000ff */
[----:B------:R-:W2:Y:S01]  /*999a0*/  LDL.64 R36, [R1+0x338] ;  /* 0x0003380001247983 */ /* 0x000ea20000100a00 */
[----:B------:R-:W-:-:S02]  /*999b0*/  LOP3.LUT R65, R38, 0xffff, RZ, 0xc0, !PT ;  /* 0x0000ffff26417812 */ /* 0x000fc400078ec0ff */
[----:B------:R-:W-:Y:S02]  /*999c0*/  PRMT R66, R38, 0x7732, RZ ;  /* 0x0000773226427816 */ /* 0x000fe400000000ff */
[C---:B------:R-:W-:Y:S02]  /*999d0*/  LOP3.LUT R67, R39.reuse, 0xffff, RZ, 0xc0, !PT ;  /* 0x0000ffff27437812 */ /* 0x040fe400078ec0ff */
[----:B------:R-:W-:Y:S02]  /*999e0*/  PRMT R84, R39, 0x7732, RZ ;  /* 0x0000773227547816 */ /* 0x000fe400000000ff */
[----:B------:R-:W2:Y:S01]  /*999f0*/  LDL.64 R38, [R1+0x340] ;  /* 0x0003400001267983 */ /* 0x000ea20000100a00 */
[----:B------:R-:W-:Y:S02]  /*99a00*/  LOP3.LUT R45, R60, R45, R46, 0xfe, !PT ;  /* 0x0000002d3c2d7212 */ /* 0x000fe400078efe2e */
        /* <DEDUP_REMOVED lines=18> */
[--C-:B------:R-:W-:Y:S02]  /*99b30*/  SHF.R.U32.HI R46, RZ, 0x8, R64.reuse ;  /* 0x00000008ff2e7819 */ /* 0x100fe40000011640 */
        /* <DEDUP_REMOVED lines=19> */
[----:B------:R-:W-:Y:S02]  /*99c70*/  LOP3.LUT R60, R67, R46, RZ, 0xfc, !PT ;  /* 0x0000002e433c7212 */ /* 0x000fe400078efcff */
[----:B------:R-:W-:Y:S02]  /*99c80*/  LOP3.LUT R46, R84, R49, RZ, 0xfc, !PT ;  /* 0x00000031542e7212 */ /* 0x000fe400078efcff */
[----:B------:R-:W-:-:S02]  /*99c90*/  PRMT R64, R32, 0x7732, RZ ;  /* 0x0000773220407816 */ /* 0x000fc400000000ff */
[----:B------:R-:W-:Y:S02]  /*99ca0*/  LOP3.LUT R80, R34, 0xffff, RZ, 0xc0, !PT ;  /* 0x0000ffff22507812 */ /* 0x000fe400078ec0ff */
        /* <DEDUP_REMOVED lines=8> */
[----:B------:R-:W-:-:S02]  /*99d30*/  LOP3.LUT R48, R48, R95, R88, 0xfe, !PT ;  /* 0x0000005f30307212 */ /* 0x000fc400078efe58 */
[----:B------:R-:W-:Y:S02]  /*99d40*/  SHF.R.U32.HI R34, RZ, 0x8, R80 ;  /* 0x00000008ff227819 */ /* 0x000fe40000011650 */
[----:B------:R-:W-:Y:S02]  /*99d50*/  LOP3.LUT R84, R32, 0xff, RZ, 0xc0, !PT ;  /* 0x000000ff20547812 */ /* 0x000fe400078ec0ff */
[C---:B------:R-:W-:Y:S02]  /*99d60*/  LOP3.LUT R82, R35.reuse, 0xffff, RZ, 0xc0, !PT ;  /* 0x0000ffff23527812 */ /* 0x040fe400078ec0ff */
[----:B------:R-:W-:Y:S02]  /*99d70*/  PRMT R88, R35, 0x7732, RZ ;  /* 0x0000773223587816 */ /* 0x000fe400000000ff */
        /* <DEDUP_REMOVED lines=17> */
[----:B------:R-:W-:Y:S02]  /*99e90*/  PRMT R87, R80, 0x6540, R87 ;  /* 0x0000654050577816 */ /* 0x000fe40000000057 */
[----:B------:R-:W-:-:S02]  /*99ea0*/  SHF.R.U32.HI R35, RZ, 0x8, R82 ;  /* 0x00000008ff237819 */ /* 0x000fc40000011652 */
[----:B------:R-:W-:Y:S02]  /*99eb0*/  LOP3.LUT R80, R91, 0xff, R78, 0xf8, !PT ;  /* 0x000000ff5b507812 */ /* 0x000fe400078ef84e */
[----:B------:R-:W-:Y:S01]  /*99ec0*/  LOP3.LUT R78, R49, 0xff, R82, 0xf8, !PT ;  /* 0x000000ff314e7812 */ /* 0x000fe200078ef852 */
[----:B------:R-:W-:Y:S01]  /*99ed0*/  IMAD.MOV.U32 R49, RZ, RZ, R86 ;  /* 0x000000ffff317224 */ /* 0x000fe200078e0056 */
        /* <DEDUP_REMOVED lines=17> */
[----:B------:R-:W-:Y:S02]  /*99ff0*/  LOP3.LUT R33, R28, 0xffff, RZ, 0xc0, !PT ;  /* 0x0000ffff1c217812 */ /* 0x000fe400078ec0ff */
[----:B------:R-:W-:Y:S02]  /*9a000*/  LOP3.LUT R65, R78, R35, RZ, 0xfc, !PT ;  /* 0x000000234e417212 */ /* 0x000fe400078efcff */
[----:B------:R-:W-:Y:S02]  /*9a010*/  LOP3.LUT R67, R34, R93, R32, 0xfe, !PT ;  /* 0x0000005d22437212 */ /* 0x000fe400078efe20 */
[----:B------:R-:W-:Y:S02]  /*9a020*/  LOP3.LUT R78, R30, 0xffff, RZ, 0xc0, !PT ;  /* 0x0000ffff1e4e7812 */ /* 0x000fe400078ec0ff */
[----:B------:R-:W-:-:S02]  /*9a030*/  PRMT R32, R28, 0x7732, RZ ;  /* 0x000077321c207816 */ /* 0x000fc400000000ff */
[----:B------:R-:W-:Y:S02]  /*9a040*/  SHF.R.U32.HI R28, RZ, 0x8, R33 ;  /* 0x00000008ff1c7819 */ /* 0x000fe40000011621 */
[C---:B------:R-:W-:Y:S02]  /*9a050*/  LOP3.LUT R49, R29.reuse, 0xffff, RZ, 0xc0, !PT ;  /* 0x0000ffff1d317812 */ /* 0x040fe400078ec0ff */
        /* <DEDUP_REMOVED lines=9> */
[----:B------:R-:W-:-:S02]  /*9a0f0*/  LOP3.LUT R80, R31, 0xffff, RZ, 0xc0, !PT ;  /* 0x0000ffff1f507812 */ /* 0x000fc400078ec0ff */
[----:B------:R-:W-:Y:S02]  /*9a100*/  PRMT R86, R31, 0x7732, RZ ;  /* 0x000077321f567816 */ /* 0x000fe400000000ff */
[----:B------:R-:W-:Y:S02]  /*9a110*/  LOP3.LUT R30, R30, 0xff, RZ, 0xc0, !PT ;  /* 0x000000ff1e1e7812 */ /* 0x000fe400078ec0ff */
[----:B------:R-:W-:Y:S02]  /*9a120*/  LOP3.LUT R31, R29, 0xffff, RZ, 0xc0, !PT ;  /* 0x0000ffff1d1f7812 */ /* 0x000fe400078ec0ff */
[----:B------:R-:W-:Y:S01]  /*9a130*/  PRMT R91, R33, 0x6540, R34 ;  /* 0x00006540215b7816 */ /* 0x000fe20000000022 */
[----:B------:R-:W-:Y:S01]  /*9a140*/  IMAD.WIDE.U32 R32, R32, 0x10000, RZ ;  /* 0x0001000020207825 */ /* 0x000fe200078e00ff */
[----:B------:R-:W-:-:S03]  /*9a150*/  SHF.L.U64.HI R93, R34, 0x8, RZ ;  /* 0x00000008225d7819 */ /* 0x000fc600000102ff */
[----:B------:R-:W-:Y:S01]  /*9a160*/  IMAD.WIDE.U32 R34, R28, 0x1000000, RZ ;  /* 0x010000001c227825 */ /* 0x000fe200078e00ff */
[----:B------:R-:W-:-:S03]  /*9a170*/  SHF.L.U64.HI R89, R87, 0x8, RZ ;  /* 0x0000000857597819 */ /* 0x000fc600000102ff */
[----:B------:R-:W-:Y:S01]  /*9a180*/  IMAD.WIDE.U32 R28, R30, 0x10000, RZ ;  /* 0x000100001e1c7825 */ /* 0x000fe200078e00ff */
[----:B------:R-:W-:-:S03]  /*9a190*/  LOP3.LUT R84, R34, R91, R32, 0xfe, !PT ;  /* 0x0000005b22547212 */ /* 0x000fc600078efe20 */
[----:B------:R-:W-:Y:S01]  /*9a1a0*/  IMAD.WIDE.U32 R30, R31, 0x1000000, RZ ;  /* 0x010000001f1e7825 */ /* 0x000fe200078e00ff */
[----:B------:R-:W-:-:S04]  /*9a1b0*/  LOP3.LUT R34, R35, R93, R33, 0xfe, !PT ;  /* 0x0000005d23227212 */ /* 0x000fc800078efe21 */
[----:B------:R-:W-:Y:S02]  /*9a1c0*/  LOP3.LUT R33, R31, R89, R29, 0xfe, !PT ;  /* 0x000000591f217212 */ /* 0x000fe400078efe1d */
[--C-:B------:R-:W-:Y:S02]  /*9a1d0*/  SHF.R.U32.HI R31, RZ, 0x8, R80.reuse ;  /* 0x00000008ff1f7819 */ /* 0x100fe40000011650 */
[----:B------:R-:W-:Y:S02]  /*9a1e0*/  PRMT R87, R78, 0x6540, R87 ;  /* 0x000065404e577816 */ /* 0x000fe40000000057 */
[--C-:B------:R-:W-:Y:S02]  /*9a1f0*/  SHF.R.U32.HI R29, RZ, 0x8, R49.reuse ;  /* 0x00000008ff1d7819 */ /* 0x100fe40000011631 */
[----:B------:R-:W-:Y:S01]  /*9a200*/  LOP3.LUT R78, R33, 0xff, R80, 0xf8, !PT ;  /* 0x000000ff214e7812 */ /* 0x000fe200078ef850 */
[----:B------:R-:W-:Y:S01]  /*9a210*/  IMAD.MOV.U32 R33, RZ, RZ, R86 ;  /* 0x000000ffff217224 */ /* 0x000fe200078e0056 */
[----:B------:R-:W-:Y:S01]  /*9a220*/  PRMT R31, R31, 0x7104, RZ ;  /* 0x000071041f1f7816 */ /* 0x000fe200000000ff */
[----:B------:R-:W-:Y:S01]  /*9a230*/  IMAD.MOV.U32 R32, RZ, RZ, R82 ;  /* 0x000000ffff207224 */ /* 0x000fe200078e0052 */
[----:B------:R-:W-:-:S02]  /*9a240*/  LOP3.LUT R34, R34, 0xff, R49, 0xf8, !PT ;  /* 0x000000ff22227812 */ /* 0x000fc400078ef831 */
[----:B------:R-:W-:Y:S02]  /*9a250*/  PRMT R29, R29, 0x7104, RZ ;  /* 0x000071041d1d7816 */ /* 0x000fe400000000ff */
[----:B------:R-:W-:Y:S02]  /*9a260*/  LOP3.LUT R78, R78, R31, RZ, 0xfc, !PT ;  /* 0x0000001f4e4e7212 */ /* 0x000fe400078efcff */
[----:B------:R-:W-:Y:S01]  /*9a270*/  SHF.R.U32.HI R31, RZ, 0x8, R33 ;  /* 0x00000008ff1f7819 */ /* 0x000fe20000011621 */
[----:B------:R-:W-:Y:S01]  /*9a280*/  IMAD.U32 R33, R33, 0x10000, RZ ;  /* 0x0001000021217824 */ /* 0x000fe200078e00ff */
[----:B------:R-:W-:Y:S02]  /*9a290*/  LOP3.LUT R35, R34, R29, RZ, 0xfc, !PT ;  /* 0x0000001d22237212 */ /* 0x000fe400078efcff */
[----:B------:R-:W-:Y:S01]  /*9a2a0*/  SHF.R.U32.HI R29, RZ, 0x8, R32 ;  /* 0x00000008ff1d7819 */ /* 0x000fe20000011620 */
[----:B------:R-:W-:Y:S01]  /*9a2b0*/  IMAD.U32 R32, R32, 0x10000, RZ ;  /* 0x0001000020207824 */ /* 0x000fe200078e00ff */
[----:B------:R-:W-:-:S02]  /*9a2c0*/  LOP3.LUT R78, R78, 0xff0000, R33, 0xf8, !PT ;  /* 0x00ff00004e4e7812 */ /* 0x000fc400078ef821 */
[----:B------:R-:W-:Y:S02]  /*9a2d0*/  LOP3.LUT R29, R29, 0xffff, RZ, 0xc0, !PT ;  /* 0x0000ffff1d1d7812 */ /* 0x000fe400078ec0ff */
[----:B---3--:R-:W-:Y:S02]  /*9a2e0*/  PRMT R33, R52, 0x7732, RZ ;  /* 0x0000773234217816 */ /* 0x008fe400000000ff */
[----:B------:R-:W-:Y:S01]  /*9a2f0*/  LOP3.LUT R31, R31, 0xffff, RZ, 0xc0, !PT ;  /* 0x0000ffff1f1f7812 */ /* 0x000fe200078ec0ff */
[----:B------:R-:W-:Y:S01]  /*9a300*/  IMAD.SHL.U32 R29, R29, 0x1000000, RZ ;  /* 0x010000001d1d7824 */ /* 0x000fe200078e00ff */
[----:B------:R-:W-:Y:S01]  /*9a310*/  LOP3.LUT R80, R30, R87, R28, 0xfe, !PT ;  /* 0x000000571e507212 */ /* 0x000fe200078efe1c */
[----:B------:R-:W-:Y:S01]  /*9a320*/  IMAD.MOV.U32 R30, RZ, RZ, R33 ;  /* 0x000000ffff1e7224 */ /* 0x000fe200078e0021 */
[----:B------:R-:W-:Y:S01]  /*9a330*/  LOP3.LUT R32, R35, 0xff0000, R32, 0xf8, !PT ;  /* 0x00ff000023207812 */ /* 0x000fe200078ef820 */
[----:B------:R-:W-:Y:S01]  /*9a340*/  IMAD.SHL.U32 R31, R31, 0x1000000, RZ ;  /* 0x010000001f1f7824 */ /* 0x000fe200078e00ff */
[----:B------:R-:W-:-:S02]  /*9a350*/  LOP3.LUT R52, R52, 0xffff, RZ, 0xc0, !PT ;  /* 0x0000ffff34347812 */ /* 0x000fc400078ec0ff */
[----:B------:R-:W-:Y:S02]  /*9a360*/  LOP3.LUT R82, R32, R29, RZ, 0xfc, !PT ;  /* 0x0000001d20527212 */ /* 0x000fe400078efcff */
[----:B------:R-:W-:Y:S02]  /*9a370*/  SHF.R.U32.HI R29, RZ, 0x8, R30 ;  /* 0x00000008ff1d7819 */ /* 0x000fe4000001161e */
[----:B------:R-:W-:Y:S02]  /*9a380*/  SHF.R.U32.HI R28, RZ, 0x8, R52 ;  /* 0x00000008ff1c7819 */ /* 0x000fe40000011634 */
[----:B------:R-:W-:Y:S02]  /*9a390*/  LOP3.LUT R78, R78, R31, RZ, 0xfc, !PT ;  /* 0x0000001f4e4e7212 */ /* 0x000fe400078efcff */
[----:B------:R-:W-:Y:S02]  /*9a3a0*/  LOP3.LUT R30, R30, 0xff, RZ, 0xc0, !PT ;  /* 0x000000ff1e1e7812 */ /* 0x000fe400078ec0ff */
[----:B------:R-:W-:-:S02]  /*9a3b0*/  LOP3.LUT R32, R53, 0xffff, RZ, 0xc0, !PT ;  /* 0x0000ffff35207812 */ /* 0x000fc400078ec0ff */
[----:B------:R-:W-:Y:S02]  /*9a3c0*/  PRMT R86, R53, 0x7732, RZ ;  /* 0x0000773235567816 */ /* 0x000fe400000000ff */
[----:B------:R-:W-:Y:S02]  /*9a3d0*/  LOP3.LUT R31, R29, 0xffff, RZ, 0xc0, !PT ;  /* 0x0000ffff1d1f7812 */ /* 0x000fe400078ec0ff */
[----:B------:R-:W-:Y:S01]  /*9a3e0*/  LOP3.LUT R53, R28, 0xff, RZ, 0xc0, !PT ;  /* 0x000000ff1c357812 */ /* 0x000fe200078ec0ff */
[----:B------:R-:W-:Y:S01]  /*9a3f0*/  IMAD.WIDE.U32 R28, R30, 0x10000, RZ ;  /* 0x000100001e1c7825 */ /* 0x000fe200078e00ff */
[----:B------:R-:W-:Y:S02]  /*9a400*/  PRMT R34, R54, 0x7732, RZ ;  /* 0x0000773236227816 */ /* 0x000fe400000000ff */
[----:B------:R-:W-:Y:S01]  /*9a410*/  PRMT R49, R52, 0x6540, R53 ;  /* 0x0000654034317816 */ /* 0x000fe20000000035 */
[----:B------:R-:W-:Y:S01]  /*9a420*/  IMAD.WIDE.U32 R30, R31, 0x1000000, RZ ;  /* 0x010000001f1e7825 */ /* 0x000fe200078e00ff */
[----:B------:R-:W-:-:S02]  /*9a430*/  SHF.L.U64.HI R53, R53, 0x8, RZ ;  /* 0x0000000835357819 */ /* 0x000fc400000102ff */
[----:B------:R-:W-:Y:S02]  /*9a440*/  LOP3.LUT R33, R54, 0xffff, RZ, 0xc0, !PT ;  /* 0x0000ffff36217812 */ /* 0x000fe400078ec0ff */
[----:B------:R-:W-:Y:S02]  /*9a450*/  LOP3.LUT R53, R31, R53, R29, 0xfe, !PT ;  /* 0x000000351f357212 */ /* 0x000fe400078efe1d */
[----:B------:R-:W-:Y:S02]  /*9a460*/  SHF.R.U32.HI R29, RZ, 0x8, R34 ;  /* 0x00000008ff1d7819 */ /* 0x000fe40000011622 */
[----:B------:R-:W-:Y:S02]  /*9a470*/  LOP3.LUT R52, R30, R49, R28, 0xfe, !PT ;  /* 0x000000311e347212 */ /* 0x000fe400078efe1c */
[----:B------:R-:W-:Y:S02]  /*9a480*/  SHF.R.U32.HI R28, RZ, 0x8, R33 ;  /* 0x00000008ff1c7819 */ /* 0x000fe40000011621 */
[----:B------:R-:W-:-:S02]  /*9a490*/  LOP3.LUT R30, R34, 0xff, RZ, 0xc0, !PT ;  /* 0x000000ff221e7812 */ /* 0x000fc400078ec0ff */
[----:B------:R-:W-:Y:S02]  /*9a4a0*/  LOP3.LUT R31, R29, 0xffff, RZ, 0xc0, !PT ;  /* 0x0000ffff1d1f7812 */ /* 0x000fe400078ec0ff */
[----:B------:R-:W-:Y:S01]  /*9a4b0*/  LOP3.LUT R34, R28, 0xff, RZ, 0xc0, !PT ;  /* 0x000000ff1c227812 */ /* 0x000fe200078ec0ff */
[----:B------:R-:W-:Y:S01]  /*9a4c0*/  IMAD.WIDE.U32 R28, R30, 0x10000, RZ ;  /* 0x000100001e1c7825 */ /* 0x000fe200078e00ff */
[----:B------:R-:W-:Y:S02]  /*9a4d0*/  PRMT R54, R62, 0x7732, RZ ;  /* 0x000077323e367816 */ /* 0x000fe400000000ff */
[----:B------:R-:W-:Y:S01]  /*9a4e0*/  PRMT R87, R33, 0x6540, R34 ;  /* 0x0000654021577816 */ /* 0x000fe20000000022 */
[----:B------:R-:W-:Y:S01]  /*9a4f0*/  IMAD.WIDE.U32 R30, R31, 0x1000000, RZ ;  /* 0x010000001f1e7825 */ /* 0x000fe200078e00ff */
[----:B------:R-:W-:Y:S02]  /*9a500*/  SHF.L.U64.HI R49, R34, 0x8, RZ ;  /* 0x0000000822317819 */ /* 0x000fe400000102ff */
[----:B------:R-:W-:Y:S01]  /*9a510*/  LOP3.LUT R53, R53, 0xff, R32, 0xf8, !PT ;  /* 0x000000ff35357812 */ /* 0x000fe200078ef820 */
[----:B------:R-:W-:Y:S01]  /*9a520*/  IMAD.MOV.U32 R33, RZ, RZ, R54 ;  /* 0x000000ffff217224 */ /* 0x000fe200078e0036 */
[----:B------:R-:W-:-:S02]  /*9a530*/  LOP3.LUT R87, R30, R87, R28, 0xfe, !PT ;  /* 0x000000571e577212 */ /* 0x000fc400078efe1c */
[----:B------:R-:W-:Y:S02]  /*9a540*/  LOP3.LUT R35, R55, 0xffff, RZ, 0xc0, !PT ;  /* 0x0000ffff37237812 */ /* 0x000fe400078ec0ff */
[----:B------:R-:W-:Y:S02]  /*9a550*/  SHF.R.U32.HI R32, RZ, 0x8, R32 ;  /* 0x00000008ff207819 */ /* 0x000fe40000011620 */
[----:B------:R-:W-:Y:S02]  /*9a560*/  LOP3.LUT R28, R31, R49, R29, 0xfe, !PT ;  /* 0x000000311f1c7212 */ /* 0x000fe400078efe1d */
[----:B------:R-:W-:Y:S02]  /*9a570*/  LOP3.LUT R62, R62, 0xffff, RZ, 0xc0, !PT ;  /* 0x0000ffff3e3e7812 */ /* 0x000fe400078ec0ff */
[----:B------:R-:W-:Y:S02]  /*9a580*/  SHF.R.U32.HI R29, RZ, 0x8, R33 ;  /* 0x00000008ff1d7819 */ /* 0x000fe40000011621 */
[----:B------:R-:W-:-:S02]  /*9a590*/  PRMT R32, R32, 0x7104, RZ ;  /* 0x0000710420207816 */ /* 0x000fc400000000ff */
[--C-:B------:R-:W-:Y:S02]  /*9a5a0*/  LOP3.LUT R49, R28, 0xff, R35.reuse, 0xf8, !PT ;  /* 0x000000ff1c317812 */ /* 0x100fe400078ef823 */
[----:B------:R-:W-:Y:S02]  /*9a5b0*/  SHF.R.U32.HI R28, RZ, 0x8, R62 ;  /* 0x00000008ff1c7819 */ /* 0x000fe4000001163e */
[----:B------:R-:W-:Y:S02]  /*9a5c0*/  LOP3.LUT R30, R33, 0xff, RZ, 0xc0, !PT ;  /* 0x000000ff211e7812 */ /* 0x000fe400078ec0ff */
[----:B------:R-:W-:Y:S02]  /*9a5d0*/  LOP3.LUT R31, R29, 0xffff, RZ, 0xc0, !PT ;  /* 0x0000ffff1d1f7812 */ /* 0x000fe400078ec0ff */
[----:B------:R-:W-:Y:S02]  /*9a5e0*/  LOP3.LUT R53, R53, R32, RZ, 0xfc, !PT ;  /* 0x0000002035357212 */ /* 0x000fe400078efcff */
[----:B------:R-:W-:-:S02]  /*9a5f0*/  SHF.R.U32.HI R32, RZ, 0x8, R35 ;  /* 0x00000008ff207819 */ /* 0x000fc40000011623 */
[----:B------:R-:W-:Y:S01]  /*9a600*/  LOP3.LUT R89, R28, 0xff, RZ, 0xc0, !PT ;  /* 0x000000ff1c597812 */ /* 0x000fe200078ec0ff */
[----:B------:R-:W-:Y:S01]  /*9a610*/  IMAD.WIDE.U32 R28, R30, 0x10000, RZ ;  /* 0x000100001e1c7825 */ /* 0x000fe200078e00ff */
[----:B------:R-:W-:Y:S02]  /*9a620*/  PRMT R34, R32, 0x7104, RZ ;  /* 0x0000710420227816 */ /* 0x000fe400000000ff */
[----:B------:R-:W-:Y:S01]  /*9a630*/  SHF.L.U64.HI R35, R89, 0x8, RZ ;  /* 0x0000000859237819 */ /* 0x000fe200000102ff */
[----:B------:R-:W-:Y:S01]  /*9a640*/  IMAD.WIDE.U32 R30, R31, 0x1000000, RZ ;  /* 0x010000001f1e7825 */ /* 0x000fe200078e00ff */
[C---:B------:R-:W-:Y:S02]  /*9a650*/  LOP3.LUT R32, R63.reuse, 0xffff, RZ, 0xc0, !PT ;  /* 0x0000ffff3f207812 */ /* 0x040fe400078ec0ff */
[----:B------:R-:W-:Y:S02]  /*9a660*/  PRMT R63, R63, 0x7732, RZ ;  /* 0x000077323f3f7816 */ /* 0x000fe400000000ff */
[----:B------:R-:W-:-:S02]  /*9a670*/  LOP3.LUT R31, R31, R35, R29, 0xfe, !PT ;  /* 0x000000231f1f7212 */ /* 0x000fc400078efe1d */
[----:B------:R-:W-:Y:S01]  /*9a680*/  SHF.R.U32.HI R29, RZ, 0x8, R32 ;  /* 0x00000008ff1d7819 */ /* 0x000fe20000011620 */
[----:B------:R-:W-:Y:S01]  /*9a690*/  IMAD.MOV.U32 R33, RZ, RZ, R86 ;  /* 0x000000ffff217224 */ /* 0x000fe200078e0056 */
[----:B------:R-:W-:Y:S01]  /*9a6a0*/  LOP3.LUT R86, R31, 0xff, R32, 0xf8, !PT ;  /* 0x000000ff1f567812 */ /* 0x000fe200078ef820 */
[----:B------:R-:W-:Y:S01]  /*9a6b0*/  IMAD.MOV.U32 R32, RZ, RZ, R63 ;  /* 0x000000ffff207224 */ /* 0x000fe200078e003f */
[----:B------:R-:W-:-:S04]  /*9a6c0*/  PRMT R29, R29, 0x7104, RZ ;  /* 0x000071041d1d7816 */ /* 0x000fc800000000ff */
[----:B------:R-:W-:Y:S02]  /*9a6d0*/  LOP3.LUT R35, R86, R29, RZ, 0xfc, !PT ;  /* 0x0000001d56237212 */ /* 0x000fe400078efcff */
[----:B------:R-:W-:Y:S01]  /*9a6e0*/  SHF.R.U32.HI R29, RZ, 0x8, R32 ;  /* 0x00000008ff1d7819 */ /* 0x000fe20000011620 */
[----:B------:R-:W-:Y:S01]  /*9a6f0*/  IMAD.U32 R32, R32, 0x10000, RZ ;  /* 0x0001000020207824 */ /* 0x000fe200078e00ff */
[----:B------:R-:W-:Y:S02]  /*9a700*/  SHF.R.U32.HI R31, RZ, 0x8, R33 ;  /* 0x00000008ff1f7819 */ /* 0x000fe40000011621 */
[----:B------:R-:W-:Y:S02]  /*9a710*/  LOP3.LUT R29, R29, 0xffff, RZ, 0xc0, !PT ;  /* 0x0000ffff1d1d7812 */ /* 0x000fe400078ec0ff */
[----:B------:R-:W-:Y:S02]  /*9a720*/  PRMT R55, R55, 0x7732, RZ ;  /* 0x0000773237377816 */ /* 0x000fe400000000ff */
[----:B------:R-:W-:Y:S01]  /*9a730*/  LOP3.LUT R54, R49, R34, RZ, 0xfc, !PT ;  /* 0x0000002231367212 */ /* 0x000fe200078efcff */
[----:B------:R-:W-:Y:S01]  /*9a740*/  IMAD.U32 R34, R33, 0x10000, RZ ;  /* 0x0001000021227824 */ /* 0x000fe200078e00ff */
[----:B------:R-:W-:Y:S01]  /*9a750*/  LOP3.LUT R31, R31, 0xffff, RZ, 0xc0, !PT ;  /* 0x0000ffff1f1f7812 */ /* 0x000fe200078ec0ff */
[----:B------:R-:W-:Y:S01]  /*9a760*/  IMAD.SHL.U32 R29, R29, 0x1000000, RZ ;  /* 0x010000001d1d7824 */ /* 0x000fe200078e00ff */
[----:B------:R-:W-:Y:S01]  /*9a770*/  LOP3.LUT R32, R35, 0xff0000, R32, 0xf8, !PT ;  /* 0x00ff000023207812 */ /* 0x000fe200078ef820 */
[----:B------:R-:W-:Y:S01]  /*9a780*/  IMAD.U32 R33, R55, 0x10000, RZ ;  /* 0x0001000037217824 */ /* 0x000fe200078e00ff */
[----:B------:R-:W-:Y:S01]  /*9a790*/  PRMT R89, R62, 0x6540, R89 ;  /* 0x000065403e597816 */ /* 0x000fe20000000059 */
[----:B------:R-:W-:Y:S01]  /*9a7a0*/  IMAD.SHL.U32 R31, R31, 0x1000000, RZ ;  /* 0x010000001f1f7824 */ /* 0x000fe200078e00ff */
[----:B------:R-:W-:-:S02]  /*9a7b0*/  LOP3.LUT R34, R53, 0xff0000, R34, 0xf8, !PT ;  /* 0x00ff000035227812 */ /* 0x000fc400078ef822 */
[----:B------:R-:W-:Y:S02]  /*9a7c0*/  LOP3.LUT R63, R32, R29, RZ, 0xfc, !PT ;  /* 0x0000001d203f7212 */ /* 0x000fe400078efcff */
[----:B------:R-:W-:Y:S02]  /*9a7d0*/  SHF.R.U32.HI R29, RZ, 0x8, R55 ;  /* 0x00000008ff1d7819 */ /* 0x000fe40000011637 */
[----:B------:R-:W-:Y:S02]  /*9a7e0*/  LOP3.LUT R33, R54, 0xff0000, R33, 0xf8, !PT ;  /* 0x00ff000036217812 */ /* 0x000fe400078ef821 */
[----:B------:R-:W-:Y:S02]  /*9a7f0*/  LOP3.LUT R89, R30, R89, R28, 0xfe, !PT ;  /* 0x000000591e597212 */ /* 0x000fe400078efe1c */
[----:B------:R-:W-:Y:S02]  /*9a800*/  LOP3.LUT R54, R34, R31, RZ, 0xfc, !PT ;  /* 0x0000001f22367212 */ /* 0x000fe400078efcff */
[----:B------:R-:W-:-:S02]  /*9a810*/  IADD3 R28, P0, R72, 0x80, RZ ;  /* 0x00000080481c7810 */ /* 0x000fc40007f1e0ff */
[----:B------:R-:W-:Y:S02]  /*9a820*/  LOP3.LUT R31, R29, 0xffff, RZ, 0xc0, !PT ;  /* 0x0000ffff1d1f7812 */ /* 0x000fe400078ec0ff */
[----:B----4-:R-:W-:Y:S02]  /*9a830*/  IADD3 R91, P1, P2, R89, R18, R10 ;  /* 0x00000012595b7210 */ /* 0x010fe40007a3e00a */
[C---:B------:R-:W-:Y:S01]  /*9a840*/  PRMT R32, R42.reuse, 0x7732, RZ ;  /* 0x000077322a207816 */ /* 0x040fe200000000ff */
[----:B------:R-:W-:Y:S01]  /*9a850*/  IMAD.X R29, RZ, RZ, R73, P0 ;  /* 0x000000ffff1d7224 */ /* 0x000fe200000e0649 */
[----:B------:R-:W-:Y:S01]  /*9a860*/  LOP3.LUT R34, R42, 0xffff, RZ, 0xc0, !PT ;  /* 0x0000ffff2a227812 */ /* 0x000fe200078ec0ff */
[----:B------:R-:W-:Y:S01]  /*9a870*/  IMAD.SHL.U32 R42, R31, 0x1000000, RZ ;  /* 0x010000001f2a7824 */ /* 0x000fe200078e00ff */
[----:B------:R-:W-:Y:S02]  /*9a880*/  IADD3.X R93, R63, R19, R11, P1, P2 ;  /* 0x000000133f5d7210 */ /* 0x000fe40000fe440b */
[----:B------:R-:W-:-:S02]  /*9a890*/  SHF.R.U32.HI R31, RZ, 0x8, R32 ;  /* 0x00000008ff1f7819 */ /* 0x000fc40000011620 */
[----:B------:R-:W-:Y:S02]  /*9a8a0*/  SHF.R.U32.HI R30, RZ, 0x8, R34 ;  /* 0x00000008ff1e7819 */ /* 0x000fe40000011622 */
[----:B------:R-:W-:Y:S02]  /*9a8b0*/  LOP3.LUT R32, R32, 0xff, RZ, 0xc0, !PT ;  /* 0x000000ff20207812 */ /* 0x000fe400078ec0ff */
[----:B------:R-:W-:Y:S02]  /*9a8c0*/  LOP3.LUT R42, R33, R42, RZ, 0xfc, !PT ;  /* 0x0000002a212a7212 */ /* 0x000fe400078efcff */
[----:B------:R-:W-:Y:S02]  /*9a8d0*/  LOP3.LUT R55, R29, 0x510e527f, R93, 0x96, !PT ;  /* 0x510e527f1d377812 */ /* 0x000fe400078e965d */
[----:B------:R-:W-:Y:S02]  /*9a8e0*/  LOP3.LUT R33, R31, 0xffff, RZ, 0xc0, !PT ;  /* 0x0000ffff1f217812 */ /* 0x000fe400078ec0ff */
[----:B------:R-:W-:Y:S01]  /*9a8f0*/  LOP3.LUT R95, R30, 0xff, RZ, 0xc0, !PT ;  /* 0x000000ff1e5f7812 */ /* 0x000fe200078ec0ff */
[----:B------:R-:W-:Y:S01]  /*9a900*/  IMAD.WIDE.U32 R30, R32, 0x10000, RZ ;  /* 0x00010000201e7825 */ /* 0x000fe200078e00ff */
[----:B------:R-:W-:-:S02]  /*9a910*/  LOP3.LUT R88, R28, 0xade682d1, R91, 0x96, !PT ;  /* 0xade682d11c587812 */ /* 0x000fc400078e965b */
[----:B------:R-:W-:Y:S01]  /*9a920*/  IADD3 R94, P0, R55, -0xc4336f8, RZ ;  /* 0xf3bcc908375e7810 */ /* 0x000fe20007f1e0ff */
[----:B------:R-:W-:Y:S01]  /*9a930*/  IMAD.WIDE.U32 R32, R33, 0x1000000, RZ ;  /* 0x0100000021207825 */ /* 0x000fe200078e00ff */
[----:B------:R-:W-:Y:S02]  /*9a940*/  SHF.L.U64.HI R49, R95, 0x8, RZ ;  /* 0x000000085f317819 */ /* 0x000fe400000102ff */
[----:B------:R-:W-:Y:S02]  /*9a950*/  IADD3.X R53, R88, 0x6a09e667, RZ, P0, !PT ;  /* 0x6a09e66758357810 */ /* 0x000fe400007fe4ff */
[----:B------:R-:W-:Y:S02]  /*9a960*/  ISETP.GE.U32.AND P0, PT, R72, -0x80, PT ;  /* 0xffffff804800780c */ /* 0x000fe40003f06070 */
[----:B------:R-:W-:Y:S02]  /*9a970*/  LOP3.LUT R72, R33, R49, R31, 0xfe, !PT ;  /* 0x0000003121487212 */ /* 0x000fe400078efe1f */
[----:B------:R-:W-:-:S02]  /*9a980*/  LOP3.LUT R33, R18, R94, RZ, 0x3c, !PT ;  /* 0x0000005e12217212 */ /* 0x000fc400078e3cff */
[----:B------:R-:W-:Y:S02]  /*9a990*/  LOP3.LUT R62, R19, R53, RZ, 0x3c, !PT ;  /* 0x00000035133e7212 */ /* 0x000fe400078e3cff */
[----:B------:R-:W-:Y:S02]  /*9a9a0*/  LOP3.LUT R35, R43, 0xffff, RZ, 0xc0, !PT ;  /* 0x0000ffff2b237812 */ /* 0x000fe400078ec0ff */
[----:B------:R-:W-:Y:S02]  /*9a9b0*/  SHF.L.W.U32.HI R49, R33, 0x8, R62 ;  /* 0x0000000821317819 */ /* 0x000fe40000010e3e */
[--C-:B------:R-:W-:Y:S02]  /*9a9c0*/  LOP3.LUT R72, R72, 0xff, R35.reuse, 0xf8, !PT ;  /* 0x000000ff48487812 */ /* 0x100fe400078ef823 */
[----:B------:R-:W-:Y:S02]  /*9a9d0*/  SHF.R.U32.HI R31, RZ, 0x8, R35 ;  /* 0x00000008ff1f7819 */ /* 0x000fe40000011623 */
[----:B------:R-:W-:-:S02]  /*9a9e0*/  SHF.L.W.U32.HI R35, R62, 0x8, R33 ;  /* 0x000000083e237819 */ /* 0x000fc40000010e21 */
[----:B------:R-:W-:Y:S02]  /*9a9f0*/  IADD3 R90, P1, P2, R70, R91, R49 ;  /* 0x0000005b465a7210 */ /* 0x000fe40007a3e031 */
[----:B------:R-:W-:Y:S02]  /*9aa00*/  ISETP.GE.U32.AND.EX P0, PT, R73, -0x1, PT, P0 ;  /* 0xffffffff4900780c */ /* 0x000fe40003f06100 */
[----:B------:R-:W-:Y:S02]  /*9aa10*/  PRMT R43, R43, 0x7732, RZ ;  /* 0x000077322b2b7816 */ /* 0x000fe400000000ff */
[----:B------:R-:W-:Y:S02]  /*9aa20*/  IADD3.X R91, R68, R93, R35, P1, P2 ;  /* 0x0000005d445b7210 */ /* 0x000fe40000fe4423 */
[----:B------:R-:W-:Y:S01]  /*9aa30*/  PRMT R73, R34, 0x6540, R95 ;  /* 0x0000654022497816 */ /* 0x000fe2000000005f */
[----:B------:R-:W-:Y:S01]  /*9aa40*/  IMAD.MOV.U32 R33, RZ, RZ, R43 ;  /* 0x000000ffff217224 */ /* 0x000fe200078e002b */
[----:B------:R-:W-:-:S02]  /*9aa50*/  LOP3.LUT R86, R55, R90, RZ, 0x3c, !PT ;  /* 0x0000005a37567212 */ /* 0x000fc400078e3cff */
[----:B------:R-:W-:Y:S02]  /*9aa60*/  LOP3.LUT R43, R88, R91, RZ, 0x3c, !PT ;  /* 0x0000005b582b7212 */ /* 0x000fe400078e3cff */
[----:B------:R-:W-:Y:S02]  /*9aa70*/  LOP3.LUT R62, R32, R73, R30, 0xfe, !PT ;  /* 0x00000049203e7212 */ /* 0x000fe400078efe1e */
[----:B------:R-:W-:Y:S02]  /*9aa80*/  SHF.L.W.U32.HI R73, R86, 0x10, R43 ;  /* 0x0000001056497819 */ /* 0x000fe40000010e2b */
[----:B------:R-:W-:Y:S02]  /*9aa90*/  PRMT R31, R31, 0x7104, RZ ;  /* 0x000071041f1f7816 */ /* 0x000fe400000000ff */
[----:B------:R-:W-:Y:S02]  /*9aaa0*/  @P0 IADD3 R74, P1, R74, 0x1, RZ ;  /* 0x000000014a4a0810 */ /* 0x000fe40007f3e0ff */
[----:B------:R-:W-:-:S02]  /*9aab0*/  SHF.L.W.U32.HI R86, R43, 0x10, R86 ;  /* 0x000000102b567819 */ /* 0x000fc40000010e56 */
[----:B------:R-:W-:Y:S01]  /*9aac0*/  IADD3 R94, P2, R73, R94, RZ ;  /* 0x0000005e495e7210 */ /* 0x000fe20007f5e0ff */
[----:B------:R-:W-:Y:S01]  /*9aad0*/  @P0 IMAD.X R75, RZ, RZ, R75, P1 ;  /* 0x000000ffff4b0224 */ /* 0x000fe200008e064b */
[----:B------:R-:W-:Y:S02]  /*9aae0*/  LOP3.LUT R72, R72, R31, RZ, 0xfc, !PT ;  /* 0x0000001f48487212 */ /* 0x000fe400078efcff */
[----:B------:R-:W-:Y:S01]  /*9aaf0*/  SHF.R.U32.HI R31, RZ, 0x8, R33 ;  /* 0x00000008ff1f7819 */ /* 0x000fe20000011621 */
[----:B------:R-:W-:Y:S01]  /*9ab00*/  IMAD.X R92, R86, 0x1, R53, P2 ;  /* 0x00000001565c7824 */ /* 0x000fe200010e0635 */
[----:B------:R0:W-:Y:S01]  /*9ab10*/  STL.64 [R1+0x328], R28 ;  /* 0x0003281c01007387 */ /* 0x0001e20000100a00 */
[----:B------:R-:W-:Y:S01]  /*9ab20*/  IMAD.U32 R33, R33, 0x10000, RZ ;  /* 0x0001000021217824 */ /* 0x000fe200078e00ff */
[----:B------:R-:W-:Y:S02]  /*9ab30*/  LOP3.LUT R31, R31, 0xffff, RZ, 0xc0, !PT ;  /* 0x0000ffff1f1f7812 */ /* 0x000fe400078ec0ff */
[----:B------:R-:W-:-:S02]  /*9ab40*/  LOP3.LUT R32, R35, R92, RZ, 0x3c, !PT ;  /* 0x0000005c23207212 */ /* 0x000fc400078e3cff */
[----:B-----5:R-:W-:Y:S01]  /*9ab50*/  IADD3 R35, P4, P5, R79, R20, R24 ;  /* 0x000000144f237210 */ /* 0x020fe20007d9e018 */
[----:B------:R-:W-:Y:S02]  /*9ab60*/  IMAD.SHL.U32 R31, R31, 0x1000000, RZ ;  /* 0x010000001f1f7824 */ /* 0x000fe400078e00ff */
[----:B0-----:R-:W-:Y:S02]  /*9ab70*/  @P0 IMAD.MOV.U32 R28, RZ, RZ, R74 ;  /* 0x000000ffff1c0224 */ /* 0x001fe400078e004a */
[----:B------:R-:W-:Y:S01]  /*9ab80*/  @P0 IMAD.MOV.U32 R29, RZ, RZ, R75 ;  /* 0x000000ffff1d0224 */ /* 0x000fe200078e004b */
[----:B------:R-:W-:Y:S02]  /*9ab90*/  LOP3.LUT R72, R72, 0xff0000, R33, 0xf8, !PT ;  /* 0x00ff000048487812 */ /* 0x000fe400078ef821 */
[----:B------:R-:W-:Y:S02]  /*9aba0*/  IADD3.X R34, R77, R21, R25, P4, P5 ;  /* 0x000000154d227210 */ /* 0x000fe400027ea419 */
[----:B------:R0:W-:Y:S01]  /*9abb0*/  @P0 STL.64 [R1+0x330], R28 ;  /* 0x0003301c01000387 */ /* 0x0001e20000100a00 */
[----:B------:R-:W-:-:S02]  /*9abc0*/  IADD3 R53, P0, P1, R83, R22, R26 ;  /* 0x0000001653357210 */ /* 0x000fc4000791e01a */
[----:B------:R-:W-:Y:S02]  /*9abd0*/  IADD3 R43, P2, P3, R45, R14, R16 ;  /* 0x0000000e2d2b7210 */ /* 0x000fe40007b5e010 */
[----:B------:R-:W-:Y:S02]  /*9abe0*/  LOP3.LUT R72, R72, R31, RZ, 0xfc, !PT ;  /* 0x0000001f48487212 */ /* 0x000fe400078efcff */
[----:B------:R-:W-:Y:S02]  /*9abf0*/  IADD3.X R55, R85, R23, R27, P0, P1 ;  /* 0x0000001755377210 */ /* 0x000fe400007e241b */
[----:B------:R-:W-:Y:S02]  /*9ac00*/  LOP3.LUT R31, R49, R94, RZ, 0x3c, !PT ;  /* 0x0000005e311f7212 */ /* 0x000fe400078e3cff */
[----:B------:R-:W-:Y:S02]  /*9ac10*/  LOP3.LUT R33, R75, 0x9b05688c, R34, 0x96, !PT ;  /* 0x9b05688c4b217812 */ /* 0x000fe400078e9622 */
[----:B------:R-:W-:-:S02]  /*9ac20*/  IADD3.X R49, R47, R15, R17, P2, P3 ;  /* 0x0000000f2f317210 */ /* 0x000fc400017e6411 */
[----:B--2---:R-:W-:Y:S02]  /*9ac30*/  LOP3.LUT R97, R37, 0x1f83d9ab, R55, 0x96, !PT ;  /* 0x1f83d9ab25617812 */ /* 0x004fe400078e9637 */
[----:B------:R-:W-:Y:S02]  /*9ac40*/  LOP3.LUT R104, R74, 0x2b3e6c1f, R35, 0x96, !PT ;  /* 0x2b3e6c1f4a687812 */ /* 0x000fe400078e9623 */
[----:B------:R-:W-:Y:S02]  /*9ac50*/  IADD3 R105, P0, R33, -0x7b3558c5, RZ ;  /* 0x84caa73b21697810 */ /* 0x000fe40007f1e0ff */
[----:B------:R-:W-:Y:S02]  /*9ac60*/  SHF.L.W.U32.HI R30, R32, 0x1, R31 ;  /* 0x00000001201e7819 */ /* 0x000fe40000010e1f */
[----:B0-----:R-:W-:Y:S02]  /*9ac70*/  LOP3.LUT R28, R39, 0x5be0cd19, R49, 0x96, !PT ;  /* 0x5be0cd19271c7812 */ /* 0x001fe400078e9631 */
[----:B------:R-:W-:-:S02]  /*9ac80*/  SHF.L.W.U32.HI R31, R31, 0x1, R32 ;  /* 0x000000011f1f7819 */ /* 0x000fc40000010e20 */
[----:B------:R-:W-:Y:S02]  /*9ac90*/  LOP3.LUT R32, R36, 0xfb41bd6b, R53, 0x96, !PT ;  /* 0xfb41bd6b24207812 */ /* 0x000fe400078e9635 */
[----:B------:R-:W-:Y:S02]  /*9aca0*/  IADD3 R103, P1, R97, -0x16b07d5, RZ ;  /* 0xfe94f82b61677810 */ /* 0x000fe40007f3e0ff */
[----:B------:R-:W-:Y:S02]  /*9acb0*/  IADD3.X R96, R104, -0x4498517b, RZ, P0, !PT ;  /* 0xbb67ae8568607810 */ /* 0x000fe400007fe4ff */
[----:B------:R-:W-:Y:S02]  /*9acc0*/  LOP3.LUT R100, R38, 0x137e2179, R43, 0x96, !PT ;  /* 0x137e217926647812 */ /* 0x000fe400078e962b */
[----:B------:R-:W-:Y:S02]  /*9acd0*/  IADD3 R95, P2, R28, 0x5f1d36f1, RZ ;  /* 0x5f1d36f11c5f7810 */ /* 0x000fe40007f5e0ff */
[----:B------:R-:W-:-:S02]  /*9ace0*/  IADD3.X R99, R32, 0x3c6ef372, RZ, P1, !PT ;  /* 0x3c6ef37220637810 */ /* 0x000fc40000ffe4ff */
[----:B------:R-:W-:Y:S02]  /*9acf0*/  LOP3.LUT R98, R20, R105, RZ, 0x3c, !PT ;  /* 0x0000006914627212 */ /* 0x000fe400078e3cff */
[----:B------:R-:W-:Y:S02]  /*9ad00*/  LOP3.LUT R39, R21, R96, RZ, 0x3c, !PT ;  /* 0x0000006015277212 */ /* 0x000fe400078e3cff */
[----:B------:R-:W-:Y:S02]  /*9ad10*/  IADD3.X R37, R100, -0x5ab00ac6, RZ, P2, !PT ;  /* 0xa54ff53a64257810 */ /* 0x000fe400017fe4ff */
        /* <DEDUP_REMOVED lines=16> */
[----:B------:R-:W-:Y:S02]  /*9ae20*/  LOP3.LUT R34, R33, R29, RZ, 0x3c, !PT ;  /* 0x0000001d21227212 */ /* 0x000fe400078e3cff */
[----:B------:R-:W-:Y:S02]  /*9ae30*/  IADD3.X R97, R60, R49, R74, P4, P5 ;  /* 0x000000313c617210 */ /* 0x000fe400027ea44a */
        /* <DEDUP_REMOVED lines=29> */
[----:B------:R-:W-:Y:S02]  /*9b010*/  IADD3 R29, P1, P0, R80, R39, R88 ;  /* 0x00000027501d7210 */ /* 0x000fe4000783e058 */
[----:B------:R-:W-:Y:S02]  /*9b020*/  IADD3.X R88, R46, R75, R91, P2, P3 ;  /* 0x0000004b2e587210 */ /* 0x000fe400017e645b */
[----:B------:R-:W-:Y:S02]  /*9b030*/  SHF.L.W.U32.HI R43, R43, 0x1, R102 ;  /* 0x000000012b2b7819 */ /* 0x000fe40000010e66 */
[----:B------:R-:W-:Y:S02]  /*9b040*/  IADD3.X R101, R65, R38, R101, P4, P5 ;  /* 0x0000002641657210 */ /* 0x000fe400027ea465 */
[----:B------:R-:W-:Y:S02]  /*9b050*/  LOP3.LUT R108, R33, R88, RZ, 0x3c, !PT ;  /* 0x00000058216c7212 */ /* 0x000fe400078e3cff */
[----:B------:R-:W-:-:S02]  /*9b060*/  IADD3.X R102, R78, R43, R55, P1, P0 ;  /* 0x0000002b4e667210 */ /* 0x000fc40000fe0437 */
[----:B------:R-:W-:Y:S02]  /*9b070*/  IADD3 R35, P2, P3, R87, R30, R35 ;  /* 0x0000001e57237210 */ /* 0x000fe40007b5e023 */
[----:B------:R-:W-:Y:S02]  /*9b080*/  LOP3.LUT R106, R86, R101, RZ, 0x3c, !PT ;  /* 0x00000065566a7212 */ /* 0x000fe400078e3cff */
[----:B------:R-:W-:Y:S02]  /*9b090*/  IADD3 R91, P0, R108, R93, RZ ;  /* 0x0000005d6c5b7210 */ /* 0x000fe40007f1e0ff */
[----:B------:R-:W-:Y:S02]  /*9b0a0*/  LOP3.LUT R99, R49, R102, RZ, 0x3c, !PT ;  /* 0x0000006631637212 */ /* 0x000fe400078e3cff */
[----:B------:R-:W-:Y:S02]  /*9b0b0*/  LOP3.LUT R93, R36, R90, RZ, 0x3c, !PT ;  /* 0x0000005a245d7212 */ /* 0x000fe400078e3cff */
[----:B------:R-:W-:-:S02]  /*9b0c0*/  IADD3.X R97, R42, R31, R97, P2, P3 ;  /* 0x0000001f2a617210 */ /* 0x000fc400017e6461 */
        /* <DEDUP_REMOVED lines=30> */
[----:B------:R-:W-:Y:S02]  /*9b2b0*/  IADD3 R88, P0, P1, R52, R29, R93 ;  /* 0x0000001d34587210 */ /* 0x000fe4000791e05d */
[----:B------:R-:W-:Y:S02]  /*9b2c0*/  LOP3.LUT R106, R38, R86, R101, 0x96, !PT ;  /* 0x00000056266a7212 */ /* 0x000fe400078e9665 */
[----:B------:R-:W-:Y:S02]  /*9b2d0*/  IADD3.X R86, R82, R101, R43, P2, P3 ;  /* 0x0000006552567210 */ /* 0x000fe400017e642b */
[----:B------:R-:W-:Y:S02]  /*9b2e0*/  SHF.L.W.U32.HI R95, R31, 0x8, R30 ;  /* 0x000000081f5f7819 */ /* 0x000fe40000010e1e */
[----:B------:R-:W-:-:S02]  /*9b2f0*/  IADD3 R101, P2, P3, R62, R35, R99 ;  /* 0x000000233e657210 */ /* 0x000fc40007b5e063 */
        /* <DEDUP_REMOVED lines=10> */
[----:B------:R-:W-:Y:S02]  /*9b3a0*/  IADD3 R91, P0, R28, R91, RZ ;  /* 0x0000005b1c5b7210 */ /* 0x000fe40007f1e0ff */
[----:B------:R-:W-:-:S02]  /*9b3b0*/  SHF.L.W.U32.HI R32, R105, 0x10, R30 ;  /* 0x0000001069207819 */ /* 0x000fc40000010e1e */
[----:B------:R-:W-:Y:S02]  /*9b3c0*/  SHF.L.W.U32.HI R30, R30, 0x10, R105 ;  /* 0x000000101e1e7819 */ /* 0x000fe40000010e69 */
        /* <DEDUP_REMOVED lines=42> */
[----:B------:R-:W-:Y:S01]  /*9b670*/  IADD3 R73, P2, R86, R91, RZ ;  /* 0x0000005b56497210 */ /* 0x000fe20007f5e0ff */
        /* <DEDUP_REMOVED lines=29> */
[----:B------:R-:W-:Y:S02]  /*9b850*/  IADD3 R39, P0, P1, R62, R55, R102 ;  /* 0x000000373e277210 */ /* 0x000fe4000791e066 */
[----:B------:R-:W-:-:S02]  /*9b860*/  IADD3.X R74, R46, R74, R105, P2, P3 ;  /* 0x0000004a2e4a7210 */ /* 0x000fc400017e6469 */
[----:B------:R-:W-:Y:S02]  /*9b870*/  IADD3 R35, P2, P3, R45, R101, R94 ;  /* 0x000000652d237210 */ /* 0x000fe40007b5e05e */
[----:B------:R-:W-:Y:S02]  /*9b880*/  LOP3.LUT R107, R33, R34, R43, 0x96, !PT ;  /* 0x00000022216b7212 */ /* 0x000fe400078e962b */
[----:B------:R-:W-:Y:S02]  /*9b890*/  IADD3.X R43, R72, R103, R95, P0, P1 ;  /* 0x00000067482b7210 */ /* 0x000fe400007e245f */
        /* <DEDUP_REMOVED lines=190> */
[----:B------:R-:W-:Y:S02]  /*9c480*/  SHF.L.W.U32.HI R32, R103, 0x10, R110 ;  /* 0x0000001067207819 */ /* 0x000fe40000010e6e */
[----:B------:R-:W-:Y:S01]  /*9c490*/  IADD3 R98, P2, R34, R99, RZ ;  /* 0x0000006322627210 */ /* 0x000fe20007f5e0ff */
        /* <DEDUP_REMOVED lines=106> */
[----:B------:R-:W-:Y:S02]  /*9cb40*/  IADD3 R43, P4, P5, R76, R55, R43 ;  /* 0x000000374c2b7210 */ /* 0x000fe40007d9e02b */
[----:B------:R-:W-:Y:S02]  /*9cb50*/  SHF.L.W.U32.HI R102, R100, 0x1, R97 ;  /* 0x0000000164667819 */ /* 0x000fe40000010e61 */
[----:B------:R-:W-:Y:S02]  /*9cb60*/  IADD3 R38, P2, P3, R48, R86, R39 ;  /* 0x0000005630267210 */ /* 0x000fe40007b5e027 */
[----:B------:R-:W-:Y:S02]  /*9cb70*/  SHF.L.W.U32.HI R74, R88, 0x1, R103 ;  /* 0x00000001584a7819 */ /* 0x000fe40000010e67 */
[----:B------:R-:W-:Y:S02]  /*9cb80*/  SHF.L.W.U32.HI R93, R103, 0x1, R88 ;  /* 0x00000001675d7819 */ /* 0x000fe40000010e58 */
        /* <DEDUP_REMOVED lines=9> */
[----:B------:R-:W-:Y:S02]  /*9cc20*/  IADD3 R73, P0, R73, R96, RZ ;  /* 0x0000006049497210 */ /* 0x000fe40007f1e0ff */
[----:B------:R-:W-:Y:S02]  /*9cc30*/  LOP3.LUT R39, R33, R38, RZ, 0x3c, !PT ;  /* 0x0000002621277212 */ /* 0x000fe400078e3cff */
[----:B------:R-:W-:Y:S02]  /*9cc40*/  LOP3.LUT R104, R31, R100, RZ, 0x3c, !PT ;  /* 0x000000641f687212 */ /* 0x000fe400078e3cff */
[----:B------:R-:W-:-:S02]  /*9cc50*/  IADD3 R88, P1, R88, R109, RZ ;  /* 0x0000006d58587210 */ /* 0x000fc40007f3e0ff */
        /* <DEDUP_REMOVED lines=30> */
[----:B------:R-:W-:Y:S02]  /*9ce40*/  IADD3.X R35, R68, R103, R105, P2, P3 ;  /* 0x0000006744237210 */ /* 0x000fe400017e6469 */
[----:B------:R-:W-:Y:S02]  /*9ce50*/  LOP3.LUT R107, R37, R34, R103, 0x96, !PT ;  /* 0x00000022256b7212 */ /* 0x000fe400078e9667 */
[----:B------:R-:W-:Y:S02]  /*9ce60*/  IADD3 R98, P0, P1, R80, R49, R102 ;  /* 0x0000003150627210 */ /* 0x000fe4000791e066 */
[----:B------:R-:W-:-:S02]  /*9ce70*/  LOP3.LUT R103, R36, R33, R38, 0x96, !PT ;  /* 0x0000002124677212 */ /* 0x000fc400078e9626 */
[----:B------:R-:W-:Y:S02]  /*9ce80*/  IADD3 R55, P2, P3, R87, R101, R94 ;  /* 0x0000006557377210 */ /* 0x000fe40007b5e05e */
[----:B------:R-:W-:Y:S02]  /*9ce90*/  LOP3.LUT R38, R35, R32, R43, 0x96, !PT ;  /* 0x0000002023267212 */ /* 0x000fe400078e962b */
[----:B------:R-:W-:Y:S02]  /*9cea0*/  IADD3.X R43, R78, R100, R91, P0, P1 ;  /* 0x000000644e2b7210 */ /* 0x000fe400007e245b */
[----:B------:R-:W-:Y:S02]  /*9ceb0*/  LOP3.LUT R34, R55, R29, R90, 0x96, !PT ;  /* 0x0000001d37227212 */ /* 0x000fe400078e965a */
[----:B------:R-:W-:Y:S02]  /*9cec0*/  SHF.L.W.U32.HI R29, R107, 0x10, R38 ;  /* 0x000000106b1d7819 */ /* 0x000fe40000010e26 */
[----:B------:R-:W-:-:S02]  /*9ced0*/  LOP3.LUT R32, R98, R31, R100, 0x96, !PT ;  /* 0x0000001f62207212 */ /* 0x000fc400078e9664 */
        /* <DEDUP_REMOVED lines=76> */
[----:B------:R-:W-:Y:S02]  /*9d3a0*/  LOP3.LUT R105, R36, R33, R74, 0x96, !PT ;  /* 0x0000002124697212 */ /* 0x000fe400078e964a */
[----:B------:R-:W-:Y:S02]  /*9d3b0*/  IADD3.X R39, R47, R74, R106, P0, P1 ;  /* 0x0000004a2f277210 */ /* 0x000fe400007e246a */
[----:B------:R-:W-:Y:S02]  /*9d3c0*/  IADD3 R74, P0, P1, R89, R98, R94 ;  /* 0x00000062594a7210 */ /* 0x000fe4000791e05e */
[----:B------:R-:W-:Y:S02]  /*9d3d0*/  LOP3.LUT R103, R37, R38, R99, 0x96, !PT ;  /* 0x0000002625677212 */ /* 0x000fe400078e9663 */
[----:B------:R-:W-:-:S02]  /*9d3e0*/  IADD3.X R43, R65, R99, R90, P2, P3 ;  /* 0x00000063412b7210 */ /* 0x000fc400017e645a */
        /* <DEDUP_REMOVED lines=90> */
[----:B------:R-:W-:Y:S02]  /*9d990*/  LOP3.LUT R32, R43, R32, R37, 0x96, !PT ;  /* 0x000000202b207212 */ /* 0x000fe400078e9625 */
[----:B------:R-:W-:Y:S02]  /*9d9a0*/  LOP3.LUT R33, R95, R29, R88, 0x96, !PT ;  /* 0x0000001d5f217212 */ /* 0x000fe400078e9658 */
[----:B------:R-:W-:Y:S02]  /*9d9b0*/  IADD3.X R53, R85, R104, R96, P0, P1 ;  /* 0x0000006855357210 */ /* 0x000fe400007e2460 */
[----:B------:R-:W-:Y:S02]  /*9d9c0*/  IADD3.X R88, R72, R88, R91, P2, P3 ;  /* 0x0000005848587210 */ /* 0x000fe400017e645b */
[----:B------:R-:W-:-:S02]  /*9d9d0*/  LOP3.LUT R34, R38, R31, R104, 0x96, !PT ;  /* 0x0000001f26227212 */ /* 0x000fc400078e9668 */
[----:B------:R-:W-:Y:S02]  /*9d9e0*/  SHF.L.W.U32.HI R29, R55, 0x10, R32 ;  /* 0x00000010371d7819 */ /* 0x000fe40000010e20 */
[----:B------:R-:W-:Y:S02]  /*9d9f0*/  SHF.L.W.U32.HI R31, R32, 0x10, R55 ;  /* 0x00000010201f7819 */ /* 0x000fe40000010e37 */
[----:B------:R-:W-:Y:S02]  /*9da00*/  LOP3.LUT R35, R53, R30, R35, 0x96, !PT ;  /* 0x0000001e35237212 */ /* 0x000fe400078e9623 */
[----:B------:R-:W-:Y:S02]  /*9da10*/  LOP3.LUT R32, R88, R28, R99, 0x96, !PT ;  /* 0x0000001c58207212 */ /* 0x000fe400078e9663 */
[----:B------:R-:W-:Y:S02]  /*9da20*/  IADD3 R55, P0, R29, R86, RZ ;  /* 0x000000561d377210 */ /* 0x000fe40007f1e0ff */
[----:B------:R-:W-:-:S02]  /*9da30*/  SHF.L.W.U32.HI R30, R34, 0x10, R35 ;  /* 0x00000010221e7819 */ /* 0x000fc40000010e23 */
        /* <DEDUP_REMOVED lines=70> */
[----:B------:R-:W-:Y:S02]  /*9dea0*/  LOP3.LUT R103, R38, R37, R36, 0x96, !PT ;  /* 0x0000002526677212 */ /* 0x000fe400078e9624 */
[----:B------:R-:W-:Y:S02]  /*9deb0*/  IADD3.X R36, R68, R36, R101, P0, P1 ;  /* 0x0000002444247210 */ /* 0x000fe400007e2465 */
[----:B------:R-:W-:Y:S02]  /*9dec0*/  IADD3 R86, P0, P1, R61, R34, R96 ;  /* 0x000000223d567210 */ /* 0x000fe4000791e060 */
[----:B------:R-:W-:-:S02]  /*9ded0*/  IADD3.X R37, R78, R102, R53, P2, P3 ;  /* 0x000000664e257210 */ /* 0x000fc400017e6435 */
[----:B------:R-:W-:Y:S02]  /*9dee0*/  IADD3 R107, P2, P3, R52, R95, R100 ;  /* 0x0000005f346b7210 */ /* 0x000fe40007b5e064 */
[----:B------:R-:W-:Y:S02]  /*9def0*/  LOP3.LUT R31, R86, R31, R92, 0x96, !PT ;  /* 0x0000001f561f7212 */ /* 0x000fe400078e965c */
[----:B------:R-:W-:Y:S02]  /*9df00*/  LOP3.LUT R35, R74, R35, R102, 0x96, !PT ;  /* 0x000000234a237212 */ /* 0x000fe400078e9666 */
[----:B------:R-:W-:Y:S02]  /*9df10*/  IADD3.X R92, R46, R92, R75, P0, P1 ;  /* 0x0000005c2e5c7210 */ /* 0x000fe400007e244b */
[----:B------:R-:W-:Y:S02]  /*9df20*/  LOP3.LUT R102, R37, R32, R49, 0x96, !PT ;  /* 0x0000002025667212 */ /* 0x000fe400078e9631 */
[----:B------:R-:W-:-:S02]  /*9df30*/  IADD3.X R49, R54, R99, R91, P2, P3 ;  /* 0x0000006336317210 */ /* 0x000fc400017e645b */
        /* <DEDUP_REMOVED lines=78> */
[----:B------:R-:W-:Y:S02]  /*9e420*/  LOP3.LUT R102, R74, R33, R86, 0x96, !PT ;  /* 0x000000214a667212 */ /* 0x000fe400078e9656 */
[----:B------:R-:W-:Y:S02]  /*9e430*/  IADD3.X R86, R78, R86, R91, P0, P1 ;  /* 0x000000564e567210 */ /* 0x000fe400007e245b */
[----:B------:R-:W-:-:S02]  /*9e440*/  IADD3.X R33, R65, R75, R98, P2, P3 ;  /* 0x0000004b41217210 */ /* 0x000fc400017e6462 */
[----:B------:R-:W-:Y:S02]  /*9e450*/  LOP3.LUT R109, R86, R35, R38, 0x96, !PT ;  /* 0x00000023566d7212 */ /* 0x000fe400078e9626 */
[----:B------:R-:W-:Y:S02]  /*9e460*/  IADD3 R35, P2, P3, R76, R107, R103 ;  /* 0x0000006b4c237210 */ /* 0x000fe40007b5e067 */
[----:B------:R-:W-:Y:S02]  /*9e470*/  LOP3.LUT R104, R37, R34, R75, 0x96, !PT ;  /* 0x0000002225687212 */ /* 0x000fe400078e964b */
[----:B------:R-:W-:Y:S02]  /*9e480*/  LOP3.LUT R105, R33, R32, R53, 0x96, !PT ;  /* 0x0000002021697212 */ /* 0x000fe400078e9635 */
[----:B------:R-:W-:Y:S02]  /*9e490*/  IADD3 R39, P0, P1, R84, R55, R90 ;  /* 0x0000003754277210 */ /* 0x000fe4000791e05a */
        /* <DEDUP_REMOVED lines=15> */
[----:B------:R-:W-:Y:S02]  /*9e590*/  LOP3.LUT R107, R98, R96, RZ, 0x3c, !PT ;  /* 0x00000060626b7212 */ /* 0x000fe400078e3cff */
[----:B------:R-:W-:Y:S02]  /*9e5a0*/  IADD3 R104, P2, R34, R101, RZ ;  /* 0x0000006522687210 */ /* 0x000fe40007f5e0ff */
[----:B------:R-:W-:Y:S02]  /*9e5b0*/  SHF.L.W.U32.HI R36, R109, 0x10, R102 ;  /* 0x000000106d247819 */ /* 0x000fe40000010e66 */
        /* <DEDUP_REMOVED lines=29> */
[----:B------:R-:W-:Y:S02]  /*9e790*/  IADD3.X R75, R68, R93, R75, P2, P3 ;  /* 0x0000005d444b7210 */ /* 0x000fe400017e644b */
[----:B------:R-:W-:Y:S02]  /*9e7a0*/  LOP3.LUT R53, R36, R39, RZ, 0x3c, !PT ;  /* 0x0000002724357212 */ /* 0x000fe400078e3cff */
        /* <DEDUP_REMOVED lines=56> */
[----:B------:R-:W-:Y:S01]  /*9eb30*/  SHF.L.W.U32.HI R35, R38, 0x10, R107 ;  /* 0x0000001026237819 */ /* 0x000fe20000010e6b */
[----:B------:R-:W-:Y:S01]  /*9eb40*/  IMAD.X R102, R31, 0x1, R96, P2 ;  /* 0x000000011f667824 */ /* 0x000fe200010e0660 */
[----:B------:R-:W-:-:S02]  /*9eb50*/  SHF.L.W.U32.HI R49, R107, 0x10, R38 ;  /* 0x000000106b317819 */ /* 0x000fc40000010e26 */
        /* <DEDUP_REMOVED lines=82> */
[----:B------:R-:W-:Y:S02]  /*9f080*/  IADD3 R116, P2, R34, R95, RZ ;  /* 0x0000005f22747210 */ /* 0x000fe40007f5e0ff */
[----:B------:R-:W-:Y:S01]  /*9f090*/  SHF.L.W.U32.HI R32, R106, 0x10, R107 ;  /* 0x000000106a207819 */ /* 0x000fe20000010e6b */
[----:B------:R-:W-:Y:S02]  /*9f0a0*/  IMAD.X R96, R31, 0x1, R102, P0 ;  /* 0x000000011f607824 */ /* 0x000fe400000e0666 */
[----:B------:R-:W-:Y:S01]  /*9f0b0*/  IMAD.X R108, R28, 0x1, R93, P1 ;  /* 0x000000011c6c7824 */ /* 0x000fe200008e065d */
[----:B------:R-:W-:Y:S01]  /*9f0c0*/  SHF.L.W.U32.HI R36, R107, 0x10, R106 ;  /* 0x000000106b247819 */ /* 0x000fe20000010e6a */
        /* <DEDUP_REMOVED lines=20> */
[----:B------:R-:W-:-:S02]  /*9f210*/  SHF.L.W.U32.HI R100, R118, 0x1, R53 ;  /* 0x0000000176647819 */ /* 0x000fc40000010e35 */
[----:B------:R-:W-:Y:S02]  /*9f220*/  IADD3.X R37, R63, R33, R74, P2, P3 ;  /* 0x000000213f257210 */ /* 0x000fe400017e644a */
[----:B------:R-:W-:Y:S02]  /*9f230*/  IADD3.X R74, R66, R104, R35, P1, P0 ;  /* 0x00000068424a7210 */ /* 0x000fe40000fe0423 */
[----:B------:R-:W-:Y:S02]  /*9f240*/  IADD3.X R103, R47, R102, R88, P4, P5 ;  /* 0x000000662f677210 */ /* 0x000fe400027ea458 */
[----:B------:R-:W-:Y:S02]  /*9f250*/  IADD3 R99, P2, P3, R61, R100, R90 ;  /* 0x000000643d637210 */ /* 0x000fe40007b5e05a */
[----:B------:R-:W-:Y:S02]  /*9f260*/  SHF.L.W.U32.HI R95, R53, 0x1, R118 ;  /* 0x00000001355f7819 */ /* 0x000fe40000010e76 */
        /* <DEDUP_REMOVED lines=11> */
[----:B------:R-:W-:Y:S01]  /*9f320*/  LOP3.LUT R88, R28, R101, RZ, 0x3c, !PT ;  /* 0x000000651c587212 */ /* 0x000fe200078e3cff */
[----:B------:R-:W-:Y:S02]  /*9f330*/  IMAD.X R53, R92, 0x1, R73, P1 ;  /* 0x000000015c357824 */ /* 0x000fe400008e0649 */
[----:B------:R-:W-:Y:S01]  /*9f340*/  IMAD.X R73, R49, 0x1, R112, P2 ;  /* 0x0000000131497824 */ /* 0x000fe200010e0670 */
[----:B------:R-:W-:-:S02]  /*9f350*/  IADD3 R55, P3, R88, R55, RZ ;  /* 0x0000003758377210 */ /* 0x000fc40007f7e0ff */
[----:B------:R-:W-:Y:S02]  /*9f360*/  LOP3.LUT R35, R30, R99, RZ, 0x3c, !PT ;  /* 0x000000631e237212 */ /* 0x000fe400078e3cff */
[----:B------:R-:W-:Y:S02]  /*9f370*/  LOP3.LUT R39, R39, R90, RZ, 0x3c, !PT ;  /* 0x0000005a27277212 */ /* 0x000fe400078e3cff */
[----:B------:R-:W-:Y:S02]  /*9f380*/  LOP3.LUT R88, R33, R98, RZ, 0x3c, !PT ;  /* 0x0000006221587212 */ /* 0x000fe400078e3cff */
        /* <DEDUP_REMOVED lines=8> */
[----:B------:R-:W-:Y:S02]  /*9f410*/  SHF.L.W.U32.HI R93, R93, 0x8, R92 ;  /* 0x000000085d5d7819 */ /* 0x000fe40000010e5c */
[----:B------:R-:W-:-:S02]  /*9f420*/  SHF.L.W.U32.HI R92, R33, 0x8, R94 ;  /* 0x00000008215c7819 */ /* 0x000fc40000010e5e */
[----:B------:R-:W-:Y:S02]  /*9f430*/  SHF.L.W.U32.HI R94, R94, 0x8, R33 ;  /* 0x000000085e5e7819 */ /* 0x000fe40000010e21 */
[----:B------:R-:W-:Y:S02]  /*9f440*/  IADD3 R33, P0, P1, R48, R43, R105 ;  /* 0x0000002b30217210 */ /* 0x000fe4000791e069 */
[----:B------:R-:W-:Y:S02]  /*9f450*/  LOP3.LUT R100, R100, R55, RZ, 0x3c, !PT ;  /* 0x0000003764647212 */ /* 0x000fe400078e3cff */
[----:B------:R-:W-:Y:S02]  /*9f460*/  LOP3.LUT R39, R95, R96, RZ, 0x3c, !PT ;  /* 0x000000605f277212 */ /* 0x000fe400078e3cff */
[----:B------:R-:W-:Y:S02]  /*9f470*/  LOP3.LUT R38, R33, R38, R37, 0x96, !PT ;  /* 0x0000002621267212 */ /* 0x000fe400078e9625 */
[----:B------:R-:W-:-:S02]  /*9f480*/  SHF.L.W.U32.HI R95, R39, 0x8, R100 ;  /* 0x00000008275f7819 */ /* 0x000fc40000010e64 */
[----:B------:R-:W-:Y:S02]  /*9f490*/  IADD3 R35, P2, P3, R76, R75, R93 ;  /* 0x0000004b4c237210 */ /* 0x000fe40007b5e05d */
[----:B------:R-:W-:Y:S02]  /*9f4a0*/  IADD3.X R37, R60, R37, R102, P0, P1 ;  /* 0x000000253c257210 */ /* 0x000fe400007e2466 */
[----:B------:R-:W-:Y:S02]  /*9f4b0*/  SHF.L.W.U32.HI R100, R100, 0x8, R39 ;  /* 0x0000000864647819 */ /* 0x000fe40000010e27 */
[----:B------:R-:W-:Y:S02]  /*9f4c0*/  IADD3.X R39, R81, R103, R88, P2, P3 ;  /* 0x0000006751277210 */ /* 0x000fe400017e6458 */
        /* <DEDUP_REMOVED lines=254> */
[----:B------:R-:W-:Y:S02]  /*a04b0*/  SHF.L.W.U32.HI R90, R98, 0x8, R43 ;  /* 0x00000008625a7819 */ /* 0x000fe40000010e2b */
[----:B------:R-:W-:-:S02]  /*a04c0*/  IADD3 R49, P0, P1, R62, R53, R95 ;  /* 0x000000353e317210 */ /* 0x000fc4000791e05f */
[----:B------:R-:W-:Y:S02]  /*a04d0*/  LOP3.LUT R96, R96, R55, RZ, 0x3c, !PT ;  /* 0x0000003760607212 */ /* 0x000fe400078e3cff */
        /* <DEDUP_REMOVED lines=48> */
[----:B------:R-:W-:Y:S02]  /*a07e0*/  SHF.L.W.U32.HI R94, R94, 0x1, R55 ;  /* 0x000000015e5e7819 */ /* 0x000fe40000010e37 */
[----:B------:R-:W-:Y:S02]  /*a07f0*/  SHF.L.W.U32.HI R90, R96, 0x1, R99 ;  /* 0x00000001605a7819 */ /* 0x000fe40000010e63 */
[----:B------:R-:W-:-:S02]  /*a0800*/  IADD3 R55, P4, P5, R52, R104, R43 ;  /* 0x0000006834377210 */ /* 0x000fc40007d9e02b */
[----:B------:R-:W-:Y:S02]  /*a0810*/  IADD3.X R43, R78, R74, R35, P2, P3 ;  /* 0x0000004a4e2b7210 */ /* 0x000fe400017e6423 */
[----:B------:R-:W-:Y:S02]  /*a0820*/  IADD3 R36, P1, P0, R70, R95, R36 ;  /* 0x0000005f46247210 */ /* 0x000fe4000783e024 */
[----:B------:R-:W-:Y:S02]  /*a0830*/  SHF.L.W.U32.HI R99, R99, 0x1, R96 ;  /* 0x0000000163637819 */ /* 0x000fe40000010e60 */
        /* <DEDUP_REMOVED lines=79> */
[----:B------:R-:W-:Y:S02]  /*a0d30*/  IADD3 R37, P4, P5, R61, R49, R74 ;  /* 0x000000313d257210 */ /* 0x000fe40007d9e04a */
[----:B------:R-:W-:Y:S02]  /*a0d40*/  SHF.L.W.U32.HI R109, R94, 0x1, R99 ;  /* 0x000000015e6d7819 */ /* 0x000fe40000010e63 */
[----:B------:R-:W-:-:S02]  /*a0d50*/  SHF.L.W.U32.HI R101, R100, 0x1, R95 ;  /* 0x0000000164657819 */ /* 0x000fc40000010e5f */
[----:B------:R-:W-:Y:S02]  /*a0d60*/  IADD3 R75, P2, P3, R64, R88, R35 ;  /* 0x00000058404b7210 */ /* 0x000fe40007b5e023 */
[----:B------:R-:W-:Y:S02]  /*a0d70*/  SHF.L.W.U32.HI R94, R95, 0x1, R100 ;  /* 0x000000015f5e7819 */ /* 0x000fe40000010e64 */
[----:B------:R-:W-:Y:S02]  /*a0d80*/  SHF.L.W.U32.HI R95, R93, 0x1, R90 ;  /* 0x000000015d5f7819 */ /* 0x000fe40000010e5a */
[----:B------:R-:W-:Y:S02]  /*a0d90*/  IADD3.X R106, R46, R53, R39, P4, P5 ;  /* 0x000000352e6a7210 */ /* 0x000fe400027ea427 */
[----:B------:R-:W-:Y:S02]  /*a0da0*/  IADD3 R35, P1, P0, R48, R101, R43 ;  /* 0x0000006530237210 */ /* 0x000fe4000783e02b */
        /* <DEDUP_REMOVED lines=40> */
[----:B------:R-:W-:Y:S02]  /*a1030*/  IADD3 R53, P0, P1, R45, R35, R102 ;  /* 0x000000232d357210 */ /* 0x000fe4000791e066 */
[----:B------:R-:W-:-:S02]  /*a1040*/  SHF.L.W.U32.HI R95, R112, 0x8, R43 ;  /* 0x00000008705f7819 */ /* 0x000fc40000010e2b */
[----:B------:R-:W-:Y:S02]  /*a1050*/  LOP3.LUT R103, R34, R33, R106, 0x96, !PT ;  /* 0x0000002122677212 */ /* 0x000fe400078e966a */
        /* <DEDUP_REMOVED lines=9> */
[----:B------:R-:W-:Y:S02]  /*a10f0*/  SHF.L.W.U32.HI R29, R103, 0x10, R32 ;  /* 0x00000010671d7819 */ /* 0x000fe40000010e20 */
[----:B------:R-:W-:-:S02]  /*a1100*/  SHF.L.W.U32.HI R30, R32, 0x10, R103 ;  /* 0x00000010201e7819 */ /* 0x000fc40000010e67 */
[----:B------:R-:W-:Y:S02]  /*a1110*/  LOP3.LUT R32, R91, R28, R73, 0x96, !PT ;  /* 0x0000001c5b207212 */ /* 0x000fe400078e9649 */
[----:B------:R-:W-:Y:S02]  /*a1120*/  SHF.L.W.U32.HI R28, R36, 0x10, R31 ;  /* 0x00000010241c7819 */ /* 0x000fe40000010e1f */
[----:B------:R-:W-:Y:S02]  /*a1130*/  SHF.L.W.U32.HI R31, R31, 0x10, R36 ;  /* 0x000000101f1f7819 */ /* 0x000fe40000010e24 */
[----:B------:R-:W-:Y:S02]  /*a1140*/  IADD3 R90, P0, R29, R90, RZ ;  /* 0x0000005a1d5a7210 */ /* 0x000fe40007f1e0ff */
        /* <DEDUP_REMOVED lines=76> */
[----:B------:R-:W-:Y:S02]  /*a1610*/  IADD3.X R92, R78, R101, R75, P0, P1 ;  /* 0x000000654e5c7210 */ /* 0x000fe400007e244b */
[----:B------:R-:W-:Y:S02]  /*a1620*/  IADD3.X R94, R63, R99, R98, P2, P3 ;  /* 0x000000633f5e7210 */ /* 0x000fe400017e6462 */
[----:B------:R-:W-:-:S02]  /*a1630*/  LOP3.LUT R55, R33, R28, R99, 0x96, !PT ;  /* 0x0000001c21377212 */ /* 0x000fc400078e9663 */
        /* <DEDUP_REMOVED lines=32> */
[----:B------:R-:W-:Y:S02]  /*a1840*/  LOP3.LUT R88, R75, R112, RZ, 0x3c, !PT ;  /* 0x000000704b587212 */ /* 0x000fe400078e3cff */
[----:B------:R-:W-:Y:S02]  /*a1850*/  IADD3 R73, P2, P3, R89, R91, R74 ;  /* 0x0000005b59497210 */ /* 0x000fe40007b5e04a */
[----:B------:R-:W-:Y:S02]  /*a1860*/  IADD3 R74, P1, P0, R83, R106, R37 ;  /* 0x0000006a534a7210 */ /* 0x000fe4000783e025 */
[----:B------:R-:W-:Y:S02]  /*a1870*/  SHF.L.W.U32.HI R99, R97, 0x1, R98 ;  /* 0x0000000161637819 */ /* 0x000fe40000010e62 */
        /* <DEDUP_REMOVED lines=47> */
[----:B------:R-:W-:Y:S02]  /*a1b70*/  IADD3.X R98, R44, R75, R35, P0, P1 ;  /* 0x0000004b2c627210 */ /* 0x000fe400007e2423 */
[----:B------:R-:W-:-:S02]  /*a1b80*/  LOP3.LUT R30, R105, R30, R101, 0x96, !PT ;  /* 0x0000001e691e7212 */ /* 0x000fc400078e9665 */
[----:B------:R-:W-:Y:S02]  /*a1b90*/  LOP3.LUT R38, R95, R38, R86, 0x96, !PT ;  /* 0x000000265f267212 */ /* 0x000fe400078e9656 */
        /* <DEDUP_REMOVED lines=9> */
[----:B------:R-:W-:Y:S02]  /*a1c30*/  SHF.L.W.U32.HI R49, R38, 0x10, R39 ;  /* 0x0000001026317819 */ /* 0x000fe40000010e27 */
[----:B------:R-:W2:Y:S01]  /*a1c40*/  LDL.64 R38, [R1+0x3c8] ;  /* 0x0003c80001267983 */ /* 0x000ea20000100a00 */
[----:B------:R-:W-:-:S02]  /*a1c50*/  IADD3 R94, P0, R43, R94, RZ ;  /* 0x0000005e2b5e7210 */ /* 0x000fc40007f1e0ff */
[----:B------:R-:W-:Y:S02]  /*a1c60*/  SHF.L.W.U32.HI R86, R75, 0x10, R32 ;  /* 0x000000104b567819 */ /* 0x000fe40000010e20 */
[----:B------:R-:W-:Y:S01]  /*a1c70*/  SHF.L.W.U32.HI R75, R32, 0x10, R75 ;  /* 0x00000010204b7819 */ /* 0x000fe20000010e4b */
[----:B------:R-:W-:Y:S01]  /*a1c80*/  IMAD.X R88, R53, 0x1, R88, P0 ;  /* 0x0000000135587824 */ /* 0x000fe200000e0658 */
[----:B------:R-:W-:Y:S02]  /*a1c90*/  LOP3.LUT R28, R55, R94, RZ, 0x3c, !PT ;  /* 0x0000005e371c7212 */ /* 0x000fe400078e3cff */
[----:B------:R-:W-:Y:S02]  /*a1ca0*/  SHF.L.W.U32.HI R74, R29, 0x10, R30 ;  /* 0x000000101d4a7819 */ /* 0x000fe40000010e1e */
[----:B------:R-:W-:Y:S02]  /*a1cb0*/  SHF.L.W.U32.HI R55, R30, 0x10, R29 ;  /* 0x000000101e377819 */ /* 0x000fe40000010e1d */
[----:B------:R-:W-:-:S02]  /*a1cc0*/  IADD3 R30, P1, R75, R104, RZ ;  /* 0x000000684b1e7210 */ /* 0x000fc40007f3e0ff */
[----:B------:R-:W-:Y:S02]  /*a1cd0*/  LOP3.LUT R91, R91, R88, RZ, 0x3c, !PT ;  /* 0x000000585b5b7212 */ /* 0x000fe400078e3cff */
[----:B------:R-:W-:Y:S01]  /*a1ce0*/  IADD3 R99, P0, R49, R108, RZ ;  /* 0x0000006c31637210 */ /* 0x000fe20007f1e0ff */
        /* <DEDUP_REMOVED lines=58> */
[----:B------:R-:W-:Y:S02]  /*a2090*/  SHF.L.W.U32.HI R99, R99, 0x8, R28 ;  /* 0x0000000863637819 */ /* 0x000fe40000010e1c */
[----:B------:R-:W-:Y:S02]  /*a20a0*/  IADD3.X R32, R72, R109, R107, P0, P1 ;  /* 0x0000006d48207210 */ /* 0x000fe400007e246b */
[----:B------:R-:W-:-:S02]  /*a20b0*/  IADD3 R88, P0, P1, R67, R34, R100 ;  /* 0x0000002243587210 */ /* 0x000fc4000791e064 */
        /* <DEDUP_REMOVED lines=24> */
[----:B------:R-:W-:-:S02]  /*a2240*/  LOP3.LUT R55, R111, R73, RZ, 0x3c, !PT ;  /* 0x000000496f377212 */ /* 0x000fc400078e3cff */
        /* <DEDUP_REMOVED lines=22> */
[----:B------:R-:W-:Y:S02]  /*a23b0*/  IADD3.X R85, R85, R93, R90, P4, P5 ;  /* 0x0000005d55557210 */ /* 0x000fe400027ea45a */
[----:B------:R-:W-:Y:S02]  /*a23c0*/  IADD3 R52, P2, P3, R52, R102, R37 ;  /* 0x0000006634347210 */ /* 0x000fe40007b5e025 */
[----:B------:R-:W-:Y:S02]  /*a23d0*/  SHF.L.W.U32.HI R98, R98, 0x1, R103 ;  /* 0x0000000162627819 */ /* 0x000fe40000010e67 */
[----:B------:R-:W-:Y:S02]  /*a23e0*/  IADD3 R67, P1, P0, R67, R100, R86 ;  /* 0x0000006443437210 */ /* 0x000fe4000783e056 */
[----:B------:R-:W-:Y:S02]  /*a23f0*/  LOP3.LUT R86, R35, R85, RZ, 0x3c, !PT ;  /* 0x0000005523567212 */ /* 0x000fe400078e3cff */
[----:B------:R-:W-:-:S02]  /*a2400*/  IADD3.X R90, R54, R91, R32, P2, P3 ;  /* 0x0000005b365a7210 */ /* 0x000fc400017e6420 */
[----:B------:R-:W-:Y:S02]  /*a2410*/  IADD3.X R94, R66, R98, R53, P1, P0 ;  /* 0x00000062425e7210 */ /* 0x000fe40000fe0435 */
[----:B------:R-:W-:Y:S02]  /*a2420*/  LOP3.LUT R37, R36, R75, RZ, 0x3c, !PT ;  /* 0x0000004b24257212 */ /* 0x000fe400078e3cff */
[----:B------:R-:W-:Y:S02]  /*a2430*/  IADD3 R86, P1, R86, R73, RZ ;  /* 0x0000004956567210 */ /* 0x000fe40007f3e0ff */
[----:B------:R-:W-:Y:S02]  /*a2440*/  LOP3.LUT R42, R33, R90, RZ, 0x3c, !PT ;  /* 0x0000005a212a7212 */ /* 0x000fe400078e3cff */
[----:B------:R-:W-:Y:S02]  /*a2450*/  LOP3.LUT R54, R31, R94, RZ, 0x3c, !PT ;  /* 0x0000005e1f367212 */ /* 0x000fe400078e3cff */
[----:B------:R-:W-:-:S02]  /*a2460*/  IADD3 R32, P0, R37, R106, RZ ;  /* 0x0000006a25207210 */ /* 0x000fc40007f1e0ff */
[----:B------:R-:W-:Y:S02]  /*a2470*/  LOP3.LUT R73, R30, R87, RZ, 0x3c, !PT ;  /* 0x000000571e497212 */ /* 0x000fe400078e3cff */
[----:B------:R-:W-:Y:S02]  /*a2480*/  LOP3.LUT R88, R34, R83, RZ, 0x3c, !PT ;  /* 0x0000005322587212 */ /* 0x000fe400078e3cff */
[----:B------:R-:W-:Y:S01]  /*a2490*/  IADD3 R37, P3, R42, R95, RZ ;  /* 0x0000005f2a257210 */ /* 0x000fe20007f7e0ff */
[----:B------:R-:W-:Y:S01]  /*a24a0*/  IMAD.X R42, R73, 0x1, R104, P0 ;  /* 0x00000001492a7824 */ /* 0x000fe200000e0668 */
[----:B------:R-:W-:Y:S02]  /*a24b0*/  IADD3 R53, P2, R54, R105, RZ ;  /* 0x0000006936357210 */ /* 0x000fe40007f5e0ff */
[----:B------:R-:W-:Y:S01]  /*a24c0*/  LOP3.LUT R95, R28, R67, RZ, 0x3c, !PT ;  /* 0x000000431c5f7212 */ /* 0x000fe200078e3cff */
        /* <DEDUP_REMOVED lines=14> */
[----:B------:R-:W-:Y:S02]  /*a25b0*/  LOP3.LUT R66, R91, R73, RZ, 0x3c, !PT ;  /* 0x000000495b427212 */ /* 0x000fe400078e3cff */
[----:B------:R-:W-:-:S02]  /*a25c0*/  SHF.L.W.U32.HI R91, R55, 0x8, R92 ;  /* 0x00000008375b7819 */ /* 0x000fc40000010e5c */
[----:B------:R-:W-:Y:S02]  /*a25d0*/  LOP3.LUT R93, R102, R37, RZ, 0x3c, !PT ;  /* 0x00000025665d7212 */ /* 0x000fe400078e3cff */
        /* <DEDUP_REMOVED lines=8> */
[----:B------:R-:W-:Y:S02]  /*a2660*/  LOP3.LUT R35, R64, R35, R85, 0x96, !PT ;  /* 0x0000002340237212 */ /* 0x000fe400078e9655 */
[----:B------:R-:W-:Y:S02]  /*a2670*/  LOP3.LUT R34, R66, R34, R83, 0x96, !PT ;  /* 0x0000002242227212 */ /* 0x000fe400078e9653 */
[----:B------:R-:W-:-:S02]  /*a2680*/  IADD3 R45, P2, P3, R45, R52, R93 ;  /* 0x000000342d2d7210 */ /* 0x000fc40007b5e05d */
[----:B------:R-:W-:Y:S02]  /*a2690*/  IADD3.X R83, R72, R94, R91, P0, P1 ;  /* 0x0000005e48537210 */ /* 0x000fe400007e245b */
[----:B------:R-:W-:Y:S02]  /*a26a0*/  LOP3.LUT R94, R62, R31, R94, 0x96, !PT ;  /* 0x0000001f3e5e7212 */ /* 0x000fe400078e965e */
        /* <DEDUP_REMOVED lines=9> */
[----:B------:R-:W-:Y:S02]  /*a2740*/  LOP3.LUT R29, R75, R29, R52, 0x96, !PT ;  /* 0x0000001d4b1d7212 */ /* 0x000fe400078e9634 */
[----:B------:R-:W-:Y:S02]  /*a2750*/  LOP3.LUT R72, R65, R30, R87, 0x96, !PT ;  /* 0x0000001e41487212 */ /* 0x000fe400078e9657 */
[----:B------:R-:W-:Y:S02]  /*a2760*/  LOP3.LUT R52, R95, R46, RZ, 0x3c, !PT ;  /* 0x0000002e5f347212 */ /* 0x000fe400078e3cff */
        /* <DEDUP_REMOVED lines=17> */
[----:B------:R-:W-:Y:S02]  /*a2880*/  SHF.L.W.U32.HI R72, R37, 0x1, R92 ;  /* 0x0000000125487819 */ /* 0x000fe40000010e5c */
[----:B------:R-:W-:Y:S02]  /*a2890*/  LOP3.LUT R73, R49, R90, RZ, 0x3c, !PT ;  /* 0x0000005a31497212 */ /* 0x000fe400078e3cff */
[----:B------:R-:W-:Y:S02]  /*a28a0*/  LOP3.LUT R54, R54, R93, RZ, 0x3c, !PT ;  /* 0x0000005d36367212 */ /* 0x000fe400078e3cff */
[----:B------:R-:W-:Y:S02]  /*a28b0*/  SHF.L.W.U32.HI R85, R85, 0x1, R52 ;  /* 0x0000000155557819 */ /* 0x000fe40000010e34 */
        /* <DEDUP_REMOVED lines=22> */
[----:B------:R-:W-:Y:S01]  /*a2a20*/  IADD3 R55, P2, R55, R90, RZ ;  /* 0x0000005a37377210 */ /* 0x000fe20007f5e0ff */
[----:B------:R-:W-:Y:S01]  /*a2a30*/  IMAD.X R37, R37, 0x1, R43, P1 ;  /* 0x0000000125257824 */ /* 0x000fe200008e062b */
[----:B------:R-:W-:Y:S02]  /*a2a40*/  LOP3.LUT R42, R31, R84, RZ, 0x3c, !PT ;  /* 0x000000541f2a7212 */ /* 0x000fe400078e3cff */
        /* <DEDUP_REMOVED lines=46> */
[-C--:B------:R-:W-:Y:S02]  /*a2d30*/  LOP3.LUT R61, R61, R35.reuse, RZ, 0x3c, !PT ;  /* 0x000000233d3d7212 */ /* 0x080fe400078e3cff */
[----:B------:R-:W-:Y:S01]  /*a2d40*/  LOP3.LUT R26, R26, R35, R48, 0x96, !PT ;  /* 0x000000231a1a7212 */ /* 0x000fe200078e9630 */
[----:B------:R-:W-:Y:S01]  /*a2d50*/  IMAD.X R35, R53, 0x1, R46, P3 ;  /* 0x0000000135237824 */ /* 0x000fe200018e062e */
[----:B------:R-:W-:Y:S01]  /*a2d60*/  IADD3 R45, P1, R28, R45, RZ ;  /* 0x0000002d1c2d7210 */ /* 0x000fe20007f3e0ff */
[----:B------:R-:W-:Y:S01]  /*a2d70*/  IMAD.X R32, R31, 0x1, R32, P0 ;  /* 0x000000011f207824 */ /* 0x000fe200000e0620 */
[----:B------:R-:W-:-:S02]  /*a2d80*/  LOP3.LUT R65, R65, R54, RZ, 0x3c, !PT ;  /* 0x0000003641417212 */ /* 0x000fc400078e3cff */
[----:B------:R-:W-:Y:S01]  /*a2d90*/  LOP3.LUT R36, R16, R45, R73, 0x96, !PT ;  /* 0x0000002d10247212 */ /* 0x000fe200078e9649 */
[----:B------:R-:W-:Y:S01]  /*a2da0*/  IMAD.X R37, R29, 0x1, R37, P1 ;  /* 0x000000011d257824 */ /* 0x000fe200008e0625 */
[----:B------:R-:W-:Y:S02]  /*a2db0*/  LOP3.LUT R16, R64, R35, RZ, 0x3c, !PT ;  /* 0x0000002340107212 */ /* 0x000fe400078e3cff */
[----:B------:R-:W-:Y:S02]  /*a2dc0*/  IADD3 R55, P2, R30, R55, RZ ;  /* 0x000000371e377210 */ /* 0x000fe40007f5e0ff */
[----:B------:R-:W-:Y:S02]  /*a2dd0*/  LOP3.LUT R62, R62, R45, RZ, 0x3c, !PT ;  /* 0x0000002d3e3e7212 */ /* 0x000fe400078e3cff */
[-C--:B------:R-:W-:Y:S02]  /*a2de0*/  LOP3.LUT R27, R27, R32.reuse, R77, 0x96, !PT ;  /* 0x000000201b1b7212 */ /* 0x080fe400078e964d */
[----:B------:R-:W-:Y:S01]  /*a2df0*/  SHF.L.W.U32.HI R45, R16, 0x1, R65 ;  /* 0x00000001102d7819 */ /* 0x000fe20000010e41 */
[----:B------:R-:W-:Y:S01]  /*a2e00*/  IMAD.X R42, R47, 0x1, R42, P2 ;  /* 0x000000012f2a7824 */ /* 0x000fe200010e062a */
[----:B------:R-:W-:-:S02]  /*a2e10*/  LOP3.LUT R32, R43, R32, RZ, 0x3c, !PT ;  /* 0x000000202b207212 */ /* 0x000fc400078e3cff */
[----:B------:R-:W-:Y:S02]  /*a2e20*/  SHF.L.W.U32.HI R16, R65, 0x1, R16 ;  /* 0x0000000141107819 */ /* 0x000fe40000010e10 */
[----:B------:R-:W-:Y:S02]  /*a2e30*/  LOP3.LUT R43, R40, R37, RZ, 0x3c, !PT ;  /* 0x00000025282b7212 */ /* 0x000fe400078e3cff */
[-C--:B------:R-:W-:Y:S02]  /*a2e40*/  LOP3.LUT R34, R63, R55.reuse, RZ, 0x3c, !PT ;  /* 0x000000373f227212 */ /* 0x080fe400078e3cff */
[----:B------:R-:W-:Y:S02]  /*a2e50*/  LOP3.LUT R10, R10, R55, R83, 0x96, !PT ;  /* 0x000000370a0a7212 */ /* 0x000fe400078e9653 */
[----:B------:R-:W-:Y:S02]  /*a2e60*/  LOP3.LUT R24, R24, R54, R79, 0x96, !PT ;  /* 0x0000003618187212 */ /* 0x000fe400078e964f */
[----:B------:R-:W-:-:S02]  /*a2e70*/  LOP3.LUT R25, R25, R35, R66, 0x96, !PT ;  /* 0x0000002319197212 */ /* 0x000fc400078e9642 */
[----:B------:R-:W-:Y:S02]  /*a2e80*/  LOP3.LUT R55, R17, R37, R81, 0x96, !PT ;  /* 0x0000002511377212 */ /* 0x000fe400078e9651 */
[----:B------:R-:W-:Y:S02]  /*a2e90*/  SHF.L.W.U32.HI R17, R32, 0x1, R61 ;  /* 0x0000000120117819 */ /* 0x000fe40000010e3d */
[----:B------:R-:W-:Y:S02]  /*a2ea0*/  LOP3.LUT R28, R18, R28, R45, 0x96, !PT ;  /* 0x0000001c121c7212 */ /* 0x000fe400078e962d */
[----:B------:R-:W-:Y:S02]  /*a2eb0*/  LOP3.LUT R29, R19, R29, R16, 0x96, !PT ;  /* 0x0000001d131d7212 */ /* 0x000fe400078e9610 */
[----:B------:R-:W-:Y:S02]  /*a2ec0*/  SHF.L.W.U32.HI R37, R43, 0x1, R62 ;  /* 0x000000012b257819 */ /* 0x000fe40000010e3e */
[----:B------:R-:W-:-:S02]  /*a2ed0*/  LOP3.LUT R49, R49, R42, RZ, 0x3c, !PT ;  /* 0x0000002a31317212 */ /* 0x000fc400078e3cff */
[----:B------:R-:W-:Y:S02]  /*a2ee0*/  SHF.L.W.U32.HI R35, R61, 0x1, R32 ;  /* 0x000000013d237819 */ /* 0x000fe40000010e20 */
[----:B------:R-:W-:Y:S01]  /*a2ef0*/  SHF.L.W.U32.HI R43, R62, 0x1, R43 ;  /* 0x000000013e2b7819 */ /* 0x000fe20000010e2b */
[----:B------:R0:W-:Y:S01]  /*a2f00*/  STL.128 [R1+0x2f0], R24 ;  /* 0x0002f01801007387 */ /* 0x0001e20000100c00 */
[----:B------:R-:W-:Y:S02]  /*a2f10*/  LOP3.LUT R18, R20, R30, R17, 0x96, !PT ;  /* 0x0000001e14127212 */ /* 0x000fe400078e9611 */
[----:B--2---:R-:W-:Y:S02]  /*a2f20*/  IADD3 R20, P0, R38, R71, RZ ;  /* 0x0000004726147210 */ /* 0x004fe40007f1e0ff */
[----:B------:R-:W-:Y:S02]  /*a2f30*/  SHF.L.W.U32.HI R32, R49, 0x1, R34 ;  /* 0x0000000131207819 */ /* 0x000fe40000010e22 */
[----:B------:R-:W-:-:S02]  /*a2f40*/  LOP3.LUT R19, R21, R47, R35, 0x96, !PT ;  /* 0x0000002f15137212 */ /* 0x000fc400078e9623 */
[----:B------:R-:W-:Y:S02]  /*a2f50*/  LOP3.LUT R16, R22, R67, R37, 0x96, !PT ;  /* 0x0000004316107212 */ /* 0x000fe400078e9625 */
[----:B------:R-:W-:Y:S02]  /*a2f60*/  LOP3.LUT R17, R23, R53, R43, 0x96, !PT ;  /* 0x0000003517117212 */ /* 0x000fe400078e962b */
[----:B------:R-:W-:Y:S01]  /*a2f70*/  SHF.L.W.U32.HI R34, R34, 0x1, R49 ;  /* 0x0000000122227819 */ /* 0x000fe20000010e31 */
[----:B0-----:R-:W-:Y:S02]  /*a2f80*/  IMAD.MOV.U32 R24, RZ, RZ, R36 ;  /* 0x000000ffff187224 */ /* 0x001fe400078e0024 */
[----:B------:R-:W-:Y:S02]  /*a2f90*/  IMAD.MOV.U32 R25, RZ, RZ, R55 ;  /* 0x000000ffff197224 */ /* 0x000fe400078e0037 */
[----:B------:R-:W-:Y:S02]  /*a2fa0*/  IMAD.MOV.U32 R26, RZ, RZ, R28 ;  /* 0x000000ffff1a7224 */ /* 0x000fe400078e001c */
[----:B------:R-:W-:Y:S01]  /*a2fb0*/  IMAD.MOV.U32 R27, RZ, RZ, R29 ;  /* 0x000000ffff1b7224 */ /* 0x000fe200078e001d */
[----:B------:R-:W-:Y:S01]  /*a2fc0*/  LOP3.LUT R22, R14, R33, R32, 0x96, !PT ;  /* 0x000000210e167212 */ /* 0x000fe200078e9620 */
[----:B------:R-:W-:Y:S01]  /*a2fd0*/  IMAD.X R21, R39, 0x1, R69, P0 ;  /* 0x0000000127157824 */ /* 0x000fe200000e0645 */
[----:B------:R-:W-:-:S02]  /*a2fe0*/  LOP3.LUT R23, R15, R31, R34, 0x96, !PT ;  /* 0x0000001f0f177212 */ /* 0x000fc400078e9622 */
[----:B------:R0:W-:Y:S04]  /*a2ff0*/  STL.128 [R1+0x300], R24 ;  /* 0x0003001801007387 */ /* 0x0001e80000100c00 */
[----:B------:R-:W-:Y:S04]  /*a3000*/  STL.64 [R1+0x3c8], R20 ;  /* 0x0003c81401007387 */ /* 0x000fe80000100a00 */
[----:B------:R-:W-:Y:S01]  /*a3010*/  STL.64 [R1+0x320], R22 ;  /* 0x0003201601007387 */ /* 0x000fe20000100a00 */
[----:B0-----:R-:W-:Y:S02]  /*a3020*/  IMAD.MOV.U32 R24, RZ, RZ, R18 ;  /* 0x000000ffff187224 */ /* 0x001fe400078e0012 */
[----:B------:R-:W-:-:S02]  /*a3030*/  IMAD.MOV.U32 R25, RZ, RZ, R19 ;  /* 0x000000ffff197224 */ /* 0x000fc400078e0013 */
[----:B------:R-:W-:Y:S02]  /*a3040*/  IMAD.MOV.U32 R26, RZ, RZ, R16 ;  /* 0x000000ffff1a7224 */ /* 0x000fe400078e0010 */
[----:B------:R-:W-:Y:S01]  /*a3050*/  IMAD.MOV.U32 R27, RZ, RZ, R17 ;  /* 0x000000ffff1b7224 */ /* 0x000fe200078e0011 */
[----:B------:R-:W-:Y:S04]  /*a3060*/  STL.64 [R1+0x3c8], RZ ;  /* 0x0003c8ff01007387 */ /* 0x000fe80000100a00 */
[----:B------:R-:W-:Y:S01]  /*a3070*/  STL.128 [R1+0x310], R24 ;  /* 0x0003101801007387 */ /* 0x000fe20000100c00 */
[----:B------:R-:W-:Y:S02]  /*a3080*/  LOP3.LUT R11, R11, R42, R85, 0x96, !PT ;  /* 0x0000002a0b0b7212 */ /* 0x000fe400078e9655 */
[----:B------:R-:W-:Y:S01]  /*a3090*/  IADD3 R14, P0, -R71, R8, RZ ;  /* 0x00000008470e7210 */ /* 0x000fe20007f1e1ff */
[----:B------:R-:W-:-:S02]  /*a30a0*/  IMAD.MOV.U32 R8, RZ, RZ, R71 ;  /* 0x000000ffff087224 */ /* 0x000fc400078e0047 */
[----:B------:R0:W-:Y:S02]  /*a30b0*/  STL.64 [R1+0x2e8], R10 ;  /* 0x0002e80a01007387 */ /* 0x0001e40000100a00 */
[--C-:B------:R-:W-:Y:S02]  /*a30c0*/  IMAD.X R15, R0, 0x1, ~R69.reuse, P0 ;  /* 0x00000001000f7824 */ /* 0x100fe400000e0e45 */
[----:B------:R-:W-:Y:S01]  /*a30d0*/  IMAD.MOV.U32 R0, RZ, RZ, R69 ;  /* 0x000000ffff007224 */ /* 0x000fe200078e0045 */
[----:B0-----:R-:W-:Y:S02]  /*a30e0*/  CS2R R10, SRZ ;  /* 0x00000000000a7805 */ /* 0x001fe4000001ff00 */
.L_x_218:
[----:B------:R-:W-:Y:S05]  /*a30f0*/  BSYNC B3 ;  /* 0x0000000000037941 */ /* 0x000fea0003800000 */
.L_x_211:
        /* <DEDUP_REMOVED lines=8> */
.L_x_224:
[----:B------:R-:W-:Y:S05]  /*a3180*/  BSYNC B2 ;  /* 0x0000000000027941 */ /* 0x000fea0003800000 */
.L_x_210:
[----:B------:R1:W-:Y:S04]  /*a3190*/  STL.U8 [R1+0x3e9], RZ ;  /* 0x0003e9ff01007387 */ /* 0x0003e80000100000 */
[----:B------:R-:W2:Y:S02]  /*a31a0*/  LDL R0, [R3] ;  /* 0x0000000003007983 */ /* 0x000ea40000100800 */
[----:B--2---:R-:W-:-:S05]  /*a31b0*/  IADD3 R0, R0, 0x1, RZ ;  /* 0x0000000100007810 */ /* 0x004fca0007ffe0ff */
[----:B------:R-:W-:Y:S01]  /*a31c0*/  IMAD.SHL.U32 R7, R0, 0x8, RZ ;  /* 0x0000000800077824 */ /* 0x000fe200078e00ff */
[----:B------:R1:W-:Y:S04]  /*a31d0*/  STL [R3], R0 ;  /* 0x0000000003007387 */ /* 0x0003e80000100800 */
[----:B------:R-:W-:-:S04]  /*a31e0*/  LOP3.LUT R7, R7, 0x38, RZ, 0xc0, !PT ;  /* 0x0000003807077812 */ /* 0x000fc800078ec0ff */
[----:B0-----:R-:W-:-:S04]  /*a31f0*/  IADD3 R10, P0, P1, R58, R56, R7 ;  /* 0x000000383a0a7210 */ /* 0x001fc8000791e007 */
        /* <DEDUP_REMOVED lines=23> */
.L_x_200:
        /* <DEDUP_REMOVED lines=107> */
.L_x_230:
[----:B0-----:R-:W-:Y:S05]  /*a3a20*/  BSYNC B3 ;  /* 0x0000000000037941 */ /* 0x001fea0003800000 */
.L_x_229:
        /* <DEDUP_REMOVED lines=284> */
.L_x_228:
[----:B01----:R-:W-:Y:S05]  /*a4bf0*/  BSYNC B2 ;  /* 0x0000000000027941 */ /* 0x003fea0003800000 */
.L_x_227:
        /* <DEDUP_REMOVED lines=128> */
[----:B------:R-:W4:Y:S01]  /*a5400*/  LDL.128 R32, [R1] ;  /* 0x0000000001207983 */ /* 0x000f220000100c00 */
        /* <DEDUP_REMOVED lines=12> */
[----:B------:R-:W2:Y:S01]  /*a54d0*/  LDL.128 R28, [R1+0x40] ;  /* 0x00004000011c7983 */ /* 0x000ea20000100c00 */
[----:B------:R-:W-:-:S02]  /*a54e0*/  LOP3.LUT R10, R61, R7, R15, 0xfe, !PT ;  /* 0x000000073d0a7212 */ /* 0x000fc400078efe0f */
[----:B------:R-:W-:Y:S02]  /*a54f0*/  PRMT R63, R58, 0x6540, R11 ;  /* 0x000065403a3f7816 */ /* 0x000fe4000000000b */
[----:B------:R-:W-:Y:S02]  /*a5500*/  SHF.R.U32.HI R7, RZ, 0x8, R57 ;  /* 0x00000008ff077819 */ /* 0x000fe40000011639 */
[----:B------:R-:W-:Y:S02]  /*a5510*/  LOP3.LUT R11, R39, R59, R37, 0xfe, !PT ;  /* 0x0000003b270b7212 */ /* 0x000fe400078efe25 */
[----:B------:R-:W-:Y:S01]  /*a5520*/  SHF.R.U32.HI R0, RZ, 0x8, R56 ;  /* 0x00000008ff007819 */ /* 0x000fe20000011638 */
[----:B------:R-:W-:Y:S01]  /*a5530*/  IMAD.MOV.U32 R8, RZ, RZ, R62 ;  /* 0x000000ffff087224 */ /* 0x000fe200078e003e */
[----:B------:R-:W-:Y:S02]  /*a5540*/  LOP3.LUT R10, R10, 0xff, R57, 0xf8, !PT ;  /* 0x000000ff0a0a7812 */ /* 0x000fe400078ef839 */
[----:B------:R-:W-:-:S02]  /*a5550*/  PRMT R7, R7, 0x7104, RZ ;  /* 0x0000710407077816 */ /* 0x000fc400000000ff */
[----:B------:R-:W-:Y:S02]  /*a5560*/  LOP3.LUT R61, R11, 0xff, R56, 0xf8, !PT ;  /* 0x000000ff0b3d7812 */ /* 0x000fe400078ef838 */
[----:B------:R-:W-:Y:S01]  /*a5570*/  PRMT R0, R0, 0x7104, RZ ;  /* 0x0000710400007816 */ /* 0x000fe200000000ff */
[----:B------:R-:W3:Y:S01]  /*a5580*/  LDL.128 R56, [R1+0x30] ;  /* 0x0000300001387983 */ /* 0x000ee20000100c00 */
[----:B------:R-:W-:Y:S01]  /*a5590*/  LOP3.LUT R15, R10, R7, RZ, 0xfc, !PT ;  /* 0x000000070a0f7212 */ /* 0x000fe200078efcff */
[----:B------:R-:W-:Y:S01]  /*a55a0*/  IMAD.MOV.U32 R10, RZ, RZ, R70 ;  /* 0x000000ffff0a7224 */ /* 0x000fe200078e0046 */
[----:B------:R-:W-:Y:S02]  /*a55b0*/  LOP3.LUT R61, R61, R0, RZ, 0xfc, !PT ;  /* 0x000000003d3d7212 */ /* 0x000fe400078efcff */
[----:B------:R-:W-:Y:S02]  /*a55c0*/  SHF.R.U32.HI R0, RZ, 0x8, R8 ;  /* 0x00000008ff007819 */ /* 0x000fe40000011608 */
[----:B------:R-:W-:-:S02]  /*a55d0*/  LOP3.LUT R71, R38, R71, R36, 0xfe, !PT ;  /* 0x0000004726477212 */ /* 0x000fc400078efe24 */
[----:B------:R-:W3:Y:S01]  /*a55e0*/  LDL.128 R36, [R1+0x10] ;  /* 0x0000100001247983 */ /* 0x000ee20000100c00 */
[----:B------:R-:W-:Y:S01]  /*a55f0*/  SHF.R.U32.HI R7, RZ, 0x8, R10 ;  /* 0x00000008ff077819 */ /* 0x000fe2000001160a */
[----:B------:R-:W-:Y:S01]  /*a5600*/  IMAD.U32 R8, R8, 0x10000, RZ ;  /* 0x0001000008087824 */ /* 0x000fe200078e00ff */
[----:B------:R-:W-:Y:S02]  /*a5610*/  LOP3.LUT R0, R0, 0xffff, RZ, 0xc0, !PT ;  /* 0x0000ffff00007812 */ /* 0x000fe400078ec0ff */
[----:B------:R-:W-:Y:S02]  /*a5620*/  LOP3.LUT R11, R7, 0xffff, RZ, 0xc0, !PT ;  /* 0x0000ffff070b7812 */ /* 0x000fe400078ec0ff */
[----:B------:R-:W-:Y:S01]  /*a5630*/  LOP3.LUT R8, R61, 0xff0000, R8, 0xf8, !PT ;  /* 0x00ff00003d087812 */ /* 0x000fe200078ef808 */
[----:B------:R-:W-:Y:S01]  /*a5640*/  IMAD.SHL.U32 R7, R0, 0x1000000, RZ ;  /* 0x0100000000077824 */ /* 0x000fe200078e00ff */
[----:B------:R-:W-:Y:S02]  /*a5650*/  LOP3.LUT R0, R60, R63, R14, 0xfe, !PT ;  /* 0x0000003f3c007212 */ /* 0x000fe400078efe0e */
[----:B------:R-:W3:Y:S01]  /*a5660*/  LDL.128 R60, [R1+0x50] ;  /* 0x00005000013c7983 */ /* 0x000ee20000100c00 */
[----:B------:R-:W-:-:S02]  /*a5670*/  IMAD.U32 R10, R10, 0x10000, RZ ;  /* 0x000100000a0a7824 */ /* 0x000fc400078e00ff */
        /* <DEDUP_REMOVED lines=257> */
[----:B------:R-:W-:Y:S02]  /*a6690*/  SHF.R.U32.HI R41, RZ, 0x8, R41 ;  /* 0x00000008ff297819 */ /* 0x000fe40000011629 */
[----:B------:R-:W-:Y:S02]  /*a66a0*/  IADD3 R91, P0, P1, R49, R52, R32 ;  /* 0x00000034315b7210 */ /* 0x000fe4000791e020 */
[----:B------:R-:W-:-:S02]  /*a66b0*/  LOP3.LUT R46, R45, 0xff0000, R44, 0xf8, !PT ;  /* 0x00ff00002d2e7812 */ /* 0x000fc400078ef82c */
[----:B------:R-:W-:Y:S02]  /*a66c0*/  LOP3.LUT R45, R31, 0x9b05688c, R83, 0x96, !PT ;  /* 0x9b05688c1f2d7812 */ /* 0x000fe400078e9653 */
[----:B------:R-:W-:Y:S02]  /*a66d0*/  LOP3.LUT R41, R41, 0xffff, RZ, 0xc0, !PT ;  /* 0x0000ffff29297812 */ /* 0x000fe400078ec0ff */
[----:B------:R-:W-:Y:S02]  /*a66e0*/  LOP3.LUT R44, R30, 0x2b3e6c1f, R77, 0x96, !PT ;  /* 0x2b3e6c1f1e2c7812 */ /* 0x000fe400078e964d */
[----:B------:R-:W-:Y:S02]  /*a66f0*/  IADD3.X R105, R65, R53, R33, P0, P1 ;  /* 0x0000003541697210 */ /* 0x000fe400007e2421 */
[----:B------:R-:W-:Y:S02]  /*a6700*/  SHF.R.U32.HI R30, RZ, 0x8, R42 ;  /* 0x00000008ff1e7819 */ /* 0x000fe4000001162a */
[----:B------:R-:W-:Y:S01]  /*a6710*/  IADD3 R47, P2, R45, -0x7b3558c5, RZ ;  /* 0x84caa73b2d2f7810 */ /* 0x000fe20007f5e0ff */
[----:B------:R-:W-:Y:S01]  /*a6720*/  IMAD.SHL.U32 R41, R41, 0x1000000, RZ ;  /* 0x0100000029297824 */ /* 0x000fe200078e00ff */
[----:B------:R-:W-:-:S02]  /*a6730*/  LOP3.LUT R95, R29, 0x510e527f, R105, 0x96, !PT ;  /* 0x510e527f1d5f7812 */ /* 0x000fc400078e9669 */
[----:B------:R-:W-:Y:S02]  /*a6740*/  LOP3.LUT R31, R30, 0xffff, RZ, 0xc0, !PT ;  /* 0x0000ffff1e1f7812 */ /* 0x000fe400078ec0ff */
[----:B------:R-:W-:Y:S02]  /*a6750*/  LOP3.LUT R70, R70, 0xff0000, R43, 0xf8, !PT ;  /* 0x00ff000046467812 */ /* 0x000fe400078ef82b */
        /* <DEDUP_REMOVED lines=9> */
[----:B------:R-:W-:Y:S02]  /*a67f0*/  LOP3.LUT R28, R46, R31, RZ, 0xfc, !PT ;  /* 0x0000001f2e1c7212 */ /* 0x000fe400078efcff */
[----:B------:R-:W-:-:S02]  /*a6800*/  SHF.L.W.U32.HI R43, R41, 0x8, R42 ;  /* 0x00000008292b7819 */ /* 0x000fc40000010e2a */
[----:B------:R-:W-:Y:S02]  /*a6810*/  IADD3 R97, P2, P3, R11, R58, R38 ;  /* 0x0000003a0b617210 */ /* 0x000fe40007b5e026 */
[----:B------:R-:W-:Y:S02]  /*a6820*/  LOP3.LUT R85, R52, R81, RZ, 0x3c, !PT ;  /* 0x0000005134557212 */ /* 0x000fe400078e3cff */
[----:B------:R-:W-:Y:S02]  /*a6830*/  LOP3.LUT R46, R53, R75, RZ, 0x3c, !PT ;  /* 0x0000004b352e7212 */ /* 0x000fe400078e3cff */
[----:B------:R-:W-:Y:S02]  /*a6840*/  IADD3.X R103, R73, R57, R37, P0, P1 ;  /* 0x0000003949677210 */ /* 0x000fe400007e2425 */
[----:B------:R-:W-:Y:S02]  /*a6850*/  SHF.L.W.U32.HI R41, R42, 0x8, R41 ;  /* 0x000000082a297819 */ /* 0x000fe40000010e29 */
[----:B------:R-:W-:-:S02]  /*a6860*/  IADD3 R70, P4, P5, R66, R77, R43 ;  /* 0x0000004d42467210 */ /* 0x000fc40007d9e02b */
[----:B------:R-:W-:Y:S02]  /*a6870*/  IADD3.X R99, R15, R59, R39, P2, P3 ;  /* 0x0000003b0f637210 */ /* 0x000fe400017e6427 */
[----:B------:R-:W-:Y:S02]  /*a6880*/  SHF.L.W.U32.HI R74, R46, 0x8, R85 ;  /* 0x000000082e4a7819 */ /* 0x000fe40000010e55 */
[----:B------:R-:W-:Y:S02]  /*a6890*/  SHF.L.W.U32.HI R85, R85, 0x8, R46 ;  /* 0x0000000855557819 */ /* 0x000fe40000010e2e */
[----:B------:R-:W-:Y:S02]  /*a68a0*/  LOP3.LUT R79, R61, 0x1f83d9ab, R103, 0x96, !PT ;  /* 0x1f83d9ab3d4f7812 */ /* 0x000fe400078e9667 */
[----:B------:R-:W-:Y:S02]  /*a68b0*/  IADD3.X R83, R68, R83, R41, P4, P5 ;  /* 0x0000005344537210 */ /* 0x000fe400027ea429 */
[----:B------:R-:W-:-:S02]  /*a68c0*/  LOP3.LUT R78, R63, 0x5be0cd19, R99, 0x96, !PT ;  /* 0x5be0cd193f4e7812 */ /* 0x000fc400078e9663 */
[----:B------:R-:W-:Y:S02]  /*a68d0*/  LOP3.LUT R77, R60, 0xfb41bd6b, R101, 0x96, !PT ;  /* 0xfb41bd6b3c4d7812 */ /* 0x000fe400078e9665 */
[----:B------:R-:W-:Y:S02]  /*a68e0*/  IADD3 R88, P2, R79, -0x16b07d5, RZ ;  /* 0xfe94f82b4f587810 */ /* 0x000fe40007f5e0ff */
[----:B------:R-:W-:Y:S02]  /*a68f0*/  IADD3 R84, P0, P1, R48, R91, R85 ;  /* 0x0000005b30547210 */ /* 0x000fe4000791e055 */
[----:B------:R-:W-:Y:S02]  /*a6900*/  LOP3.LUT R29, R45, R70, RZ, 0x3c, !PT ;  /* 0x000000462d1d7212 */ /* 0x000fe400078e3cff */
[----:B------:R-:W-:Y:S02]  /*a6910*/  LOP3.LUT R42, R44, R83, RZ, 0x3c, !PT ;  /* 0x000000532c2a7212 */ /* 0x000fe400078e3cff */
[----:B------:R-:W-:-:S02]  /*a6920*/  LOP3.LUT R89, R62, 0x137e2179, R97, 0x96, !PT ;  /* 0x137e21793e597812 */ /* 0x000fc400078e9661 */
[----:B------:R-:W-:Y:S02]  /*a6930*/  IADD3 R86, P3, R78, 0x5f1d36f1, RZ ;  /* 0x5f1d36f14e567810 */ /* 0x000fe40007f7e0ff */
[----:B------:R-:W-:Y:S02]  /*a6940*/  IADD3.X R93, R77, 0x3c6ef372, RZ, P2, !PT ;  /* 0x3c6ef3724d5d7810 */ /* 0x000fe400017fe4ff */
[----:B------:R-:W-:Y:S02]  /*a6950*/  IADD3.X R72, R64, R105, R74, P0, P1 ;  /* 0x0000006940487210 */ /* 0x000fe400007e244a */
[----:B------:R-:W-:Y:S02]  /*a6960*/  SHF.L.W.U32.HI R31, R42, 0x10, R29 ;  /* 0x000000102a1f7819 */ /* 0x000fe40000010e1d */
[----:B------:R-:W-:Y:S02]  /*a6970*/  IADD3.X R91, R89, -0x5ab00ac6, RZ, P3, !PT ;  /* 0xa54ff53a595b7810 */ /* 0x000fe40001ffe4ff */
[----:B------:R-:W-:-:S02]  /*a6980*/  SHF.L.W.U32.HI R29, R29, 0x10, R42 ;  /* 0x000000101d1d7819 */ /* 0x000fc40000010e2a */
        /* <DEDUP_REMOVED lines=10> */
[----:B------:R-:W-:Y:S02]  /*a6a30*/  IADD3 R60, P0, R29, R47, RZ ;  /* 0x0000002f1d3c7210 */ /* 0x000fe40007f1e0ff */
[----:B------:R-:W-:-:S02]  /*a6a40*/  SHF.L.W.U32.HI R76, R45, 0x8, R76 ;  /* 0x000000082d4c7819 */ /* 0x000fc40000010e4c */
[----:B------:R-:W-:Y:S01]  /*a6a50*/  IADD3 R62, P1, P2, R0, R101, R61 ;  /* 0x00000065003e7210 */ /* 0x000fe20007a3e03d */
[----:B------:R-:W-:Y:S01]  /*a6a60*/  IMAD.X R80, R31, 0x1, R80, P0 ;  /* 0x000000011f507824 */ /* 0x000fe200000e0650 */
[----:B------:R-:W-:Y:S02]  /*a6a70*/  SHF.L.W.U32.HI R63, R46, 0x8, R63 ;  /* 0x000000082e3f7819 */ /* 0x000fe40000010e3f */
        /* <DEDUP_REMOVED lines=34> */
[----:B------:R-:W-:-:S02]  /*a6ca0*/  IADD3.X R72, R16, R77, R72, P2, P3 ;  /* 0x0000004d10487210 */ /* 0x000fc400017e6448 */
[----:B------:R-:W-:Y:S02]  /*a6cb0*/  IADD3 R63, P1, P0, R23, R76, R62 ;  /* 0x0000004c173f7210 */ /* 0x000fe4000783e03e */
[----:B------:R-:W-:Y:S02]  /*a6cc0*/  SHF.L.W.U32.HI R81, R81, 0x1, R82 ;  /* 0x0000000151517819 */ /* 0x000fe40000010e52 */
        /* <DEDUP_REMOVED lines=28> */
[----:B------:R-:W-:Y:S02]  /*a6e90*/  SHF.L.W.U32.HI R79, R79, 0x8, R74 ;  /* 0x000000084f4f7819 */ /* 0x000fe40000010e4a */
        /* <DEDUP_REMOVED lines=36> */
[----:B------:R-:W-:Y:S02]  /*a70e0*/  IADD3 R94, P1, R42, R61, RZ ;  /* 0x0000003d2a5e7210 */ /* 0x000fe40007f3e0ff */
[----:B------:R-:W-:Y:S02]  /*a70f0*/  IADD3 R97, P0, R45, R62, RZ ;  /* 0x0000003e2d617210 */ /* 0x000fe40007f1e0ff */
[----:B------:R-:W-:Y:S01]  /*a7100*/  SHF.L.W.U32.HI R63, R88, 0x1, R93 ;  /* 0x00000001583f7819 */ /* 0x000fe20000010e5d */
[----:B------:R-:W-:Y:S01]  /*a7110*/  IMAD.X R96, R44, 0x1, R75, P1 ;  /* 0x000000012c607824 */ /* 0x000fe200008e064b */
        /* <DEDUP_REMOVED lines=16> */
[----:B------:R-:W-:Y:S02]  /*a7220*/  IADD3 R76, P2, P3, R40, R80, R77 ;  /* 0x00000050284c7210 */ /* 0x000fe40007b5e04d */
        /* <DEDUP_REMOVED lines=64> */
[----:B------:R-:W-:Y:S02]  /*a7630*/  IADD3 R96, P1, R41, R82, RZ ;  /* 0x0000005229607210 */ /* 0x000fe40007f3e0ff */
[----:B------:R-:W-:Y:S02]  /*a7640*/  SHF.L.W.U32.HI R46, R91, 0x10, R92 ;  /* 0x000000105b2e7819 */ /* 0x000fe40000010e5c */
[----:B------:R-:W-:Y:S02]  /*a7650*/  IADD3 R61, P0, R44, R61, RZ ;  /* 0x0000003d2c3d7210 */ /* 0x000fe40007f1e0ff */
[----:B------:R-:W-:Y:S01]  /*a7660*/  LOP3.LUT R77, R95, R62, RZ, 0x3c, !PT ;  /* 0x0000003e5f4d7212 */ /* 0x000fe200078e3cff */
[----:B------:R-:W-:Y:S01]  /*a7670*/  IMAD.X R95, R45, 0x1, R78, P2 ;  /* 0x000000012d5f7824 */ /* 0x000fe200010e064e */
        /* <DEDUP_REMOVED lines=75> */
[----:B------:R-:W-:Y:S02]  /*a7b30*/  LOP3.LUT R42, R77, R42, R91, 0x96, !PT ;  /* 0x0000002a4d2a7212 */ /* 0x000fe400078e965b */
[----:B------:R-:W-:Y:S02]  /*a7b40*/  SHF.L.W.U32.HI R43, R46, 0x10, R45 ;  /* 0x000000102e2b7819 */ /* 0x000fe40000010e2d */
[----:B------:R-:W-:Y:S02]  /*a7b50*/  SHF.L.W.U32.HI R41, R45, 0x10, R46 ;  /* 0x000000102d297819 */ /* 0x000fe40000010e2e */
[----:B------:R-:W-:Y:S01]  /*a7b60*/  SHF.L.W.U32.HI R45, R92, 0x10, R87 ;  /* 0x000000105c2d7819 */ /* 0x000fe20000010e57 */
[----:B------:R-:W-:Y:S01]  /*a7b70*/  IMAD.X R70, R29, 0x1, R88, P0 ;  /* 0x000000011d467824 */ /* 0x000fe200000e0658 */
[----:B------:R-:W-:-:S02]  /*a7b80*/  SHF.L.W.U32.HI R44, R63, 0x10, R42 ;  /* 0x000000103f2c7819 */ /* 0x000fc40000010e2a */
[----:B------:R-:W-:Y:S02]  /*a7b90*/  SHF.L.W.U32.HI R42, R42, 0x10, R63 ;  /* 0x000000102a2a7819 */ /* 0x000fe40000010e3f */
[----:B------:R-:W-:Y:S02]  /*a7ba0*/  IADD3 R88, P2, R41, R62, RZ ;  /* 0x0000003e29587210 */ /* 0x000fe40007f5e0ff */
[----:B------:R-:W-:Y:S02]  /*a7bb0*/  SHF.L.W.U32.HI R46, R87, 0x10, R92 ;  /* 0x00000010572e7819 */ /* 0x000fe40000010e5c */
[----:B------:R-:W-:Y:S01]  /*a7bc0*/  IADD3 R97, P0, R45, R60, RZ ;  /* 0x0000003c2d617210 */ /* 0x000fe20007f1e0ff */
[----:B------:R-:W-:Y:S01]  /*a7bd0*/  IMAD.X R86, R43, 0x1, R86, P2 ;  /* 0x000000012b567824 */ /* 0x000fe200010e0656 */
[----:B------:R-:W-:Y:S02]  /*a7be0*/  LOP3.LUT R95, R95, R78, RZ, 0x3c, !PT ;  /* 0x0000004e5f5f7212 */ /* 0x000fe400078e3cff */
[----:B------:R-:W-:-:S02]  /*a7bf0*/  LOP3.LUT R94, R89, R70, RZ, 0x3c, !PT ;  /* 0x00000046595e7212 */ /* 0x000fc400078e3cff */
[----:B------:R-:W-:Y:S01]  /*a7c00*/  IADD3 R92, P1, R42, R75, RZ ;  /* 0x0000004b2a5c7210 */ /* 0x000fe20007f3e0ff */
[----:B------:R-:W-:Y:S01]  /*a7c10*/  IMAD.X R75, R46, 0x1, R61, P0 ;  /* 0x000000012e4b7824 */ /* 0x000fe200000e063d */
[----:B------:R-:W-:Y:S02]  /*a7c20*/  SHF.L.W.U32.HI R63, R94, 0x1, R95 ;  /* 0x000000015e3f7819 */ /* 0x000fe40000010e5f */
[----:B------:R-:W-:Y:S01]  /*a7c30*/  SHF.L.W.U32.HI R62, R95, 0x1, R94 ;  /* 0x000000015f3e7819 */ /* 0x000fe20000010e5e */
        /* <DEDUP_REMOVED lines=27> */
[----:B------:R-:W-:-:S02]  /*a7df0*/  IADD3 R61, P0, R61, R92, RZ ;  /* 0x0000005c3d3d7210 */ /* 0x000fc40007f1e0ff */
[----:B------:R-:W-:Y:S02]  /*a7e00*/  LOP3.LUT R79, R42, R87, RZ, 0x3c, !PT ;  /* 0x000000572a4f7212 */ /* 0x000fe400078e3cff */
        /* <DEDUP_REMOVED lines=21> */
[----:B------:R-:W-:-:S02]  /*a7f60*/  IADD3 R81, P2, P3, R49, R87, R94 ;  /* 0x0000005731517210 */ /* 0x000fc40007b5e05e */
[----:B------:R-:W-:Y:S02]  /*a7f70*/  SHF.L.W.U32.HI R86, R62, 0x8, R85 ;  /* 0x000000083e567819 */ /* 0x000fe40000010e55 */
[----:B------:R-:W-:Y:S02]  /*a7f80*/  SHF.L.W.U32.HI R89, R85, 0x8, R62 ;  /* 0x0000000855597819 */ /* 0x000fe40000010e3e */
        /* <DEDUP_REMOVED lines=27> */
[----:B------:R-:W-:Y:S02]  /*a8140*/  LOP3.LUT R77, R94, R80, RZ, 0x3c, !PT ;  /* 0x000000505e4d7212 */ /* 0x000fe400078e3cff */
[----:B------:R-:W-:Y:S01]  /*a8150*/  IADD3 R95, P2, R43, R60, RZ ;  /* 0x0000003c2b5f7210 */ /* 0x000fe20007f5e0ff */
[----:B------:R-:W-:Y:S01]  /*a8160*/  IMAD.X R97, R31, 0x1, R70, P1 ;  /* 0x000000011f617824 */ /* 0x000fe200008e0646 */
[----:B------:R-:W-:Y:S02]  /*a8170*/  SHF.L.W.U32.HI R46, R96, 0x10, R93 ;  /* 0x00000010602e7819 */ /* 0x000fe40000010e5d */
        /* <DEDUP_REMOVED lines=150> */
[----:B------:R-:W-:Y:S02]  /*a8ae0*/  LOP3.LUT R94, R84, R46, R91, 0x96, !PT ;  /* 0x0000002e545e7212 */ /* 0x000fe400078e965b */
        /* <DEDUP_REMOVED lines=43> */
[----:B------:R-:W-:Y:S02]  /*a8da0*/  SHF.L.W.U32.HI R85, R63, 0x1, R62 ;  /* 0x000000013f557819 */ /* 0x000fe40000010e3e */
[----:B------:R-:W-:Y:S02]  /*a8db0*/  IADD3.X R70, R67, R77, R70, P2, P3 ;  /* 0x0000004d43467210 */ /* 0x000fe400017e6446 */
[----:B------:R-:W-:Y:S02]  /*a8dc0*/  IADD3.X R83, R7, R74, R83, P4, P5 ;  /* 0x0000004a07537210 */ /* 0x000fe400027ea453 */
        /* <DEDUP_REMOVED lines=350> */
[----:B------:R-:W-:-:S02]  /*aa3b0*/  IADD3 R70, P2, P3, R48, R87, R77 ;  /* 0x0000005730467210 */ /* 0x000fc40007b5e04d */
[----:B------:R-:W-:Y:S02]  /*aa3c0*/  SHF.L.W.U32.HI R86, R86, 0x1, R47 ;  /* 0x0000000156567819 */ /* 0x000fe40000010e2f */
        /* <DEDUP_REMOVED lines=25> */
[----:B------:R-:W-:Y:S02]  /*aa560*/  LOP3.LUT R80, R80, R77, RZ, 0x3c, !PT ;  /* 0x0000004d50507212 */ /* 0x000fe400078e3cff */
[----:B------:R-:W-:-:S02]  /*aa570*/  LOP3.LUT R79, R86, R47, RZ, 0x3c, !PT ;  /* 0x0000002f564f7212 */ /* 0x000fc400078e3cff */
[----:B------:R-:W-:Y:S02]  /*aa580*/  SHF.L.W.U32.HI R62, R88, 0x8, R85 ;  /* 0x00000008583e7819 */ /* 0x000fe40000010e55 */
[----:B------:R-:W-:Y:S02]  /*aa590*/  SHF.L.W.U32.HI R85, R85, 0x8, R88 ;  /* 0x0000000855557819 */ /* 0x000fe40000010e58 */
[----:B------:R-:W-:Y:S02]  /*aa5a0*/  IADD3 R86, P0, P1, R26, R74, R95 ;  /* 0x0000004a1a567210 */ /* 0x000fe4000791e05f */
[----:B------:R-:W-:Y:S02]  /*aa5b0*/  SHF.L.W.U32.HI R89, R90, 0x8, R81 ;  /* 0x000000085a597819 */ /* 0x000fe40000010e51 */
[----:B------:R-:W-:Y:S02]  /*aa5c0*/  LOP3.LUT R81, R87, R78, RZ, 0x3c, !PT ;  /* 0x0000004e57517212 */ /* 0x000fe400078e3cff */
[----:B------:R-:W-:-:S02]  /*aa5d0*/  LOP3.LUT R90, R93, R76, RZ, 0x3c, !PT ;  /* 0x0000004c5d5a7212 */ /* 0x000fc400078e3cff */
[----:B------:R-:W-:Y:S02]  /*aa5e0*/  SHF.L.W.U32.HI R87, R79, 0x8, R80 ;  /* 0x000000084f577819 */ /* 0x000fe40000010e50 */
[----:B------:R-:W-:Y:S02]  /*aa5f0*/  SHF.L.W.U32.HI R88, R80, 0x8, R79 ;  /* 0x0000000850587819 */ /* 0x000fe40000010e4f */
        /* <DEDUP_REMOVED lines=1059> */
[----:B------:R-:W-:Y:S02]  /*ae830*/  LOP3.LUT R23, R65, R19, R72, 0x96, !PT ;  /* 0x0000001341177212 */ /* 0x000fe400078e9648 */
[----:B------:R-:W-:Y:S02]  /*ae840*/  IADD3.X R71, R25, R72, R22, P2, P3 ;  /* 0x0000004819477210 */ /* 0x000fe400017e6416 */
[----:B------:R-:W-:-:S02]  /*ae850*/  IADD3 R19, P4, P5, R66, R49, R43 ;  /* 0x0000003142137210 */ /* 0x000fc40007d9e02b */
        /* <DEDUP_REMOVED lines=23> */
[----:B------:R-:W-:Y:S01]  /*ae9d0*/  LOP3.LUT R65, R32, R14, R65, 0x96, !PT ;  /* 0x0000000e20417212 */ /* 0x000fe200078e9641 */
[----:B------:R-:W-:Y:S01]  /*ae9e0*/  IMAD.X R32, R8, 0x1, R61, P2 ;  /* 0x0000000108207824 */ /* 0x000fe200010e063d */
[----:B------:R-:W-:Y:S01]  /*ae9f0*/  LOP3.LUT R26, R43, R11, RZ, 0x3c, !PT ;  /* 0x0000000b2b1a7212 */ /* 0x000fe200078e3cff */
[----:B------:R-:W-:Y:S01]  /*aea00*/  IMAD.X R43, R7, 0x1, R0, P0 ;  /* 0x00000001072b7824 */ /* 0x000fe200000e0600 */
[----:B------:R-:W-:-:S02]  /*aea10*/  LOP3.LUT R27, R28, R17, RZ, 0x3c, !PT ;  /* 0x000000111c1b7212 */ /* 0x000fc400078e3cff */
[----:B------:R-:W-:Y:S01]  /*aea20*/  LOP3.LUT R28, R21, R18, RZ, 0x3c, !PT ;  /* 0x00000012151c7212 */ /* 0x000fe200078e3cff */
[----:B------:R-:W-:Y:S01]  /*aea30*/  IMAD.X R21, R15, 0x1, R64, P1 ;  /* 0x000000010f157824 */ /* 0x000fe200008e0640 */
[----:B------:R-:W-:Y:S02]  /*aea40*/  LOP3.LUT R40, R31, R14, RZ, 0x3c, !PT ;  /* 0x0000000e1f287212 */ /* 0x000fe400078e3cff */
[----:B------:R-:W-:Y:S01]  /*aea50*/  LOP3.LUT R31, R34, R11, R69, 0x96, !PT ;  /* 0x0000000b221f7212 */ /* 0x000fe200078e9645 */
[----:B------:R-:W-:Y:S01]  /*aea60*/  IMAD.X R11, R24, 0x1, R47, P3 ;  /* 0x00000001180b7824 */ /* 0x000fe200018e062f */
[----:B------:R-:W-:Y:S02]  /*aea70*/  LOP3.LUT R16, R36, R17, R44, 0x96, !PT ;  /* 0x0000001124107212 */ /* 0x000fe400078e962c */
[----:B------:R-:W-:Y:S02]  /*aea80*/  LOP3.LUT R18, R38, R18, R19, 0x96, !PT ;  /* 0x0000001226127212 */ /* 0x000fe400078e9613 */
[----:B------:R-:W-:-:S02]  /*aea90*/  LOP3.LUT R36, R33, R32, R71, 0x96, !PT ;  /* 0x0000002021247212 */ /* 0x000fc400078e9647 */
[-C--:B------:R-:W-:Y:S02]  /*aeaa0*/  LOP3.LUT R22, R22, R43.reuse, RZ, 0x3c, !PT ;  /* 0x0000002b16167212 */ /* 0x080fe400078e3cff */
[----:B------:R-:W-:Y:S02]  /*aeab0*/  LOP3.LUT R17, R37, R43, R46, 0x96, !PT ;  /* 0x0000002b25117212 */ /* 0x000fe400078e962e */
[-C--:B------:R-:W-:Y:S02]  /*aeac0*/  LOP3.LUT R19, R39, R21.reuse, R45, 0x96, !PT ;  /* 0x0000001527137212 */ /* 0x080fe400078e962d */
[----:B------:R-:W-:Y:S02]  /*aead0*/  LOP3.LUT R33, R29, R32, RZ, 0x3c, !PT ;  /* 0x000000201d217212 */ /* 0x000fe400078e3cff */
[----:B------:R-:W-:Y:S02]  /*aeae0*/  LOP3.LUT R29, R30, R21, RZ, 0x3c, !PT ;  /* 0x000000151e1d7212 */ /* 0x000fe400078e3cff */
[----:B------:R-:W-:-:S02]  /*aeaf0*/  LOP3.LUT R34, R35, R11, R67, 0x96, !PT ;  /* 0x0000000b23227212 */ /* 0x000fc400078e9643 */
[----:B------:R-:W-:Y:S02]  /*aeb00*/  LOP3.LUT R41, R41, R11, RZ, 0x3c, !PT ;  /* 0x0000000b29297212 */ /* 0x000fe400078e3cff */
[----:B------:R-:W-:Y:S01]  /*aeb10*/  SHF.L.W.U32.HI R11, R22, 0x1, R27 ;  /* 0x00000001160b7819 */ /* 0x000fe20000010e1b */
[----:B------:R0:W-:Y:S01]  /*aeb20*/  STL.128 [R1+0x10], R16 ;  /* 0x0000101001007387 */ /* 0x0001e20000100c00 */
[----:B------:R-:W-:Y:S02]  /*aeb30*/  SHF.L.W.U32.HI R21, R27, 0x1, R22 ;  /* 0x000000011b157819 */ /* 0x000fe40000010e16 */
[----:B------:R-:W-:Y:S02]  /*aeb40*/  SHF.L.W.U32.HI R27, R29, 0x1, R28 ;  /* 0x000000011d1b7819 */ /* 0x000fe40000010e1c */
[----:B------:R-:W-:Y:S02]  /*aeb50*/  SHF.L.W.U32.HI R0, R33, 0x1, R40 ;  /* 0x0000000121007819 */ /* 0x000fe40000010e28 */
[----:B------:R-:W-:-:S02]  /*aeb60*/  SHF.L.W.U32.HI R22, R40, 0x1, R33 ;  /* 0x0000000128167819 */ /* 0x000fc40000010e21 */
[----:B------:R-:W-:Y:S02]  /*aeb70*/  SHF.L.W.U32.HI R14, R41, 0x1, R26 ;  /* 0x00000001290e7819 */ /* 0x000fe40000010e1a */
[----:B------:R-:W-:Y:S02]  /*aeb80*/  SHF.L.W.U32.HI R26, R26, 0x1, R41 ;  /* 0x000000011a1a7819 */ /* 0x000fe40000010e29 */
[----:B------:R-:W-:Y:S01]  /*aeb90*/  LOP3.LUT R10, R54, R10, R11, 0x96, !PT ;  /* 0x0000000a360a7212 */ /* 0x000fe200078e960b */
[----:B0-----:R-:W-:Y:S02]  /*aeba0*/  IMAD.MOV.U32 R16, RZ, RZ, R65 ;  /* 0x000000ffff107224 */ /* 0x001fe400078e0041 */
[----:B------:R-:W-:Y:S01]  /*aebb0*/  IMAD.MOV.U32 R17, RZ, RZ, R36 ;  /* 0x000000ffff117224 */ /* 0x000fe200078e0024 */
        /* <DEDUP_REMOVED lines=9> */
[----:B------:R-:W-:-:S02]  /*aec50*/  LOP3.LUT R15, R53, R15, R26, 0x96, !PT ;  /* 0x0000000f350f7212 */ /* 0x000fc400078e961a */
[----:B------:R-:W-:Y:S01]  /*aec60*/  SHF.L.W.U32.HI R29, R28, 0x1, R29 ;  /* 0x000000011c1d7819 */ /* 0x000fe20000010e1d */
[----:B------:R-:W-:Y:S01]  /*aec70*/  IMAD.MOV.U32 R56, RZ, RZ, R8 ;  /* 0x000000ffff387224 */ /* 0x000fe200078e0008 */
[----:B------:R0:W-:Y:S01]  /*aec80*/  STL.128 [R1], R20 ;  /* 0x0000001401007387 */ /* 0x0001e20000100c00 */
[----:B------:R-:W-:Y:S01]  /*aec90*/  IMAD.MOV.U32 R58, RZ, RZ, R0 ;  /* 0x000000ffff3a7224 */ /* 0x000fe200078e0000 */
[----:B------:R-:W-:Y:S02]  /*aeca0*/  LOP3.LUT R57, R57, R24, R29, 0x96, !PT ;  /* 0x0000001839397212 */ /* 0x000fe400078e961d */
        /* <DEDUP_REMOVED lines=8> */
.L_x_226:
[----:B------:R0:W5:Y:S01]  /*aed30*/  LDL.64 R16, [R1+0x3d8] ;  /* 0x0003d80001107983 */ /* 0x0001620000100a00 */
[----:B------:R-:W-:Y:S05]  /*aed40*/  BRA `(.L_x_199) ;  /* 0x0000004000007947 */ /* 0x000fea0003800000 */
.L_x_198:
[----:B------:R-:W-:-:S04]  /*aed50*/  SHF.R.U64 R7, R40, 0x2, R11 ;  /* 0x0000000228077819 */ /* 0x000fc8000000120b */
[----:B------:R-:W-:-:S05]  /*aed60*/  LOP3.LUT R7, R7, 0xf8, RZ, 0xc0, !PT ;  /* 0x000000f807077812 */ /* 0x000fca00078ec0ff */
[----:B------:R-:W-:-:S06]  /*aed70*/  IMAD.IADD R16, R7, 0x1, R2 ;  /* 0x0000000107107824 */ /* 0x000fcc00078e0202 */
[----:B------:R-:W5:Y:S02]  /*aed80*/  LDL.64 R16, [R16] ;  /* 0x0000000010107983 */ /* 0x000f640000100a00 */
.L_x_199:
[----:B-1----:R-:W-:Y:S05]  /*aed90*/  BSYNC B1 ;  /* 0x0000000000017941 */ /* 0x002fea0003800000 */
.L_x_197:
[----:B-----5:R-:W-:Y:S01]  /*aeda0*/  IMAD.MOV.U32 R10, RZ, RZ, R16 ;  /* 0x000000ffff0a7224 */ /* 0x020fe200078e0010 */
[----:B------:R-:W-:Y:S01]  /*aedb0*/  LOP3.LUT R0, R6, 0xff, RZ, 0xc0, !PT ;  /* 0x000000ff06007812 */ /* 0x000fe200078ec0ff */
[----:B------:R-:W-:Y:S01]  /*aedc0*/  IMAD.MOV.U32 R11, RZ, RZ, R17 ;  /* 0x000000ffff0b7224 */ /* 0x000fe200078e0011 */
[----:B------:R-:W-:Y:S01]  /*aedd0*/  BSSY B2, `(.L_x_231) ;  /* 0x00000ca000027945 */ /* 0x000fe20003800000 */
[----:B------:R-:W-:Y:S01]  /*aede0*/  BSSY B1, `(.L_x_232) ;  /* 0x000007b000017945 */ /* 0x000fe20003800000 */
[----:B------:R-:W-:Y:S02]  /*aedf0*/  ISETP.GT.AND P0, PT, R0, 0x2, PT ;  /* 0x000000020000780c */ /* 0x000fe40003f04270 */
[----:B------:R1:W-:Y:S11]  /*aee00*/  STL.64 [R1+0x9a0], R10 ;  /* 0x0009a00a01007387 */ /* 0x0003f60000100a00 */
[----:B------:R-:W-:Y:S05]  /*aee10*/  @P0 BRA `(.L_x_233) ;  /* 0x000001b000000947 */ /* 0x000fea0003800000 */
[----:B------:R-:W-:-:S13]  /*aee20*/  ISETP.NE.AND P0, PT, R0, RZ, PT ;  /* 0x000000ff0000720c */ /* 0x000fda0003f05270 */
[----:B------:R-:W-:Y:S01]  /*aee30*/  @!P0 BREAK B1 ;  /* 0x0000000000018942 */ /* 0x000fe20003800000 */
[----:B------:R-:W-:Y:S05]  /*aee40*/  @!P0 BRA `(.L_x_234) ;  /* 0x0000015000008947 */ /* 0x000fea0003800000 */
[----:B------:R-:W-:-:S13]  /*aee50*/  ISETP.NE.AND P0, PT, R0, 0x1, PT ;  /* 0x000000010000780c */ /* 0x000fda0003f05270 */
[----:B------:R-:W-:Y:S01]  /*aee60*/  @!P0 BREAK B1 ;  /* 0x0000000000018942 */ /* 0x000fe20003800000 */
[----:B------:R-:W-:Y:S05]  /*aee70*/  @!P0 BRA `(.L_x_235) ;  /* 0x000000c000008947 */ /* 0x000fea0003800000 */
[----:B------:R-:W-:-:S13]  /*aee80*/  ISETP.NE.AND P0, PT, R0, 0x2, PT ;  /* 0x000000020000780c */ /* 0x000fda0003f05270 */
[----:B------:R-:W-:Y:S01]  /*aee90*/  @!P0 BREAK B1 ;  /* 0x0000000000018942 */ /* 0x000fe20003800000 */
[----:B------:R-:W-:Y:S05]  /*aeea0*/  @P0 BRA `(.L_x_236) ;  /* 0x000006e000000947 */ /* 0x000fea0003800000 */
[----:B------:R-:W-:-:S06]  /*aeeb0*/  IMAD.WIDE.U32 R6, R13, R16, RZ ;  /* 0x000000100d067225 */ /* 0x000fcc00078e00ff */
[----:B-1----:R-:W-:-:S04]  /*aeec0*/  IMAD.WIDE.U32 R10, P0, R12, R17, R6 ;  /* 0x000000110c0a7225 */ /* 0x002fc80007800006 */
[----:B------:R-:W-:-:S04]  /*aeed0*/  IMAD.WIDE.U32 R6, R12, R16, RZ ;  /* 0x000000100c067225 */ /* 0x000fc800078e00ff */
[----:B------:R-:W-:Y:S01]  /*aeee0*/  IMAD.X R15, RZ, RZ, RZ, P0 ;  /* 0x000000ffff0f7224 */ /* 0x000fe200000e06ff */
[----:B------:R-:W-:Y:S01]  /*aeef0*/  IADD3 RZ, P0, R7, R10, RZ ;  /* 0x0000000a07ff7210 */ /* 0x000fe20007f1e0ff */
[----:B------:R-:W-:-:S04]  /*aef00*/  IMAD.MOV.U32 R14, RZ, RZ, R11 ;  /* 0x000000ffff0e7224 */ /* 0x000fc800078e000b */
[----:B------:R-:W-:-:S04]  /*aef10*/  IMAD.WIDE.U32.X R12, R13, R17, R14, P0 ;  /* 0x000000110d0c7225 */ /* 0x000fc800000e040e */
[----:B------:R-:W-:Y:S01]  /*aef20*/  IMAD.MOV.U32 R11, RZ, RZ, R13 ;  /* 0x000000ffff0b7224 */ /* 0x000fe200078e000d */
[----:B------:R-:W-:Y:S05]  /*aef30*/  BRA `(.L_x_237) ;  /* 0x00000b3000007947 */ /* 0x000fea0003800000 */
.L_x_235:
[-C--:B-1----:R-:W-:Y:S02]  /*aef40*/  IMAD R11, R17, R12.reuse, RZ ;  /* 0x0000000c110b7224 */ /* 0x082fe400078e02ff */
[----:B------:R-:W-:-:S04]  /*aef50*/  IMAD.WIDE.U32 R6, R16, R12, RZ ;  /* 0x0000000c10067225 */ /* 0x000fc800078e00ff */
[----:B------:R-:W-:Y:S02]  /*aef60*/  IMAD R11, R13, R16, R11 ;  /* 0x000000100d0b7224 */ /* 0x000fe400078e020b */
[----:B------:R-:W-:Y:S02]  /*aef70*/  IMAD.MOV.U32 R12, RZ, RZ, R6 ;  /* 0x000000ffff0c7224 */ /* 0x000fe400078e0006 */
[----:B------:R-:W-:Y:S01]  /*aef80*/  IMAD.IADD R11, R7, 0x1, R11 ;  /* 0x00000001070b7824 */ /* 0x000fe200078e020b */
[----:B------:R-:W-:Y:S05]  /*aef90*/  BRA `(.L_x_237) ;  /* 0x00000ad000007947 */ /* 0x000fea0003800000 */
.L_x_234:
[----:B------:R-:W-:-:S05]  /*aefa0*/  IADD3 R12, P0, R12, R16, RZ ;  /* 0x000000100c0c7210 */ /* 0x000fca0007f1e0ff */
[----:B-1----:R-:W-:Y:S01]  /*aefb0*/  IMAD.X R11, R13, 0x1, R17, P0 ;  /* 0x000000010d0b7824 */ /* 0x002fe200000e0611 */
[----:B------:R-:W-:Y:S05]  /*aefc0*/  BRA `(.L_x_237) ;  /* 0x00000aa000007947 */ /* 0x000fea0003800000 */
.L_x_233:
[----:B------:R-:W-:-:S13]  /*aefd0*/  ISETP.GT.AND P0, PT, R0, 0x4, PT ;  /* 0x000000040000780c */ /* 0x000fda0003f04270 */
[----:B------:R-:W-:Y:S05]  /*aefe0*/  @P0 BRA `(.L_x_238) ;  /* 0x0000052000000947 */ /* 0x000fea0003800000 */
[----:B------:R-:W-:-:S13]  /*aeff0*/  ISETP.NE.AND P0, PT, R0, 0x3, PT ;  /* 0x000000030000780c */ /* 0x000fda0003f05270 */
[----:B------:R-:W-:Y:S01]  /*af000*/  @!P0 BREAK B1 ;  /* 0x0000000000018942 */ /* 0x000fe20003800000 */
[----:B------:R-:W-:Y:S05]  /*af010*/  @!P0 BRA `(.L_x_239) ;  /* 0x0000029000008947 */ /* 0x000fea0003800000 */
[----:B------:R-:W-:-:S13]  /*af020*/  ISETP.NE.AND P0, PT, R0, 0x4, PT ;  /* 0x000000040000780c */ /* 0x000fda0003f05270 */
[----:B------:R-:W-:Y:S01]  /*af030*/  @!P0 BREAK B1 ;  /* 0x0000000000018942 */ /* 0x000fe20003800000 */
[----:B------:R-:W-:Y:S05]  /*af040*/  @P0 BRA `(.L_x_236) ;  /* 0x0000054000000947 */ /* 0x000fea0003800000 */
[----:B------:R-:W-:-:S04]  /*af050*/  ISETP.NE.U32.AND P0, PT, R16, RZ, PT ;  /* 0x000000ff1000720c */ /* 0x000fc80003f05070 */
[----:B------:R-:W-:-:S13]  /*af060*/  ISETP.NE.AND.EX P0, PT, R17, RZ, PT, P0 ;  /* 0x000000ff1100720c */ /* 0x000fda0003f05300 */
[----:B------:R-:W-:Y:S05]  /*af070*/  @!P0 BRA `(.L_x_240) ;  /* 0x000001e000008947 */ /* 0x000fea0003800000 */
[----:B------:R-:W-:-:S04]  /*af080*/  LOP3.LUT R0, R13, R17, RZ, 0xfc, !PT ;  /* 0x000000110d007212 */ /* 0x000fc800078efcff */
[----:B------:R-:W-:-:S13]  /*af090*/  ISETP.NE.U32.AND P0, PT, R0, RZ, PT ;  /* 0x000000ff0000720c */ /* 0x000fda0003f05070 */
[----:B------:R-:W-:Y:S05]  /*af0a0*/  @!P0 BRA `(.L_x_241) ;  /* 0x0000006000008947 */ /* 0x000fea0003800000 */
[----:B------:R-:W-:Y:S01]  /*af0b0*/  IMAD.MOV.U32 R8, RZ, RZ, R12 ;  /* 0x000000ffff087224 */ /* 0x000fe200078e000c */
[----:B0-----:R-:W-:Y:S01]  /*af0c0*/  MOV R19, 0xaf0f0 ;  /* 0x000af0f000137802 */ /* 0x001fe20000000f00 */
[----:B------:R-:W-:Y:S02]  /*af0d0*/  IMAD.MOV.U32 R18, RZ, RZ, R13 ;  /* 0x000000ffff127224 */ /* 0x000fe400078e000d */
[----:B-1----:R-:W-:Y:S05]  /*af0e0*/  CALL.REL.NOINC `($__internal_0_$__cuda_sm20_div_u64) ;  /* 0x0008981000007944 */ /* 0x002fea0003c00000 */
[----:B------:R-:W-:Y:S01]  /*af0f0*/  IMAD.MOV.U32 R12, RZ, RZ, R0 ;  /* 0x000000ffff0c7224 */ /* 0x000fe200078e0000 */
[----:B------:R-:W-:Y:S05]  /*af100*/  BRA `(.L_x_237) ;  /* 0x0000096000007947 */ /* 0x000fea0003800000 */
.L_x_241:
[----:B------:R-:W2:Y:S01]  /*af110*/  I2F.U32.RP R0, R16 ;  /* 0x0000001000007306 */ /* 0x000ea20000209000 */
[----:B------:R-:W-:-:S07]  /*af120*/  ISETP.NE.U32.AND P2, PT, R16, RZ, PT ;  /* 0x000000ff1000720c */ /* 0x000fce0003f45070 */
[----:B--2---:R-:W2:Y:S02]  /*af130*/  MUFU.RCP R0, R0 ;  /* 0x0000000000007308 */ /* 0x004ea40000001000 */
[----:B--2---:R-:W-:-:S06]  /*af140*/  IADD3 R6, R0, 0xffffffe, RZ ;  /* 0x0ffffffe00067810 */ /* 0x004fcc0007ffe0ff */
[----:B------:R2:W3:Y:S02]  /*af150*/  F2I.FTZ.U32.TRUNC.NTZ R7, R6 ;  /* 0x0000000600077305 */ /* 0x0004e4000021f000 */
[----:B--2---:R-:W-:Y:S02]  /*af160*/  IMAD.MOV.U32 R6, RZ, RZ, RZ ;  /* 0x000000ffff067224 */ /* 0x004fe400078e00ff */
[----:B-1-3--:R-:W-:-:S04]  /*af170*/  IMAD.MOV R11, RZ, RZ, -R7 ;  /* 0x000000ffff0b7224 */ /* 0x00afc800078e0a07 */
[----:B------:R-:W-:-:S04]  /*af180*/  IMAD R11, R11, R16, RZ ;  /* 0x000000100b0b7224 */ /* 0x000fc800078e02ff */
[----:B------:R-:W-:-:S04]  /*af190*/  IMAD.HI.U32 R7, R7, R11, R6 ;  /* 0x0000000b07077227 */ /* 0x000fc800078e0006 */
[----:B------:R-:W-:Y:S02]  /*af1a0*/  IMAD.MOV.U32 R11, RZ, RZ, RZ ;  /* 0x000000ffff0b7224 */ /* 0x000fe400078e00ff */
[----:B------:R-:W-:-:S04]  /*af1b0*/  IMAD.HI.U32 R7, R7, R12, RZ ;  /* 0x0000000c07077227 */ /* 0x000fc800078e00ff */
[----:B------:R-:W-:-:S04]  /*af1c0*/  IMAD.MOV R13, RZ, RZ, -R7 ;  /* 0x000000ffff0d7224 */ /* 0x000fc800078e0a07 */
[----:B------:R-:W-:-:S05]  /*af1d0*/  IMAD R13, R16, R13, R12 ;  /* 0x0000000d100d7224 */ /* 0x000fca00078e020c */
[----:B------:R-:W-:-:S13]  /*af1e0*/  ISETP.GE.U32.AND P0, PT, R13, R16, PT ;  /* 0x000000100d00720c */ /* 0x000fda0003f06070 */
[----:B------:R-:W-:Y:S01]  /*af1f0*/  @P0 IMAD.IADD R13, R13, 0x1, -R16 ;  /* 0x000000010d0d0824 */ /* 0x000fe200078e0a10 */
[----:B------:R-:W-:-:S04]  /*af200*/  @P0 IADD3 R7, R7, 0x1, RZ ;  /* 0x0000000107070810 */ /* 0x000fc80007ffe0ff */
[----:B------:R-:W-:-:S13]  /*af210*/  ISETP.GE.U32.AND P1, PT, R13, R16, PT ;  /* 0x000000100d00720c */ /* 0x000fda0003f26070 */
[----:B------:R-:W-:Y:S02]  /*af220*/  @P1 IADD3 R7, R7, 0x1, RZ ;  /* 0x0000000107071810 */ /* 0x000fe40007ffe0ff */
[----:B------:R-:W-:-:S05]  /*af230*/  @!P2 LOP3.LUT R7, RZ, R16, RZ, 0x33, !PT ;  /* 0x00000010ff07a212 */ /* 0x000fca00078e33ff */
[----:B------:R-:W-:Y:S01]  /*af240*/  IMAD.MOV.U32 R12, RZ, RZ, R7 ;  /* 0x000000ffff0c7224 */ /* 0x000fe200078e0007 */
[----:B------:R-:W-:Y:S05]  /*af250*/  BRA `(.L_x_237) ;  /* 0x0000081000007947 */ /* 0x000fea0003800000 */
.L_x_240:
[----:B------:R-:W-:Y:S01]  /*af260*/  IMAD.U32 R49, RZ, RZ, UR21 ;  /* 0x00000015ff317e24 */ /* 0x000fe2000f8e00ff */
[----:B------:R-:W-:Y:S02]  /*af270*/  MOV R48, 0xaf290 ;  /* 0x000af29000307802 */ /* 0x000fe40000000f00 */
[----:B01----:R-:W-:Y:S05]  /*af280*/  CALL.REL.NOINC `($mine_kernel_v2$_ZZ14mine_kernel_v2PKhiS0_S0_iPKyS2_PyPiENKUlhhyE_clEhhy) ;  /* 0x0007db9000007944 */ /* 0x003fea0003c00000 */
[----:B-----5:R-:W-:Y:S01]  /*af290*/  IMAD.MOV.U32 R12, RZ, RZ, R10 ;  /* 0x000000ffff0c7224 */ /* 0x020fe200078e000a */
[----:B------:R-:W-:Y:S05]  /*af2a0*/  BRA `(.L_x_237) ;  /* 0x000007c000007947 */ /* 0x000fea0003800000 */
.L_x_239:
        /* <DEDUP_REMOVED lines=12> */
.L_x_243:
        /* <DEDUP_REMOVED lines=18> */
[----:B------:R-:W-:-:S05]  /*af490*/  @!P2 LOP3.LUT R7, RZ, R16, RZ, 0x33, !PT ;  /* 0x00000010ff07a212 */ /* 0x000fca00078e33ff */
[----:B------:R-:W-:Y:S01]  /*af4a0*/  IMAD.MOV.U32 R12, RZ, RZ, R7 ;  /* 0x000000ffff0c7224 */ /* 0x000fe200078e0007 */
[----:B------:R-:W-:Y:S05]  /*af4b0*/  BRA `(.L_x_237) ;  /* 0x000005b000007947 */ /* 0x000fea0003800000 */
.L_x_242:
[----:B------:R-:W-:Y:S01]  /*af4c0*/  IMAD.U32 R49, RZ, RZ, UR21 ;  /* 0x00000015ff317e24 */ /* 0x000fe2000f8e00ff */
[----:B------:R-:W-:Y:S02]  /*af4d0*/  MOV R48, 0xaf4f0 ;  /* 0x000af4f000307802 */ /* 0x000fe40000000f00 */
[----:B01----:R-:W-:Y:S05]  /*af4e0*/  CALL.REL.NOINC `($mine_kernel_v2$_ZZ14mine_kernel_v2PKhiS0_S0_iPKyS2_PyPiENKUlhhyE_clEhhy) ;  /* 0x0007d93000007944 */ /* 0x003fea0003c00000 */
[----:B-----5:R-:W-:Y:S01]  /*af4f0*/  IMAD.MOV.U32 R12, RZ, RZ, R10 ;  /* 0x000000ffff0c7224 */ /* 0x020fe200078e000a */
[----:B------:R-:W-:Y:S05]  /*af500*/  BRA `(.L_x_237) ;  /* 0x0000056000007947 */ /* 0x000fea0003800000 */
.L_x_238:
[----:B------:R-:W-:-:S13]  /*af510*/  ISETP.NE.AND P0, PT, R0, 0x5, PT ;  /* 0x000000050000780c */ /* 0x000fda0003f05270 */
[----:B------:R-:W-:Y:S01]  /*af520*/  @!P0 BREAK B1 ;  /* 0x0000000000018942 */ /* 0x000fe20003800000 */
[----:B------:R-:W-:Y:S05]  /*af530*/  @!P0 BRA `(.L_x_244) ;  /* 0x0000051000008947 */ /* 0x000fea0003800000 */
[----:B------:R-:W-:-:S13]  /*af540*/  ISETP.NE.AND P0, PT, R0, 0x6, PT ;  /* 0x000000060000780c */ /* 0x000fda0003f05270 */
[----:B------:R-:W-:Y:S01]  /*af550*/  @!P0 BREAK B1 ;  /* 0x0000000000018942 */ /* 0x000fe20003800000 */
[----:B------:R-:W-:Y:S02]  /*af560*/  @!P0 LOP3.LUT R12, R16, R12, RZ, 0xc0, !PT ;  /* 0x0000000c100c8212 */ /* 0x000fe400078ec0ff */
[----:B-1----:R-:W-:Y:S01]  /*af570*/  @!P0 LOP3.LUT R11, R17, R13, RZ, 0xc0, !PT ;  /* 0x0000000d110b8212 */ /* 0x002fe200078ec0ff */
[----:B------:R-:W-:Y:S05]  /*af580*/  @!P0 BRA `(.L_x_237) ;  /* 0x000004e000008947 */ /* 0x000fea0003800000 */
.L_x_236:
[----:B------:R-:W-:Y:S05]  /*af590*/  BSYNC B1 ;  /* 0x0000000000017941 */ /* 0x000fea0003800000 */
.L_x_232:
[----:B------:R-:W-:Y:S04]  /*af5a0*/  STL.64 [R1+0xad8], RZ ;  /* 0x000ad8ff01007387 */ /* 0x000fe80000100a00 */
[----:B-1----:R-:W2:Y:S04]  /*af5b0*/  LDL.64 R10, [R1+0xad8] ;  /* 0x000ad800010a7983 */ /* 0x002ea80000100a00 */
[----:B------:R-:W3:Y:S04]  /*af5c0*/  LDL R8, [R1+0x998] ;  /* 0x0009980001087983 */ /* 0x000ee80000100800 */
[----:B------:R-:W4:Y:S01]  /*af5d0*/  LDL R0, [R1+0x99c] ;  /* 0x00099c0001007983 */ /* 0x000f220000100800 */
[----:B0-----:R-:W-:Y:S01]  /*af5e0*/  IMAD.MOV.U32 R16, RZ, RZ, 0x5f1d36f1 ;  /* 0x5f1d36f1ff107424 */ /* 0x001fe200078e00ff */
[----:B------:R-:W-:Y:S01]  /*af5f0*/  UIADD3 UR23, UR10, 0x9a0, URZ ;  /* 0x000009a00a177890 */ /* 0x000fe2000fffe03f */
[----:B------:R-:W-:Y:S01]  /*af600*/  IMAD.MOV.U32 R17, RZ, RZ, -0x5ab00ac6 ;  /* 0xa54ff53aff117424 */ /* 0x000fe200078e00ff */
[----:B------:R-:W-:Y:S01]  /*af610*/  STL.64 [R1+0xa38], RZ ;  /* 0x000a38ff01007387 */ /* 0x000fe20000100a00 */
[----:B------:R-:W-:Y:S01]  /*af620*/  IMAD.MOV.U32 R18, RZ, RZ, -0x52197d2f ;  /* 0xade682d1ff127424 */ /* 0x000fe200078e00ff */
[----:B------:R-:W-:Y:S01]  /*af630*/  BSSY B3, `(.L_x_245) ;  /* 0x0000024000037945 */ /* 0x000fe20003800000 */
[----:B------:R-:W-:Y:S01]  /*af640*/  IMAD.MOV.U32 R19, RZ, RZ, 0x510e527f ;  /* 0x510e527fff137424 */ /* 0x000fe200078e00ff */
[----:B------:R-:W-:Y:S01]  /*af650*/  STL.128 [R1+0xa40], RZ ;  /* 0x000a40ff01007387 */ /* 0x000fe20000100c00 */
[----:B------:R-:W-:Y:S01]  /*af660*/  IMAD.MOV.U32 R26, RZ, RZ, -0xd4236b8 ;  /* 0xf2bdc948ff1a7424 */ /* 0x000fe200078e00ff */
[----:B------:R-:W-:Y:S01]  /*af670*/  IADD3 R6, R6, -0x7, RZ ;  /* 0xfffffff906067810 */ /* 0x000fe20007ffe0ff */
[----:B------:R-:W-:Y:S01]  /*af680*/  IMAD.MOV.U32 R27, RZ, RZ, 0x6a09e667 ;  /* 0x6a09e667ff1b7424 */ /* 0x000fe200078e00ff */
[----:B------:R-:W-:Y:S01]  /*af690*/  STL.128 [R1+0xa10], R16 ;  /* 0x000a101001007387 */ /* 0x000fe20000100c00 */
[----:B------:R-:W-:-:S02]  /*af6a0*/  IMAD.MOV.U32 R12, RZ, RZ, -0x7b3558c5 ;  /* 0x84caa73bff0c7424 */ /* 0x000fc400078e00ff */
[----:B------:R-:W-:Y:S01]  /*af6b0*/  IMAD.MOV.U32 R13, RZ, RZ, -0x4498517b ;  /* 0xbb67ae85ff0d7424 */ /* 0x000fe200078e00ff */
[----:B------:R-:W-:Y:S01]  /*af6c0*/  STL.64 [R1+0x9f8], R26 ;  /* 0x0009f81a01007387 */ /* 0x000fe20000100a00 */
[----:B------:R-:W-:Y:S02]  /*af6d0*/  IMAD.MOV.U32 R14, RZ, RZ, -0x16b07d5 ;  /* 0xfe94f82bff0e7424 */ /* 0x000fe400078e00ff */
[----:B------:R-:W-:Y:S01]  /*af6e0*/  IMAD.MOV.U32 R15, RZ, RZ, 0x3c6ef372 ;  /* 0x3c6ef372ff0f7424 */ /* 0x000fe200078e00ff */
[----:B------:R-:W-:Y:S01]  /*af6f0*/  STL.64 [R1+0xa50], RZ ;  /* 0x000a50ff01007387 */ /* 0x000fe20000100a00 */
[----:B------:R-:W-:Y:S02]  /*af700*/  IMAD.U32 R7, RZ, RZ, UR10 ;  /* 0x0000000aff077e24 */ /* 0x000fe4000f8e00ff */
[----:B------:R-:W-:Y:S01]  /*af710*/  IMAD.MOV.U32 R20, RZ, RZ, 0x2b3e6c1f ;  /* 0x2b3e6c1fff147424 */ /* 0x000fe200078e00ff */
[----:B------:R0:W-:Y:S01]  /*af720*/  STL.128 [R1+0xa00], R12 ;  /* 0x000a000c01007387 */ /* 0x0001e20000100c00 */
[----:B------:R-:W-:Y:S01]  /*af730*/  IMAD.MOV.U32 R21, RZ, RZ, -0x64fa9774 ;  /* 0x9b05688cff157424 */ /* 0x000fe200078e00ff */
[----:B------:R-:W-:Y:S01]  /*af740*/  IADD3 R7, R7, 0x9f8, RZ ;  /* 0x000009f807077810 */ /* 0x000fe20007ffe0ff */
[----:B------:R-:W-:-:S02]  /*af750*/  IMAD.MOV.U32 R22, RZ, RZ, -0x4be4295 ;  /* 0xfb41bd6bff167424 */ /* 0x000fc400078e00ff */
[----:B------:R-:W-:Y:S02]  /*af760*/  IMAD.MOV.U32 R23, RZ, RZ, 0x1f83d9ab ;  /* 0x1f83d9abff177424 */ /* 0x000fe400078e00ff */
[----:B------:R-:W-:Y:S02]  /*af770*/  IMAD.MOV.U32 R24, RZ, RZ, 0x137e2179 ;  /* 0x137e2179ff187424 */ /* 0x000fe400078e00ff */
[----:B------:R-:W-:Y:S01]  /*af780*/  IMAD.MOV.U32 R25, RZ, RZ, 0x5be0cd19 ;  /* 0x5be0cd19ff197424 */ /* 0x000fe200078e00ff */
[----:B------:R-:W-:Y:S04]  /*af790*/  STL.128 [R1+0xa20], R20 ;  /* 0x000a201401007387 */ /* 0x000fe80000100c00 */
[----:B------:R1:W-:Y:S01]  /*af7a0*/  STL.64 [R1+0xa30], R24 ;  /* 0x000a301801007387 */ /* 0x0003e20000100a00 */
[----:B0-----:R-:W-:-:S02]  /*af7b0*/  IMAD.U32 R12, RZ, RZ, UR10 ;  /* 0x0000000aff0c7e24 */ /* 0x001fc4000f8e00ff */
[----:B-1----:R-:W-:Y:S02]  /*af7c0*/  IMAD.MOV.U32 R24, RZ, RZ, 0x8 ;  /* 0x00000008ff187424 */ /* 0x002fe400078e00ff */
[----:B------:R-:W-:Y:S02]  /*af7d0*/  IMAD.U32 R20, RZ, RZ, UR23 ;  /* 0x00000017ff147e24 */ /* 0x000fe4000f8e00ff */
[----:B------:R-:W-:Y:S01]  /*af7e0*/  IMAD.MOV.U32 R22, RZ, RZ, R7 ;  /* 0x000000ffff167224 */ /* 0x000fe200078e0007 */
[----:B--2---:R-:W-:Y:S01]  /*af7f0*/  IADD3 R10, P0, R10, 0x8, RZ ;  /* 0x000000080a0a7810 */ /* 0x004fe20007f1e0ff */
[----:B---3--:R0:W-:Y:S04]  /*af800*/  STL [R1+0xa58], R8 ;  /* 0x000a580801007387 */ /* 0x0081e80000100800 */
[----:B------:R-:W-:Y:S01]  /*af810*/  IMAD.X R11, RZ, RZ, R11, P0 ;  /* 0x000000ffff0b7224 */ /* 0x000fe200000e060b */
[----:B----4-:R1:W-:Y:S04]  /*af820*/  STL [R1+0xa5c], R0 ;  /* 0x000a5c0001007387 */ /* 0x0103e80000100800 */
[----:B------:R2:W-:Y:S01]  /*af830*/  STL.64 [R1+0xad8], R10 ;  /* 0x000ad80a01007387 */ /* 0x0005e20000100a00 */
[----:B0-----:R-:W-:-:S02]  /*af840*/  IADD3 R8, R12, 0x3f0, RZ ;  /* 0x000003f00c087810 */ /* 0x001fc40007ffe0ff */
[----:B-1----:R-:W-:Y:S02]  /*af850*/  MOV R0, 0xaf870 ;  /* 0x000af87000007802 */ /* 0x002fe40000000f00 */
[----:B--2---:R-:W-:Y:S05]  /*af860*/  CALL.REL.NOINC `($mine_kernel_v2$_Z14blake2b_updateP10Blake2bCtxPKvy) ;  /* 0x0007316000007944 */ /* 0x004fea0003c00000 */
[----:B------:R-:W-:Y:S05]  /*af870*/  BSYNC B3 ;  /* 0x0000000000037941 */ /* 0x000fea0003800000 */
.L_x_245:
[----:B------:R-:W-:Y:S01]  /*af880*/  IMAD.MOV.U32 R13, RZ, RZ, R8 ;  /* 0x000000ffff0d7224 */ /* 0x000fe200078e0008 */
[----:B------:R-:W-:Y:S02]  /*af890*/  MOV R0, 0xaf8b0 ;  /* 0x000af8b000007802 */ /* 0x000fe40000000f00 */
[----:B------:R-:W-:Y:S05]  /*af8a0*/  CALL.REL.NOINC `($mine_kernel_v2$_Z13blake2b_finalP10Blake2bCtxPv) ;  /* 0x000686b000007944 */ /* 0x000fea0003c00000 */
[----:B-1----:R-:W-:-:S05]  /*af8b0*/  LOP3.LUT R7, R6, 0xff, RZ, 0xc0, !PT ;  /* 0x000000ff06077812 */ /* 0x002fca00078ec0ff */
[----:B------:R-:W-:-:S05]  /*af8c0*/  IMAD R0, R7, 0x8, R4 ;  /* 0x0000000807007824 */ /* 0x000fca00078e0204 */
[----:B------:R-:W2:Y:S04]  /*af8d0*/  LDL R13, [R0] ;  /* 0x00000000000d7983 */ /* 0x000ea80000100800 */
[----:B------:R-:W3:Y:S01]  /*af8e0*/  LDL R14, [R0+0x4] ;  /* 0x00000400000e7983 */ /* 0x000ee20000100800 */
[C---:B--2---:R-:W-:Y:S02]  /*af8f0*/  PRMT R6, R13.reuse, 0x7771, RZ ;  /* 0x000077710d067816 */ /* 0x044fe400000000ff */
[C---:B------:R-:W-:Y:S02]  /*af900*/  PRMT R7, R13.reuse, 0x7772, RZ ;  /* 0x000077720d077816 */ /* 0x040fe400000000ff */
[----:B------:R-:W-:Y:S02]  /*af910*/  PRMT R10, R13, 0x7773, RZ ;  /* 0x000077730d0a7816 */ /* 0x000fe400000000ff */
[----:B------:R-:W-:Y:S01]  /*af920*/  LOP3.LUT R16, R6, 0xff, RZ, 0xc0, !PT ;  /* 0x000000ff06107812 */ /* 0x000fe200078ec0ff */
[----:B------:R-:W-:Y:S01]  /*af930*/  IMAD.WIDE.U32 R6, R7, 0x10000, RZ ;  /* 0x0001000007067825 */ /* 0x000fe200078e00ff */
[----:B---3--:R-:W-:-:S02]  /*af940*/  PRMT R12, R14, 0x7771, RZ ;  /* 0x000077710e0c7816 */ /* 0x008fc400000000ff */
[----:B------:R-:W-:Y:S01]  /*af950*/  SHF.L.U64.HI R17, R16, 0x8, RZ ;  /* 0x0000000810117819 */ /* 0x000fe200000102ff */
[----:B------:R-:W-:Y:S01]  /*af960*/  IMAD.WIDE.U32 R10, R10, 0x1000000, RZ ;  /* 0x010000000a0a7825 */ /* 0x000fe200078e00ff */
[C---:B------:R-:W-:Y:S02]  /*af970*/  PRMT R0, R14.reuse, 0x7772, RZ ;  /* 0x000077720e007816 */ /* 0x040fe400000000ff */
[----:B------:R-:W-:Y:S01]  /*af980*/  PRMT R8, R14, 0x7770, RZ ;  /* 0x000077700e087816 */ /* 0x000fe200000000ff */
[----:B------:R-:W-:Y:S01]  /*af990*/  IMAD.SHL.U32 R15, R12, 0x100, RZ ;  /* 0x000001000c0f7824 */ /* 0x000fe200078e00ff */
[----:B------:R-:W-:Y:S01]  /*af9a0*/  LOP3.LUT R11, R11, R7, R17, 0xfe, !PT ;  /* 0x000000070b0b7212 */ /* 0x000fe200078efe11 */
[----:B------:R-:W-:Y:S01]  /*af9b0*/  IMAD.SHL.U32 R12, R16, 0x100, RZ ;  /* 0x00000100100c7824 */ /* 0x000fe200078e00ff */
[----:B------:R-:W-:Y:S01]  /*af9c0*/  PRMT R7, R14, 0x7773, RZ ;  /* 0x000077730e077816 */ /* 0x000fe200000000ff */
[----:B------:R-:W-:Y:S01]  /*af9d0*/  IMAD.U32 R0, R0, 0x10000, RZ ;  /* 0x0001000000007824 */ /* 0x000fe200078e00ff */
[----:B------:R-:W-:-:S02]  /*af9e0*/  PRMT R13, R13, 0x7770, RZ ;  /* 0x000077700d0d7816 */ /* 0x000fc400000000ff */
[----:B------:R-:W-:Y:S01]  /*af9f0*/  LOP3.LUT R8, R15, R8, R11, 0xfe, !PT ;  /* 0x000000080f087212 */ /* 0x000fe200078efe0b */
[----:B------:R-:W-:Y:S01]  /*afa00*/  IMAD.SHL.U32 R7, R7, 0x1000000, RZ ;  /* 0x0100000007077824 */ /* 0x000fe200078e00ff */
[----:B------:R-:W-:-:S04]  /*afa10*/  LOP3.LUT R13, R12, 0xffff00ff, R13, 0xf8, !PT ;  /* 0xffff00ff0c0d7812 */ /* 0x000fc800078ef80d */
[----:B------:R-:W-:Y:S02]  /*afa20*/  LOP3.LUT R12, R10, R6, R13, 0xfe, !PT ;  /* 0x000000060a0c7212 */ /* 0x000fe400078efe0d */
[----:B------:R-:W-:Y:S01]  /*afa30*/  LOP3.LUT R11, R7, R0, R8, 0xfe, !PT ;  /* 0x00000000070b7212 */ /* 0x000fe200078efe08 */
[----:B------:R-:W-:Y:S05]  /*afa40*/  BRA `(.L_x_237) ;  /* 0x0000002000007947 */ /* 0x000fea0003800000 */
.L_x_244:
[----:B------:R-:W-:Y:S02]  /*afa50*/  LOP3.LUT R12, R16, R12, RZ, 0x3c, !PT ;  /* 0x0000000c100c7212 */ /* 0x000fe400078e3cff */
[----:B-1----:R-:W-:Y:S02]  /*afa60*/  LOP3.LUT R11, R17, R13, RZ, 0x3c, !PT ;  /* 0x0000000d110b7212 */ /* 0x002fe400078e3cff */
.L_x_237:
[----:B------:R-:W-:Y:S05]  /*afa70*/  BSYNC B2 ;  /* 0x0000000000027941 */ /* 0x000fea0003800000 */
.L_x_231:
[----:B0-----:R-:W-:Y:S02]  /*afa80*/  IMAD.MOV.U32 R6, RZ, RZ, R12 ;  /* 0x000000ffff067224 */ /* 0x001fe400078e000c */
[----:B------:R-:W-:-:S05]  /*afa90*/  IMAD.MOV.U32 R7, RZ, RZ, R11 ;  /* 0x000000ffff077224 */ /* 0x000fca00078e000b */
[----:B------:R0:W-:Y:S02]  /*afaa0*/  STL.64 [R5], R6 ;  /* 0x0000000605007387 */ /* 0x0001e40000100a00 */
.L_x_196:
[----:B------:R-:W-:Y:S05]  /*afab0*/  BSYNC B0 ;  /* 0x0000000000007941 */ /* 0x000fea0003800000 */
.L_x_182:
[----:B------:R-:W-:Y:S01]  /*afac0*/  WARPSYNC 0xffffffff ;  /* 0xffffffff00007948 */ /* 0x000fe20003800000 */
[----:B------:R-:W-:Y:S01]  /*afad0*/  UIADD3 UR8, UR10, 0x980, URZ ;  /* 0x000009800a087890 */ /* 0x000fe2000fffe03f */
[----:B------:R-:W-:Y:S01]  /*afae0*/  BSSY B0, `(.L_x_246) ;  /* 0x0000006000007945 */ /* 0x000fe20003800000 */
[----:B------:R-:W-:Y:S01]  /*afaf0*/  IMAD.U32 R22, RZ, RZ, UR19 ;  /* 0x00000013ff167e24 */ /* 0x000fe2000f8e00ff */
[----:B------:R-:W-:Y:S01]  /*afb00*/  MOV R0, 0xafb40 ;  /* 0x000afb4000007802 */ /* 0x000fe20000000f00 */
[----:B------:R-:W-:Y:S02]  /*afb10*/  IMAD.MOV.U32 R24, RZ, RZ, 0x14 ;  /* 0x00000014ff187424 */ /* 0x000fe400078e00ff */
[----:B------:R-:W-:Y:S02]  /*afb20*/  IMAD.U32 R20, RZ, RZ, UR8 ;  /* 0x00000008ff147e24 */ /* 0x000fe4000f8e00ff */
[----:B01----:R-:W-:Y:S05]  /*afb30*/  CALL.REL.NOINC `($mine_kernel_v2$_Z14blake2b_updateP10Blake2bCtxPKvy) ;  /* 0x00072e9000007944 */ /* 0x003fea0003c00000 */
[----:B------:R-:W-:Y:S05]  /*afb40*/  BSYNC B0 ;  /* 0x0000000000007941 */ /* 0x000fea0003800000 */
.L_x_246:
[----:B------:R0:W-:Y:S01]  /*afb50*/  STL.U8 [R1+0x3e8], RZ ;  /* 0x0003e8ff01007387 */ /* 0x0001e20000100000 */
[----:B------:R-:W-:-:S13]  /*afb60*/  PLOP3.LUT P0, PT, PT, PT, UP0, 0x80, 0x0 ;  /* 0x000000000000781c */ /* 0x000fda0003f0f008 */
[----:B0-----:R-:W-:Y:S01]  /*afb70*/  @P0 CALL.REL.NOINC `(.L_x_247) ;  /* 0x0000001000000944 */ /* 0x001fe20003c00000 */
[----:B------:R-:W-:Y:S05]  /*afb80*/  BRA `(.L_x_248) ;  /* 0xfffa1ba000007947 */ /* 0x000fea000383ffff */
.L_x_247:
[----:B------:R-:W2:Y:S04]  /*afb90*/  LDL.128 R12, [R2] ;  /* 0x00000000020c7983 */ /* 0x000ea80000100c00 */
[----:B------:R-:W2:Y:S04]  /*afba0*/  LDL.128 R16, [R2+0x10] ;  /* 0x0000100002107983 */ /* 0x000ea80000100c00 */
[----:B------:R-:W3:Y:S04]  /*afbb0*/  LDL.128 R28, [R2+0x20] ;  /* 0x00002000021c7983 */ /* 0x000ee80000100c00 */
[----:B------:R-:W4:Y:S04]  /*afbc0*/  LDL.128 R32, [R2+0x30] ;  /* 0x0000300002207983 */ /* 0x000f280000100c00 */
[----:B------:R-:W5:Y:S04]  /*afbd0*/  LDL.128 R36, [R2+0x40] ;  /* 0x0000400002247983 */ /* 0x000f680000100c00 */
[----:B------:R-:W4:Y:S04]  /*afbe0*/  LDL.128 R40, [R2+0x50] ;  /* 0x0000500002287983 */ /* 0x000f280000100c00 */
[----:B------:R-:W4:Y:S04]  /*afbf0*/  LDL.128 R44, [R2+0x60] ;  /* 0x00006000022c7983 */ /* 0x000f280000100c00 */
[----:B------:R-:W4:Y:S04]  /*afc00*/  LDL.128 R52, [R2+0x70] ;  /* 0x0000700002347983 */ /* 0x000f280000100c00 */
[----:B------:R-:W5:Y:S04]  /*afc10*/  LDL.128 R56, [R2+0x80] ;  /* 0x0000800002387983 */ /* 0x000f680000100c00 */
[----:B------:R-:W5:Y:S04]  /*afc20*/  LDL.128 R60, [R2+0x90] ;  /* 0x00009000023c7983 */ /* 0x000f680000100c00 */
[----:B------:R-:W5:Y:S04]  /*afc30*/  LDL.128 R64, [R2+0xa0] ;  /* 0x0000a00002407983 */ /* 0x000f680000100c00 */
[----:B------:R-:W5:Y:S04]  /*afc40*/  LDL.128 R68, [R2+0xb0] ;  /* 0x0000b00002447983 */ /* 0x000f680000100c00 */
[----:B------:R-:W5:Y:S04]  /*afc50*/  LDL.128 R80, [R2+0xc0] ;  /* 0x0000c00002507983 */ /* 0x000f680000100c00 */
[----:B------:R-:W5:Y:S04]  /*afc60*/  LDL.128 R84, [R2+0xd0] ;  /* 0x0000d00002547983 */ /* 0x000f680000100c00 */
[----:B------:R-:W5:Y:S04]  /*afc70*/  LDL.128 R76, [R2+0xe0] ;  /* 0x0000e000024c7983 */ /* 0x000f680000100c00 */
[----:B------:R-:W5:Y:S04]  /*afc80*/  LDL.128 R72, [R2+0xf0] ;  /* 0x0000f00002487983 */ /* 0x000f680000100c00 */
[----:B------:R-:W5:Y:S04]  /*afc90*/  LDL.64 R120, [R1+0x200] ;  /* 0x0002000001787983 */ /* 0x000f680000100a00 */
        /* <DEDUP_REMOVED lines=22> */
[----:B------:R-:W5:Y:S01]  /*afe00*/  LDL.64 R20, [R1+0x2b0] ;  /* 0x0002b00001147983 */ /* 0x000f620000100a00 */
[----:B--2---:R-:W-:-:S04]  /*afe10*/  IADD3 R5, P0, P1, R16, R12, R14 ;  /* 0x0000000c10057210 */ /* 0x004fc8000791e00e */
[----:B------:R-:W-:Y:S02]  /*afe20*/  IADD3.X R123, R17, R13, R15, P0, P1 ;  /* 0x0000000d117b7210 */ /* 0x000fe400007e240f */
[----:B---3--:R-:W-:Y:S01]  /*afe30*/  IADD3 R5, P0, P1, R28, R5, R18 ;  /* 0x000000051c057210 */ /* 0x008fe2000791e012 */
[----:B------:R-:W2:Y:S03]  /*afe40*/  LDL.64 R16, [R1+0x2c0] ;  /* 0x0002c00001107983 */ /* 0x000ea60000100a00 */
[----:B------:R-:W-:Y:S01]  /*afe50*/  IADD3.X R123, R29, R123, R19, P0, P1 ;  /* 0x0000007b1d7b7210 */ /* 0x000fe200007e2413 */
[----:B------:R-:W3:Y:S04]  /*afe60*/  LDL.64 R14, [R1+0x2c8] ;  /* 0x0002c800010e7983 */ /* 0x000ee80000100a00 */
[----:B------:R-:W3:Y:S04]  /*afe70*/  LDL.64 R28, [R1+0x290] ;  /* 0x00029000011c7983 */ /* 0x000ee80000100a00 */
[----:B------:R-:W3:Y:S04]  /*afe80*/  LDL.64 R18, [R1+0x2b8] ;  /* 0x0002b80001127983 */ /* 0x000ee80000100a00 */
[----:B------:R-:W3:Y:S01]  /*afe90*/  LDL.64 R12, [R1+0x2d0] ;  /* 0x0002d000010c7983 */ /* 0x000ee20000100a00 */
[----:B----4-:R-:W-:-:S04]  /*afea0*/  IADD3 R5, P0, P1, R32, R5, R30 ;  /* 0x0000000520057210 */ /* 0x010fc8000791e01e */
[----:B------:R-:W-:Y:S02]  /*afeb0*/  IADD3.X R31, R33, R123, R31, P0, P1 ;  /* 0x0000007b211f7210 */ /* 0x000fe400007e241f */
[----:B-----5:R-:W-:-:S04]  /*afec0*/  IADD3 R5, P0, P1, R36, R5, R34 ;  /* 0x0000000524057210 */ /* 0x020fc8000791e022 */
[----:B------:R-:W-:Y:S02]  /*afed0*/  IADD3.X R35, R37, R31, R35, P0, P1 ;  /* 0x0000001f25237210 */ /* 0x000fe400007e2423 */
[----:B------:R-:W-:-:S04]  /*afee0*/  IADD3 R5, P0, P1, R40, R5, R38 ;  /* 0x0000000528057210 */ /* 0x000fc8000791e026 */
        /* <DEDUP_REMOVED lines=21> */
[----:B------:R-:W-:-:S05]  /*b0040*/  IADD3 R30, P0, R74, R31, RZ ;  /* 0x0000001f4a1e7210 */ /* 0x000fca0007f1e0ff */
[----:B------:R-:W-:Y:S01]  /*b0050*/  IMAD.X R31, R75, 0x1, R73, P0 ;  /* 0x000000014b1f7824 */ /* 0x000fe200000e0649 */
[----:B------:R-:W-:Y:S04]  /*b0060*/  STL.64 [R1+0x688], R120 ;  /* 0x0006887801007387 */ /* 0x000fe80000100a00 */
        /* <DEDUP_REMOVED lines=20> */
[----:B------:R-:W-:Y:S01]  /*b01b0*/  STL.64 [R1+0x768], R6 ;  /* 0x0007680601007387 */ /* 0x000fe20000100a00 */
[----:B------:R-:W-:-:S02]  /*b01c0*/  UIADD3 UR6, UR10, 0x688, URZ ;  /* 0x000006880a067890 */ /* 0x000fc4000fffe03f */
[----:B------:R-:W-:Y:S01]  /*b01d0*/  UIADD3 UR24, UR10, 0x680, URZ ;  /* 0x000006800a187890 */ /* 0x000fe2000fffe03f */
[----:B------:R-:W-:Y:S01]  /*b01e0*/  BSSY B0, `(.L_x_249) ;  /* 0x000000f000007945 */ /* 0x000fe20003800000 */
[----:B------:R0:W-:Y:S01]  /*b01f0*/  STL.64 [R1+0x728], R24 ;  /* 0x0007281801007387 */ /* 0x0001e20000100a00 */
[----:B------:R-:W-:-:S03]  /*b0200*/  MOV R0, 0xb02d0 ;  /* 0x000b02d000007802 */ /* 0x000fc60000000f00 */
[----:B------:R1:W-:Y:S04]  /*b0210*/  STL.64 [R1+0x730], R22 ;  /* 0x0007301601007387 */ /* 0x0003e80000100a00 */
[----:B------:R4:W-:Y:S01]  /*b0220*/  STL.64 [R1+0x738], R20 ;  /* 0x0007381401007387 */ /* 0x0009e20000100a00 */
[----:B------:R-:W-:Y:S01]  /*b0230*/  UMOV UR5, URZ ;  /* 0x0000003f00057c82 */ /* 0x000fe20008000000 */
[----:B0-----:R-:W-:Y:S02]  /*b0240*/  IMAD.MOV.U32 R24, RZ, RZ, 0x8 ;  /* 0x00000008ff187424 */ /* 0x001fe400078e00ff */
[----:B-1----:R-:W-:Y:S02]  /*b0250*/  IMAD.U32 R22, RZ, RZ, UR6 ;  /* 0x00000006ff167e24 */ /* 0x002fe4000f8e00ff */
[----:B----4-:R-:W-:Y:S01]  /*b0260*/  IMAD.U32 R20, RZ, RZ, UR24 ;  /* 0x00000018ff147e24 */ /* 0x010fe2000f8e00ff */
[----:B--2---:R0:W-:Y:S04]  /*b0270*/  STL.64 [R1+0x748], R16 ;  /* 0x0007481001007387 */ /* 0x0041e80000100a00 */
[----:B---3--:R0:W-:Y:S04]  /*b0280*/  STL.64 [R1+0x750], R14 ;  /* 0x0007500e01007387 */ /* 0x0081e80000100a00 */
[----:B------:R0:W-:Y:S04]  /*b0290*/  STL.64 [R1+0x718], R28 ;  /* 0x0007181c01007387 */ /* 0x0001e80000100a00 */
[----:B------:R0:W-:Y:S04]  /*b02a0*/  STL.64 [R1+0x740], R18 ;  /* 0x0007401201007387 */ /* 0x0001e80000100a00 */
[----:B------:R0:W-:Y:S02]  /*b02b0*/  STL.64 [R1+0x758], R12 ;  /* 0x0007580c01007387 */ /* 0x0001e40000100a00 */
[----:B0-----:R-:W-:Y:S05]  /*b02c0*/  CALL.REL.NOINC `($mine_kernel_v2$_Z14blake2b_updateP10Blake2bCtxPKvy) ;  /* 0x0007270000007944 */ /* 0x001fea0003c00000 */
[----:B------:R-:W-:Y:S05]  /*b02d0*/  BSYNC B0 ;  /* 0x0000000000007941 */ /* 0x000fea0003800000 */
.L_x_249:
[----:B------:R-:W-:Y:S01]  /*b02e0*/  IMAD.U32 R7, RZ, RZ, UR6 ;  /* 0x00000006ff077e24 */ /* 0x000fe2000f8e00ff */
[----:B------:R-:W-:Y:S01]  /*b02f0*/  MOV R0, 0xb0320 ;  /* 0x000b032000007802 */ /* 0x000fe20000000f00 */
[----:B------:R-:W-:-:S02]  /*b0300*/  IMAD.U32 R13, RZ, RZ, UR20 ;  /* 0x00000014ff0d7e24 */ /* 0x000fc4000f8e00ff */
[----:B------:R-:W-:Y:S05]  /*b0310*/  CALL.REL.NOINC `($mine_kernel_v2$_Z13blake2b_finalP10Blake2bCtxPv) ;  /* 0x00067c4000007944 */ /* 0x000fea0003c00000 */
[----:B------:R-:W-:-:S06]  /*b0320*/  UISETP.GE.U32.AND UP1, UPT, UR5, 0x1d, UPT ;  /* 0x0000001d0500788c */ /* 0x000fcc000bf26070 */
[----:B------:R-:W-:-:S05]  /*b0330*/  PLOP3.LUT P0, PT, PT, PT, UP1, 0x80, 0x0 ;  /* 0x000000000000781c */ /* 0x000fca0003f0f018 */
[----:B------:R-:W-:-:S09]  /*b0340*/  @UP1 ULEA UR7, UR5, UR13, 0x3 ;  /* 0x0000000d05071291 */ /* 0x000fd2000f8e183f */
[----:B-1----:R-:W2:Y:S01]  /*b0350*/  @P0 LDL.64 R6, [UR7+0x2e8] ;  /* 0x0002e807ff060983 */ /* 0x002ea20008100a00 */
[----:B------:R-:W-:Y:S02]  /*b0360*/  @UP1 UMOV UR5, 0x1 ;  /* 0x0000000100051882 */ /* 0x000fe40000000000 */
[----:B------:R-:W-:Y:S02]  /*b0370*/  UIADD3 UR6, -UR5, 0x1d, URZ ;  /* 0x0000001d05067890 */ /* 0x000fe4000fffe13f */
[----:B------:R-:W-:-:S04]  /*b0380*/  UISETP.GE.U32.AND UP0, UPT, UR5, 0x1d, UPT ;  /* 0x0000001d0500788c */ /* 0x000fc8000bf06070 */
[----:B------:R-:W-:-:S06]  /*b0390*/  UISETP.LE.U32.OR UP0, UPT, UR6, 0x3, UP0 ;  /* 0x000000030600788c */ /* 0x000fcc0008703470 */
[----:B------:R-:W-:Y:S01]  /*b03a0*/  PLOP3.LUT P1, PT, PT, PT, UP0, 0x80, 0x0 ;  /* 0x000000000000781c */ /* 0x000fe20003f2f008 */
[----:B------:R-:W-:Y:S01]  /*b03b0*/  UPLOP3.LUT UP0, UPT, UPT, UPT, UP1, 0x40, 0x0 ;  /* 0x000000000000789c */ /* 0x000fe20003f0e810 */
[----:B--2---:R0:W-:Y:S11]  /*b03c0*/  @P0 STL.64 [UR7+0x7b0], R6 ;  /* 0x0007b006ff000987 */ /* 0x0041f60008100a07 */
[----:B------:R-:W-:Y:S05]  /*b03d0*/  @P1 BRA `(.L_x_250) ;  /* 0x0000014000001947 */ /* 0x000fea0003800000 */
[----:B------:R-:W-:Y:S02]  /*b03e0*/  UPLOP3.LUT UP0, UPT, UPT, UPT, UPT, 0x40, 0x0 ;  /* 0x000000000000789c */ /* 0x000fe40003f0e870 */
.L_x_251:
[----:B------:R-:W-:-:S09]  /*b03f0*/  ULEA UR8, UR5, UR13, 0x3 ;  /* 0x0000000d05087291 */ /* 0x000fd2000f8e183f */
[----:B0-----:R-:W2:Y:S01]  /*b0400*/  LDL.64 R6, [UR8+0x2e8] ;  /* 0x0002e808ff067983 */ /* 0x001ea20008100a00 */
[----:B------:R-:W-:-:S04]  /*b0410*/  UIADD3 UR6, UR5, 0x1, URZ ;  /* 0x0000000105067890 */ /* 0x000fc8000fffe03f */
[----:B------:R-:W-:Y:S02]  /*b0420*/  ULEA UR7, UR6, UR13, 0x3 ;  /* 0x0000000d06077291 */ /* 0x000fe4000f8e183f */
[----:B------:R-:W-:Y:S01]  /*b0430*/  UIADD3 UR6, UR5, 0x2, URZ ;  /* 0x0000000205067890 */ /* 0x000fe2000fffe03f */
[----:B--2---:R0:W-:Y:S06]  /*b0440*/  STL.64 [UR8+0x7b0], R6 ;  /* 0x0007b006ff007987 */ /* 0x0041ec0008100a08 */
[----:B------:R-:W2:Y:S01]  /*b0450*/  LDL.64 R10, [UR7+0x2e8] ;  /* 0x0002e807ff0a7983 */ /* 0x000ea20008100a00 */
[----:B------:R-:W-:-:S02]  /*b0460*/  ULEA UR8, UR6, UR13, 0x3 ;  /* 0x0000000d06087291 */ /* 0x000fc4000f8e183f */
[----:B------:R-:W-:-:S04]  /*b0470*/  UIADD3 UR6, UR5, 0x3, URZ ;  /* 0x0000000305067890 */ /* 0x000fc8000fffe03f */
[----:B------:R-:W-:Y:S01]  /*b0480*/  ULEA UR6, UR6, UR13, 0x3 ;  /* 0x0000000d06067291 */ /* 0x000fe2000f8e183f */
[----:B--2---:R0:W-:Y:S04]  /*b0490*/  STL.64 [UR7+0x7b0], R10 ;  /* 0x0007b00aff007987 */ /* 0x0041e80008100a07 */
[----:B------:R-:W2:Y:S01]  /*b04a0*/  LDL.64 R12, [UR8+0x2e8] ;  /* 0x0002e808ff0c7983 */ /* 0x000ea20008100a00 */
[----:B------:R-:W-:-:S04]  /*b04b0*/  UIADD3 UR5, UR5, 0x4, URZ ;  /* 0x0000000405057890 */ /* 0x000fc8000fffe03f */
[----:B------:R-:W-:-:S06]  /*b04c0*/  UISETP.GE.U32.AND UP1, UPT, UR5, 0x1a, UPT ;  /* 0x0000001a0500788c */ /* 0x000fcc000bf26070 */
[----:B------:R-:W-:Y:S01]  /*b04d0*/  PLOP3.LUT P0, PT, PT, PT, UP1, 0x80, 0x0 ;  /* 0x000000000000781c */ /* 0x000fe20003f0f018 */
[----:B--2---:R0:W-:Y:S04]  /*b04e0*/  STL.64 [UR8+0x7b0], R12 ;  /* 0x0007b00cff007987 */ /* 0x0041e80008100a08 */
[----:B------:R-:W2:Y:S04]  /*b04f0*/  LDL.64 R14, [UR6+0x2e8] ;  /* 0x0002e806ff0e7983 */ /* 0x000ea80008100a00 */
[----:B--2---:R0:W-:Y:S04]  /*b0500*/  STL.64 [UR6+0x7b0], R14 ;  /* 0x0007b00eff007987 */ /* 0x0041e80008100a06 */
[----:B------:R-:W-:Y:S05]  /*b0510*/  @!P0 BRA `(.L_x_251) ;  /* 0xfffffed000008947 */ /* 0x000fea000383ffff */
.L_x_250:
[----:B------:R-:W-:Y:S02]  /*b0520*/  UIADD3 UR6, -UR5, 0x1d, URZ ;  /* 0x0000001d05067890 */ /* 0x000fe4000fffe13f */
[----:B------:R-:W-:-:S04]  /*b0530*/  UISETP.GE.U32.AND UP1, UPT, UR5, 0x1d, UPT ;  /* 0x0000001d0500788c */ /* 0x000fc8000bf26070 */
[----:B------:R-:W-:-:S06]  /*b0540*/  UISETP.LE.U32.OR UP1, UPT, UR6, 0x1, UP1 ;  /* 0x000000010600788c */ /* 0x000fcc0008f23470 */
[----:B------:R-:W-:-:S13]  /*b0550*/  PLOP3.LUT P0, PT, PT, PT, UP1, 0x80, 0x0 ;  /* 0x000000000000781c */ /* 0x000fda0003f0f018 */
[----:B------:R-:W-:Y:S05]  /*b0560*/  @P0 BRA `(.L_x_252) ;  /* 0x0000009000000947 */ /* 0x000fea0003800000 */
[----:B------:R-:W-:-:S09]  /*b0570*/  ULEA UR7, UR5, UR13, 0x3 ;  /* 0x0000000d05077291 */ /* 0x000fd2000f8e183f */
[----:B0-----:R-:W2:Y:S01]  /*b0580*/  LDL.64 R6, [UR7+0x2e8] ;  /* 0x0002e807ff067983 */ /* 0x001ea20008100a00 */
[----:B------:R-:W-:-:S04]  /*b0590*/  UIADD3 UR6, UR5, 0x1, URZ ;  /* 0x0000000105067890 */ /* 0x000fc8000fffe03f */
[----:B------:R-:W-:Y:S01]  /*b05a0*/  ULEA UR6, UR6, UR13, 0x3 ;  /* 0x0000000d06067291 */ /* 0x000fe2000f8e183f */
[----:B--2---:R0:W-:Y:S08]  /*b05b0*/  STL.64 [UR7+0x7b0], R6 ;  /* 0x0007b006ff007987 */ /* 0x0041f00008100a07 */
[----:B------:R-:W2:Y:S01]  /*b05c0*/  LDL.64 R10, [UR6+0x2e8] ;  /* 0x0002e806ff0a7983 */ /* 0x000ea20008100a00 */
[----:B------:R-:W-:-:S02]  /*b05d0*/  UPLOP3.LUT UP0, UPT, UPT, UPT, UPT, 0x40, 0x0 ;  /* 0x000000000000789c */ /* 0x000fc40003f0e870 */
[----:B------:R-:W-:Y:S01]  /*b05e0*/  UIADD3 UR5, UR5, 0x2, URZ ;  /* 0x0000000205057890 */ /* 0x000fe2000fffe03f */
[----:B--2---:R0:W-:Y:S04]  /*b05f0*/  STL.64 [UR6+0x7b0], R10 ;  /* 0x0007b00aff007987 */ /* 0x0041e80008100a06 */
.L_x_252:
[----:B------:R-:W-:-:S06]  /*b0600*/  UISETP.LT.U32.OR UP0, UPT, UR5, 0x1d, UP0 ;  /* 0x0000001d0500788c */ /* 0x000fcc0008701470 */
[----:B------:R-:W-:-:S05]  /*b0610*/  PLOP3.LUT P0, PT, PT, PT, UP0, 0x80, 0x0 ;  /* 0x000000000000781c */ /* 0x000fca0003f0f008 */
[----:B------:R-:W-:-:S09]  /*b0620*/  @UP0 ULEA UR5, UR5, UR13, 0x3 ;  /* 0x0000000d05050291 */ /* 0x000fd2000f8e183f */
[----:B0-----:R-:W2:Y:S01]  /*b0630*/  @P0 LDL.64 R6, [UR5+0x2e8] ;  /* 0x0002e805ff060983 */ /* 0x001ea20008100a00 */
[----:B------:R-:W-:Y:S01]  /*b0640*/  BSSY B0, `(.L_x_253) ;  /* 0x000000c000007945 */ /* 0x000fe20003800000 */
[----:B------:R-:W-:Y:S01]  /*b0650*/  IMAD.U32 R20, RZ, RZ, UR24 ;  /* 0x00000018ff147e24 */ /* 0x000fe2000f8e00ff */
[----:B------:R-:W-:Y:S01]  /*b0660*/  MOV R0, 0xb0700 ;  /* 0x000b070000007802 */ /* 0x000fe20000000f00 */
[----:B------:R-:W-:Y:S01]  /*b0670*/  IMAD.MOV.U32 R24, RZ, RZ, 0x8 ;  /* 0x00000008ff187424 */ /* 0x000fe200078e00ff */
[----:B------:R-:W-:Y:S02]  /*b0680*/  UIADD3 UR23, UR10, 0x5f0, URZ ;  /* 0x000005f00a177890 */ /* 0x000fe4000fffe03f */
[----:B------:R-:W-:Y:S02]  /*b0690*/  UIADD3 UR12, UR10, 0x3d4, URZ ;  /* 0x000003d40a0c7890 */ /* 0x000fe4000fffe03f */
[----:B------:R-:W-:Y:S02]  /*b06a0*/  UIADD3 UR8, UR10, 0x898, URZ ;  /* 0x000008980a087890 */ /* 0x000fe4000fffe03f */
[----:B------:R-:W-:Y:S01]  /*b06b0*/  UIADD3 UR7, UR10, 0x5b0, URZ ;  /* 0x000005b00a077890 */ /* 0x000fe2000fffe03f */
[----:B--2---:R0:W-:Y:S01]  /*b06c0*/  @P0 STL.64 [UR5+0x7b0], R6 ;  /* 0x0007b006ff000987 */ /* 0x0041e20008100a05 */
[----:B------:R-:W-:-:S06]  /*b06d0*/  UIADD3 UR5, UR10, 0x7b0, URZ ;  /* 0x000007b00a057890 */ /* 0x000fcc000fffe03f */
[----:B------:R-:W-:Y:S02]  /*b06e0*/  IMAD.U32 R22, RZ, RZ, UR5 ;  /* 0x00000005ff167e24 */ /* 0x000fe4000f8e00ff */
[----:B0-----:R-:W-:Y:S05]  /*b06f0*/  CALL.REL.NOINC `($mine_kernel_v2$_Z14blake2b_updateP10Blake2bCtxPKvy) ;  /* 0x000722d000007944 */ /* 0x001fea0003c00000 */
[----:B------:R-:W-:Y:S05]  /*b0700*/  BSYNC B0 ;  /* 0x0000000000007941 */ /* 0x000fea0003800000 */
.L_x_253:
[----:B------:R-:W-:Y:S01]  /*b0710*/  IMAD.U32 R7, RZ, RZ, UR5 ;  /* 0x00000005ff077e24 */ /* 0x000fe2000f8e00ff */
[----:B------:R-:W-:Y:S01]  /*b0720*/  MOV R0, 0xb0750 ;  /* 0x000b075000007802 */ /* 0x000fe20000000f00 */
[----:B------:R-:W-:Y:S02]  /*b0730*/  IMAD.U32 R13, RZ, RZ, UR7 ;  /* 0x00000007ff0d7e24 */ /* 0x000fe4000f8e00ff */
[----:B------:R-:W-:Y:S05]  /*b0740*/  CALL.REL.NOINC `($mine_kernel_v2$_Z13blake2b_finalP10Blake2bCtxPv) ;  /* 0x0006781000007944 */ /* 0x000fea0003c00000 */
[----:B-1----:R-:W-:Y:S01]  /*b0750*/  IMAD.MOV.U32 R12, RZ, RZ, -0x7b3558c5 ;  /* 0x84caa73bff0c7424 */ /* 0x002fe200078e00ff */
[----:B------:R0:W-:Y:S01]  /*b0760*/  STL.64 [R1+0x8d8], RZ ;  /* 0x0008d8ff01007387 */ /* 0x0001e20000100a00 */
[----:B------:R-:W-:Y:S01]  /*b0770*/  IMAD.MOV.U32 R13, RZ, RZ, -0x4498517b ;  /* 0xbb67ae85ff0d7424 */ /* 0x000fe200078e00ff */
[----:B------:R-:W-:Y:S01]  /*b0780*/  BSSY B0, `(.L_x_254) ;  /* 0x000001f000007945 */ /* 0x000fe20003800000 */
[----:B------:R-:W-:Y:S01]  /*b0790*/  IMAD.MOV.U32 R14, RZ, RZ, -0x16b07d5 ;  /* 0xfe94f82bff0e7424 */ /* 0x000fe200078e00ff */
[----:B------:R0:W-:Y:S01]  /*b07a0*/  STL.128 [R1+0x8e0], RZ ;  /* 0x0008e0ff01007387 */ /* 0x0001e20000100c00 */
[----:B------:R-:W-:Y:S01]  /*b07b0*/  IMAD.MOV.U32 R15, RZ, RZ, 0x3c6ef372 ;  /* 0x3c6ef372ff0f7424 */ /* 0x000fe200078e00ff */
[----:B------:R-:W-:Y:S01]  /*b07c0*/  MOV R0, 0xb0970 ;  /* 0x000b097000007802 */ /* 0x000fe20000000f00 */
[----:B------:R-:W-:Y:S01]  /*b07d0*/  IMAD.MOV.U32 R16, RZ, RZ, 0x5f1d36f1 ;  /* 0x5f1d36f1ff107424 */ /* 0x000fe200078e00ff */
[----:B------:R0:W-:Y:S01]  /*b07e0*/  STL.64 [R1+0x8f0], RZ ;  /* 0x0008f0ff01007387 */ /* 0x0001e20000100a00 */
[----:B------:R-:W-:Y:S01]  /*b07f0*/  IMAD.MOV.U32 R17, RZ, RZ, -0x5ab00ac6 ;  /* 0xa54ff53aff117424 */ /* 0x000fe200078e00ff */
[----:B------:R-:W-:Y:S01]  /*b0800*/  UMOV UR6, 0x40 ;  /* 0x0000004000067882 */ /* 0x000fe20000000000 */
[----:B------:R-:W-:Y:S01]  /*b0810*/  IMAD.MOV.U32 R18, RZ, RZ, -0x52197d2f ;  /* 0xade682d1ff127424 */ /* 0x000fe200078e00ff */
[----:B------:R0:W-:Y:S01]  /*b0820*/  STL.128 [R1+0x8a0], R12 ;  /* 0x0008a00c01007387 */ /* 0x0001e20000100c00 */
[----:B------:R-:W-:Y:S01]  /*b0830*/  IMAD.MOV.U32 R19, RZ, RZ, 0x510e527f ;  /* 0x510e527fff137424 */ /* 0x000fe200078e00ff */
[----:B------:R-:W-:Y:S01]  /*b0840*/  UMOV UR5, URZ ;  /* 0x0000003f00057c82 */ /* 0x000fe20008000000 */
[----:B------:R-:W-:Y:S01]  /*b0850*/  IMAD.MOV.U32 R28, RZ, RZ, 0x2b3e6c1f ;  /* 0x2b3e6c1fff1c7424 */ /* 0x000fe200078e00ff */
[----:B------:R0:W-:Y:S01]  /*b0860*/  STL.64 [R1+0x978], RZ ;  /* 0x000978ff01007387 */ /* 0x0001e20000100a00 */
[----:B------:R-:W-:-:S02]  /*b0870*/  IMAD.MOV.U32 R29, RZ, RZ, -0x64fa9774 ;  /* 0x9b05688cff1d7424 */ /* 0x000fc400078e00ff */
[----:B------:R-:W-:Y:S01]  /*b0880*/  IMAD.MOV.U32 R30, RZ, RZ, -0x4be4295 ;  /* 0xfb41bd6bff1e7424 */ /* 0x000fe200078e00ff */
[----:B------:R0:W-:Y:S01]  /*b0890*/  STL.128 [R1+0x8b0], R16 ;  /* 0x0008b01001007387 */ /* 0x0001e20000100c00 */
[----:B------:R-:W-:Y:S02]  /*b08a0*/  IMAD.MOV.U32 R31, RZ, RZ, 0x1f83d9ab ;  /* 0x1f83d9abff1f7424 */ /* 0x000fe400078e00ff */
[----:B------:R-:W-:Y:S02]  /*b08b0*/  IMAD.MOV.U32 R10, RZ, RZ, 0x137e2179 ;  /* 0x137e2179ff0a7424 */ /* 0x000fe400078e00ff */
[----:B------:R-:W-:Y:S01]  /*b08c0*/  IMAD.MOV.U32 R11, RZ, RZ, 0x5be0cd19 ;  /* 0x5be0cd19ff0b7424 */ /* 0x000fe200078e00ff */
[----:B------:R0:W-:Y:S01]  /*b08d0*/  STL.128 [R1+0x8c0], R28 ;  /* 0x0008c01c01007387 */ /* 0x0001e20000100c00 */
[----:B------:R-:W-:Y:S02]  /*b08e0*/  IMAD.MOV.U32 R26, RZ, RZ, -0xd4236b8 ;  /* 0xf2bdc948ff1a7424 */ /* 0x000fe400078e00ff */
[----:B------:R-:W-:Y:S01]  /*b08f0*/  IMAD.MOV.U32 R27, RZ, RZ, 0x6a09e667 ;  /* 0x6a09e667ff1b7424 */ /* 0x000fe200078e00ff */
[----:B------:R0:W-:Y:S01]  /*b0900*/  STL.64 [R1+0x8d0], R10 ;  /* 0x0008d00a01007387 */ /* 0x0001e20000100a00 */
[----:B------:R-:W-:-:S02]  /*b0910*/  IMAD.U32 R22, RZ, RZ, UR8 ;  /* 0x00000008ff167e24 */ /* 0x000fc4000f8e00ff */
[----:B------:R-:W-:Y:S01]  /*b0920*/  IMAD.U32 R20, RZ, RZ, UR20 ;  /* 0x00000014ff147e24 */ /* 0x000fe2000f8e00ff */
[----:B------:R0:W-:Y:S01]  /*b0930*/  STL.64 [R1+0x898], R26 ;  /* 0x0008981a01007387 */ /* 0x0001e20000100a00 */
[----:B------:R-:W-:Y:S02]  /*b0940*/  IMAD.MOV.U32 R24, RZ, RZ, 0x40 ;  /* 0x00000040ff187424 */ /* 0x000fe400078e00ff */
[----:B------:R-:W-:Y:S02]  /*b0950*/  IMAD.MOV.U32 R6, RZ, RZ, RZ ;  /* 0x000000ffff067224 */ /* 0x000fe400078e00ff */
[----:B0-----:R-:W-:Y:S05]  /*b0960*/  CALL.REL.NOINC `($mine_kernel_v2$_Z14blake2b_updateP10Blake2bCtxPKvy) ;  /* 0x0007206000007944 */ /* 0x001fea0003c00000 */
[----:B------:R-:W-:Y:S05]  /*b0970*/  BSYNC B0 ;  /* 0x0000000000007941 */ /* 0x000fea0003800000 */
.L_x_254:
[----:B------:R-:W-:Y:S01]  /*b0980*/  BSSY B0, `(.L_x_255) ;  /* 0x0000006000007945 */ /* 0x000fe20003800000 */
[----:B------:R-:W-:Y:S01]  /*b0990*/  IMAD.U32 R22, RZ, RZ, UR8 ;  /* 0x00000008ff167e24 */ /* 0x000fe2000f8e00ff */
[----:B------:R-:W-:Y:S01]  /*b09a0*/  MOV R0, 0xb09e0 ;  /* 0x000b09e000007802 */ /* 0x000fe20000000f00 */
[----:B------:R-:W-:Y:S02]  /*b09b0*/  IMAD.U32 R20, RZ, RZ, UR7 ;  /* 0x00000007ff147e24 */ /* 0x000fe4000f8e00ff */
[----:B------:R-:W-:Y:S02]  /*b09c0*/  IMAD.MOV.U32 R24, RZ, RZ, 0x40 ;  /* 0x00000040ff187424 */ /* 0x000fe400078e00ff */
[----:B------:R-:W-:Y:S05]  /*b09d0*/  CALL.REL.NOINC `($mine_kernel_v2$_Z14blake2b_updateP10Blake2bCtxPKvy) ;  /* 0x00071ff000007944 */ /* 0x000fea0003c00000 */
[----:B------:R-:W-:Y:S05]  /*b09e0*/  BSYNC B0 ;  /* 0x0000000000007941 */ /* 0x000fea0003800000 */
.L_x_255:
[----:B------:R-:W-:Y:S01]  /*b09f0*/  BSSY B0, `(.L_x_256) ;  /* 0x0000006000007945 */ /* 0x000fe20003800000 */
[----:B------:R-:W-:Y:S01]  /*b0a00*/  IMAD.U32 R22, RZ, RZ, UR8 ;  /* 0x00000008ff167e24 */ /* 0x000fe2000f8e00ff */
[----:B------:R-:W-:Y:S01]  /*b0a10*/  MOV R0, 0xb0a50 ;  /* 0x000b0a5000007802 */ /* 0x000fe20000000f00 */
[----:B------:R-:W-:-:S02]  /*b0a20*/  IMAD.U32 R20, RZ, RZ, UR12 ;  /* 0x0000000cff147e24 */ /* 0x000fc4000f8e00ff */
[----:B------:R-:W-:Y:S02]  /*b0a30*/  IMAD.MOV.U32 R24, RZ, RZ, 0x4 ;  /* 0x00000004ff187424 */ /* 0x000fe400078e00ff */
[----:B------:R-:W-:Y:S05]  /*b0a40*/  CALL.REL.NOINC `($mine_kernel_v2$_Z14blake2b_updateP10Blake2bCtxPKvy) ;  /* 0x00071f8000007944 */ /* 0x000fea0003c00000 */
[----:B------:R-:W-:Y:S05]  /*b0a50*/  BSYNC B0 ;  /* 0x0000000000007941 */ /* 0x000fea0003800000 */
.L_x_256:
[----:B------:R-:W-:Y:S01]  /*b0a60*/  IMAD.U32 R7, RZ, RZ, UR8 ;  /* 0x00000008ff077e24 */ /* 0x000fe2000f8e00ff */
[----:B------:R-:W-:Y:S01]  /*b0a70*/  MOV R0, 0xb0aa0 ;  /* 0x000b0aa000007802 */ /* 0x000fe20000000f00 */
[----:B------:R-:W-:Y:S02]  /*b0a80*/  IMAD.U32 R13, RZ, RZ, UR23 ;  /* 0x00000017ff0d7e24 */ /* 0x000fe4000f8e00ff */
[----:B------:R-:W-:Y:S05]  /*b0a90*/  CALL.REL.NOINC `($mine_kernel_v2$_Z13blake2b_finalP10Blake2bCtxPv) ;  /* 0x000674c000007944 */ /* 0x000fea0003c00000 */
[----:B-1----:R-:W-:Y:S01]  /*b0aa0*/  IMAD.MOV.U32 R12, RZ, RZ, -0x16b07d5 ;  /* 0xfe94f82bff0c7424 */ /* 0x002fe200078e00ff */
[----:B------:R0:W-:Y:S01]  /*b0ab0*/  STL.64 [R1+0x470], RZ ;  /* 0x000470ff01007387 */ /* 0x0001e20000100a00 */
[----:B------:R-:W-:Y:S01]  /*b0ac0*/  IMAD.MOV.U32 R13, RZ, RZ, 0x3c6ef372 ;  /* 0x3c6ef372ff0d7424 */ /* 0x000fe200078e00ff */
[----:B------:R-:W-:Y:S01]  /*b0ad0*/  ISETP.LT.U32.AND P0, PT, RZ, UR6, PT ;  /* 0x00000006ff007c0c */ /* 0x000fe2000bf01070 */
[----:B------:R-:W-:Y:S01]  /*b0ae0*/  IMAD.MOV.U32 R14, RZ, RZ, 0x5f1d36f1 ;  /* 0x5f1d36f1ff0e7424 */ /* 0x000fe200078e00ff */
[----:B------:R0:W-:Y:S01]  /*b0af0*/  STL.128 [R1+0x40], RZ ;  /* 0x000040ff01007387 */ /* 0x0001e20000100c00 */
[----:B------:R-:W-:Y:S02]  /*b0b00*/  IMAD.MOV.U32 R15, RZ, RZ, -0x5ab00ac6 ;  /* 0xa54ff53aff0f7424 */ /* 0x000fe400078e00ff */
[----:B------:R-:W-:Y:S01]  /*b0b10*/  IMAD.MOV.U32 R16, RZ, RZ, -0x52197d2f ;  /* 0xade682d1ff107424 */ /* 0x000fe200078e00ff */
[----:B------:R0:W-:Y:S01]  /*b0b20*/  STL.128 [R1+0x50], RZ ;  /* 0x000050ff01007387 */ /* 0x0001e20000100c00 */
[----:B------:R-:W-:-:S02]  /*b0b30*/  IMAD.MOV.U32 R17, RZ, RZ, 0x510e527f ;  /* 0x510e527fff117424 */ /* 0x000fc400078e00ff */
[----:B------:R-:W-:Y:S01]  /*b0b40*/  IMAD.MOV.U32 R18, RZ, RZ, 0x2b3e6c1f ;  /* 0x2b3e6c1fff127424 */ /* 0x000fe200078e00ff */
[----:B------:R0:W-:Y:S01]  /*b0b50*/  STL.128 [R1+0x10], R12 ;  /* 0x0000100c01007387 */ /* 0x0001e20000100c00 */
[----:B------:R-:W-:Y:S02]  /*b0b60*/  IMAD.MOV.U32 R19, RZ, RZ, -0x64fa9774 ;  /* 0x9b05688cff137424 */ /* 0x000fe400078e00ff */
[----:B------:R-:W-:Y:S02]  /*b0b70*/  IMAD.MOV.U32 R20, RZ, RZ, -0x4be4295 ;  /* 0xfb41bd6bff147424 */ /* 0x000fe400078e00ff */
[----:B------:R-:W-:Y:S01]  /*b0b80*/  IMAD.MOV.U32 R21, RZ, RZ, 0x1f83d9ab ;  /* 0x1f83d9abff157424 */ /* 0x000fe200078e00ff */
[----:B------:R0:W-:Y:S01]  /*b0b90*/  STL.128 [R1+0x20], R16 ;  /* 0x0000201001007387 */ /* 0x0001e20000100c00 */
[----:B------:R-:W-:Y:S02]  /*b0ba0*/  IMAD.MOV.U32 R22, RZ, RZ, 0x137e2179 ;  /* 0x137e2179ff167424 */ /* 0x000fe400078e00ff */
[----:B------:R-:W-:-:S02]  /*b0bb0*/  IMAD.MOV.U32 R23, RZ, RZ, 0x5be0cd19 ;  /* 0x5be0cd19ff177424 */ /* 0x000fc400078e00ff */
[----:B------:R-:W-:Y:S02]  /*b0bc0*/  IMAD.MOV.U32 R10, RZ, RZ, -0x7b3558c5 ;  /* 0x84caa73bff0a7424 */ /* 0x000fe400078e00ff */
[----:B------:R-:W-:Y:S01]  /*b0bd0*/  IMAD.MOV.U32 R11, RZ, RZ, -0x4498517b ;  /* 0xbb67ae85ff0b7424 */ /* 0x000fe200078e00ff */
[----:B------:R0:W-:Y:S01]  /*b0be0*/  STL.128 [R1+0x30], R20 ;  /* 0x0000301401007387 */ /* 0x0001e20000100c00 */
[----:B------:R-:W-:Y:S02]  /*b0bf0*/  IMAD.MOV.U32 R24, RZ, RZ, -0xd4236b8 ;  /* 0xf2bdc948ff187424 */ /* 0x000fe400078e00ff */
[----:B------:R-:W-:Y:S01]  /*b0c00*/  IMAD.MOV.U32 R25, RZ, RZ, 0x6a09e667 ;  /* 0x6a09e667ff197424 */ /* 0x000fe200078e00ff */
[----:B------:R0:W-:Y:S01]  /*b0c10*/  STL.64 [R1+0x8], R10 ;  /* 0x0000080a01007387 */ /* 0x0001e20000100a00 */
[----:B------:R-:W-:Y:S02]  /*b0c20*/  IMAD.MOV.U32 R26, RZ, RZ, 0x4 ;  /* 0x00000004ff1a7424 */ /* 0x000fe400078e00ff */
[----:B------:R-:W-:Y:S01]  /*b0c30*/  IMAD.MOV.U32 R27, RZ, RZ, 0x0 ;  /* 0x00000000ff1b7424 */ /* 0x000fe200078e00ff */
[----:B------:R0:W-:Y:S01]  /*b0c40*/  STL.64 [R1], R24 ;  /* 0x0000001801007387 */ /* 0x0001e20000100a00 */
[----:B------:R-:W-:-:S02]  /*b0c50*/  IMAD.MOV.U32 R0, RZ, RZ, 0x2000 ;  /* 0x00002000ff007424 */ /* 0x000fc400078e00ff */
[----:B------:R-:W-:Y:S01]  /*b0c60*/  IMAD.U32 R5, RZ, RZ, UR5 ;  /* 0x00000005ff057e24 */ /* 0x000fe2000f8e00ff */
[----:B------:R0:W-:Y:S04]  /*b0c70*/  STL.64 [R1+0xe0], R26 ;  /* 0x0000e01a01007387 */ /* 0x0001e80000100a00 */
[----:B------:R0:W-:Y:S01]  /*b0c80*/  STL [R1+0x47c], R0 ;  /* 0x00047c0001007387 */ /* 0x0001e20000100800 */
[----:B------:R-:W-:-:S03]  /*b0c90*/  ISETP.GT.AND.EX P0, PT, R5, RZ, PT, P0 ;  /* 0x000000ff0500720c */ /* 0x000fc60003f04300 */
[----:B------:R0:W-:Y:S10]  /*b0ca0*/  STL [R1+0x60], R0 ;  /* 0x0000600001007387 */ /* 0x0001f40000100800 */
[----:B0-----:R-:W-:Y:S05]  /*b0cb0*/  @!P0 BRA `(.L_x_257) ;  /* 0x0000026000008947 */ /* 0x001fea0003800000 */
[----:B------:R-:W-:Y:S01]  /*b0cc0*/  UISETP.GT.U32.AND UP0, UPT, UR6, 0xc, UPT ;  /* 0x0000000c0600788c */ /* 0x000fe2000bf04070 */
[----:B------:R-:W-:-:S03]  /*b0cd0*/  PLOP3.LUT P0, PT, PT, PT, PT, 0x80, 0x0 ;  /* 0x000000000000781c */ /* 0x000fc60003f0f070 */
[----:B------:R-:W-:-:S06]  /*b0ce0*/  UISETP.GT.AND.EX UP0, UPT, UR5, URZ, UPT, UP0 ;  /* 0x0000003f0500728c */ /* 0x000fcc000bf04300 */
[----:B------:R-:W-:-:S13]  /*b0cf0*/  PLOP3.LUT P1, PT, PT, PT, UP0, 0x80, 0x0 ;  /* 0x000000000000781c */ /* 0x000fda0003f2f008 */
[----:B------:R-:W-:Y:S05]  /*b0d00*/  @!P1 BRA `(.L_x_258) ;  /* 0x0000011000009947 */ /* 0x000fea0003800000 */
[----:B------:R-:W-:Y:S02]  /*b0d10*/  PLOP3.LUT P0, PT, PT, PT, PT, 0x8, 0x0 ;  /* 0x000000000000781c */ /* 0x000fe40003f0e170 */
.L_x_259:
[----:B0-----:R-:W-:-:S05]  /*b0d20*/  IMAD.IADD R10, R1, 0x1, R6 ;  /* 0x00000001010a7824 */ /* 0x001fca00078e0206 */
[----:B------:R-:W2:Y:S04]  /*b0d30*/  LDL R0, [R10+0x5f0] ;  /* 0x0005f0000a007983 */ /* 0x000ea80000100800 */
[----:B------:R-:W3:Y:S04]  /*b0d40*/  LDL R5, [R10+0x5f4] ;  /* 0x0005f4000a057983 */ /* 0x000ee80000100800 */
[----:B------:R-:W4:Y:S04]  /*b0d50*/  LDL R7, [R10+0x5f8] ;  /* 0x0005f8000a077983 */ /* 0x000f280000100800 */
[----:B------:R-:W5:Y:S01]  /*b0d60*/  LDL R8, [R10+0x5fc] ;  /* 0x0005fc000a087983 */ /* 0x000f620000100800 */
[----:B------:R-:W-:Y:S01]  /*b0d70*/  UIADD3 UR6, UP0, UR6, -0x10, URZ ;  /* 0xfffffff006067890 */ /* 0x000fe2000ff1e03f */
[----:B------:R-:W-:-:S03]  /*b0d80*/  IADD3 R6, R6, 0x10, RZ ;  /* 0x0000001006067810 */ /* 0x000fc60007ffe0ff */
[----:B------:R-:W-:Y:S02]  /*b0d90*/  UIADD3.X UR5, UR5, -0x1, URZ, UP0, !UPT ;  /* 0xffffffff05057890 */ /* 0x000fe400087fe43f */
[----:B------:R-:W-:-:S04]  /*b0da0*/  UISETP.GT.U32.AND UP0, UPT, UR6, 0xc, UPT ;  /* 0x0000000c0600788c */ /* 0x000fc8000bf04070 */
[----:B------:R-:W-:-:S06]  /*b0db0*/  UISETP.GT.AND.EX UP0, UPT, UR5, URZ, UPT, UP0 ;  /* 0x0000003f0500728c */ /* 0x000fcc000bf04300 */
[----:B------:R-:W-:Y:S01]  /*b0dc0*/  PLOP3.LUT P1, PT, PT, PT, UP0, 0x80, 0x0 ;  /* 0x000000000000781c */ /* 0x000fe20003f2f008 */
[----:B--2---:R0:W-:Y:S04]  /*b0dd0*/  STL [R10+0x64], R0 ;  /* 0x000064000a007387 */ /* 0x0041e80000100800 */
[----:B---3--:R0:W-:Y:S04]  /*b0de0*/  STL [R10+0x68], R5 ;  /* 0x000068050a007387 */ /* 0x0081e80000100800 */
[----:B----4-:R0:W-:Y:S04]  /*b0df0*/  STL [R10+0x6c], R7 ;  /* 0x00006c070a007387 */ /* 0x0101e80000100800 */
[----:B-----5:R0:W-:Y:S01]  /*b0e00*/  STL [R10+0x70], R8 ;  /* 0x000070080a007387 */ /* 0x0201e20000100800 */
[----:B------:R-:W-:Y:S05]  /*b0e10*/  @P1 BRA `(.L_x_259) ;  /* 0xffffff0000001947 */ /* 0x000fea000383ffff */
.L_x_258:
[----:B------:R-:W-:-:S04]  /*b0e20*/  UISETP.GT.U32.AND UP0, UPT, UR6, 0x4, UPT ;  /* 0x000000040600788c */ /* 0x000fc8000bf04070 */
[----:B------:R-:W-:-:S06]  /*b0e30*/  UISETP.GT.AND.EX UP0, UPT, UR5, URZ, UPT, UP0 ;  /* 0x0000003f0500728c */ /* 0x000fcc000bf04300 */
[----:B------:R-:W-:-:S13]  /*b0e40*/  PLOP3.LUT P1, PT, PT, PT, UP0, 0x80, 0x0 ;  /* 0x000000000000781c */ /* 0x000fda0003f2f008 */
[----:B------:R-:W-:Y:S05]  /*b0e50*/  @!P1 BRA `(.L_x_260) ;  /* 0x0000009000009947 */ /* 0x000fea0003800000 */
[----:B0-----:R-:W-:-:S05]  /*b0e60*/  IMAD.IADD R7, R1, 0x1, R6 ;  /* 0x0000000101077824 */ /* 0x001fca00078e0206 */
[----:B------:R-:W2:Y:S04]  /*b0e70*/  LDL R0, [R7+0x5f0] ;  /* 0x0005f00007007983 */ /* 0x000ea80000100800 */
[----:B------:R-:W3:Y:S01]  /*b0e80*/  LDL R5, [R7+0x5f4] ;  /* 0x0005f40007057983 */ /* 0x000ee20000100800 */
[----:B------:R-:W-:Y:S01]  /*b0e90*/  UIADD3 UR6, UP0, UR6, -0x8, URZ ;  /* 0xfffffff806067890 */ /* 0x000fe2000ff1e03f */
[----:B------:R-:W-:Y:S02]  /*b0ea0*/  PLOP3.LUT P0, PT, PT, PT, PT, 0x8, 0x0 ;  /* 0x000000000000781c */ /* 0x000fe40003f0e170 */
[----:B------:R-:W-:Y:S01]  /*b0eb0*/  IADD3 R6, R6, 0x8, RZ ;  /* 0x0000000806067810 */ /* 0x000fe20007ffe0ff */
[----:B------:R-:W-:Y:S01]  /*b0ec0*/  UIADD3.X UR5, UR5, -0x1, URZ, UP0, !UPT ;  /* 0xffffffff05057890 */ /* 0x000fe200087fe43f */
[----:B--2---:R0:W-:Y:S04]  /*b0ed0*/  STL [R7+0x64], R0 ;  /* 0x0000640007007387 */ /* 0x0041e80000100800 */
[----:B---3--:R0:W-:Y:S04]  /*b0ee0*/  STL [R7+0x68], R5 ;  /* 0x0000680507007387 */ /* 0x0081e80000100800 */
.L_x_260:
[----:B------:R-:W-:-:S04]  /*b0ef0*/  ISETP.NE.U32.AND P1, PT, RZ, UR6, PT ;  /* 0x00000006ff007c0c */ /* 0x000fc8000bf25070 */
[----:B------:R-:W-:-:S13]  /*b0f00*/  ISETP.NE.OR.EX P0, PT, RZ, UR5, P0, P1 ;  /* 0x00000005ff007c0c */ /* 0x000fda0008705710 */
[----:B------:R-:W-:Y:S05]  /*b0f10*/  @!P0 BRA `(.L_x_261) ;  /* 0x0000009000008947 */ /* 0x000fea0003800000 */
.L_x_257:
[----:B0-----:R-:W-:-:S05]  /*b0f20*/  IMAD.IADD R5, R1, 0x1, R6 ;  /* 0x0000000101057824 */ /* 0x001fca00078e0206 */
[----:B------:R-:W2:Y:S01]  /*b0f30*/  LDL R0, [R5+0x5f0] ;  /* 0x0005f00005007983 */ /* 0x000ea20000100800 */
[----:B------:R-:W-:Y:S01]  /*b0f40*/  UIADD3 UR6, UP0, UR6, -0x4, URZ ;  /* 0xfffffffc06067890 */ /* 0x000fe2000ff1e03f */
[----:B------:R-:W-:-:S03]  /*b0f50*/  IADD3 R6, R6, 0x4, RZ ;  /* 0x0000000406067810 */ /* 0x000fc60007ffe0ff */
[----:B------:R-:W-:Y:S02]  /*b0f60*/  UIADD3.X UR5, UR5, -0x1, URZ, UP0, !UPT ;  /* 0xffffffff05057890 */ /* 0x000fe400087fe43f */
[----:B------:R-:W-:-:S04]  /*b0f70*/  ISETP.NE.U32.AND P0, PT, RZ, UR6, PT ;  /* 0x00000006ff007c0c */ /* 0x000fc8000bf05070 */
[----:B------:R-:W-:Y:S01]  /*b0f80*/  ISETP.NE.AND.EX P0, PT, RZ, UR5, PT, P0 ;  /* 0x00000005ff007c0c */ /* 0x000fe2000bf05300 */
[----:B--2---:R0:W-:-:S12]  /*b0f90*/  STL [R5+0x64], R0 ;  /* 0x0000640005007387 */ /* 0x0041d80000100800 */
[----:B0-----:R-:W-:Y:S05]  /*b0fa0*/  @P0 BRA `(.L_x_257) ;  /* 0xffffff7000000947 */ /* 0x001fea000383ffff */
.L_x_261:
[----:B------:R-:W2:Y:S04]  /*b0fb0*/  LDL.64 R14, [R1+0xe0] ;  /* 0x0000e000010e7983 */ /* 0x000ea80000100a00 */
[----:B0-----:R-:W3:Y:S01]  /*b0fc0*/  LDL.64 R6, [R1+0x40] ;  /* 0x0000400001067983 */ /* 0x001ee20000100a00 */
[----:B------:R-:W-:Y:S01]  /*b0fd0*/  IMAD.MOV.U32 R10, RZ, RZ, -0x1 ;  /* 0xffffffffff0a7424 */ /* 0x000fe200078e00ff */
[----:B------:R-:W-:Y:S01]  /*b0fe0*/  BSSY B0, `(.L_x_262) ;  /* 0x0000014000007945 */ /* 0x000fe20003800000 */
[----:B------:R-:W-:-:S05]  /*b0ff0*/  IMAD.MOV.U32 R11, RZ, RZ, -0x1 ;  /* 0xffffffffff0b7424 */ /* 0x000fca00078e00ff */
[----:B------:R0:W-:Y:S01]  /*b1000*/  STL.64 [R1+0x50], R10 ;  /* 0x0000500a01007387 */ /* 0x0001e20000100a00 */
[----:B--2---:R-:W-:-:S04]  /*b1010*/  IADD3 R0, P0, R14, 0x40, RZ ;  /* 0x000000400e007810 */ /* 0x004fc80007f1e0ff */
[----:B------:R-:W-:Y:S01]  /*b1020*/  ISETP.GT.U32.AND P1, PT, R0, 0x7f, PT ;  /* 0x0000007f0000780c */ /* 0x000fe20003f24070 */
[----:B------:R-:W-:Y:S01]  /*b1030*/  IMAD.X R5, RZ, RZ, R15, P0 ;  /* 0x000000ffff057224 */ /* 0x000fe200000e060f */
[----:B---3--:R-:W-:Y:S01]  /*b1040*/  IADD3 R12, P0, R6, R0, RZ ;  /* 0x00000000060c7210 */ /* 0x008fe20007f1e0ff */
[----:B0-----:R-:W-:Y:S02]  /*b1050*/  IMAD.MOV.U32 R10, RZ, RZ, R0 ;  /* 0x000000ffff0a7224 */ /* 0x001fe400078e0000 */
[--C-:B------:R-:W-:Y:S01]  /*b1060*/  IMAD.MOV.U32 R11, RZ, RZ, R5.reuse ;  /* 0x000000ffff0b7224 */ /* 0x100fe200078e0005 */
[----:B------:R-:W-:Y:S01]  /*b1070*/  ISETP.GT.U32.AND.EX P1, PT, R5, RZ, PT, P1 ;  /* 0x000000ff0500720c */ /* 0x000fe20003f24110 */
[----:B------:R-:W-:Y:S01]  /*b1080*/  IMAD.X R13, R7, 0x1, R5, P0 ;  /* 0x00000001070d7824 */ /* 0x000fe200000e0605 */
[----:B------:R-:W-:Y:S02]  /*b1090*/  ISETP.GE.U32.AND P0, PT, R12, R6, PT ;  /* 0x000000060c00720c */ /* 0x000fe40003f06070 */
[----:B------:R0:W-:Y:S02]  /*b10a0*/  STL.64 [R1+0xe0], R10 ;  /* 0x0000e00a01007387 */ /* 0x0001e40000100a00 */
[----:B------:R-:W-:-:S02]  /*b10b0*/  ISETP.GE.U32.AND.EX P0, PT, R13, R7, PT, P0 ;  /* 0x000000070d00720c */ /* 0x000fc40003f06100 */
[----:B------:R0:W-:Y:S11]  /*b10c0*/  STL.64 [R1+0x40], R12 ;  /* 0x0000400c01007387 */ /* 0x0001f60000100a00 */
[----:B------:R-:W-:Y:S05]  /*b10d0*/  @P0 BRA `(.L_x_263) ;  /* 0x0000004000000947 */ /* 0x000fea0003800000 */
[----:B------:R-:W2:Y:S02]  /*b10e0*/  LDL.64 R6, [R1+0x48] ;  /* 0x0000480001067983 */ /* 0x000ea40000100a00 */
[----:B--2---:R-:W-:-:S05]  /*b10f0*/  IADD3 R6, P0, R6, 0x1, RZ ;  /* 0x0000000106067810 */ /* 0x004fca0007f1e0ff */
[----:B------:R-:W-:-:S05]  /*b1100*/  IMAD.X R7, RZ, RZ, R7, P0 ;  /* 0x000000ffff077224 */ /* 0x000fca00000e0607 */
[----:B------:R1:W-:Y:S03]  /*b1110*/  STL.64 [R1+0x48], R6 ;  /* 0x0000480601007387 */ /* 0x0003e60000100a00 */
.L_x_263:
[----:B------:R-:W-:Y:S05]  /*b1120*/  BSYNC B0 ;  /* 0x0000000000007941 */ /* 0x000fea0003800000 */
.L_x_262:
[----:B------:R-:W-:Y:S01]  /*b1130*/  BSSY B0, `(.L_x_264) ;  /* 0x000013a000007945 */ /* 0x000fe20003800000 */
[----:B------:R-:W-:Y:S05]  /*b1140*/  @P1 BRA `(.L_x_265) ;  /* 0x0000138000001947 */ /* 0x000fea0003800000 */
[----:B-1----:R-:W-:Y:S01]  /*b1150*/  IMAD.MOV R7, RZ, RZ, -R14 ;  /* 0x000000ffff077224 */ /* 0x002fe200078e0a0e */
[----:B------:R-:W-:Y:S01]  /*b1160*/  IADD3 R6, P0, -R14, 0x3f, RZ ;  /* 0x0000003f0e067810 */ /* 0x000fe20007f1e1ff */
[----:B------:R-:W-:Y:S03]  /*b1170*/  BSSY B1, `(.L_x_266) ;  /* 0x0000012000017945 */ /* 0x000fe60003800000 */
[----:B------:R-:W-:Y:S01]  /*b1180*/  LOP3.LUT R7, R7, 0x3, RZ, 0xc0, !PT ;  /* 0x0000000307077812 */ /* 0x000fe200078ec0ff */
[----:B------:R-:W-:Y:S01]  /*b1190*/  IMAD.X R14, RZ, RZ, ~R15, P0 ;  /* 0x000000ffff0e7224 */ /* 0x000fe200000e0e0f */
[----:B------:R-:W-:Y:S02]  /*b11a0*/  ISETP.GE.U32.AND P1, PT, R6, 0x3, PT ;  /* 0x000000030600780c */ /* 0x000fe40003f26070 */
[----:B------:R-:W-:-:S02]  /*b11b0*/  ISETP.NE.U32.AND P0, PT, R7, RZ, PT ;  /* 0x000000ff0700720c */ /* 0x000fc40003f05070 */
[----:B------:R-:W-:Y:S02]  /*b11c0*/  ISETP.GE.U32.AND.EX P1, PT, R14, RZ, PT, P1 ;  /* 0x000000ff0e00720c */ /* 0x000fe40003f26110 */
[----:B------:R-:W-:-:S13]  /*b11d0*/  ISETP.NE.AND.EX P0, PT, RZ, RZ, PT, P0 ;  /* 0x000000ffff00720c */ /* 0x000fda0003f05300 */
[----:B------:R-:W-:Y:S05]  /*b11e0*/  @!P0 BRA `(.L_x_267) ;  /* 0x000000a000008947 */ /* 0x000fea0003800000 */
[----:B------:R-:W-:Y:S02]  /*b11f0*/  IMAD.MOV.U32 R8, RZ, RZ, RZ ;  /* 0x000000ffff087224 */ /* 0x000fe400078e00ff */
.L_x_268:
[----:B------:R-:W-:Y:S01]  /*b1200*/  IMAD.IADD R6, R1, 0x1, R0 ;  /* 0x0000000101067824 */ /* 0x000fe200078e0200 */
[----:B------:R-:W-:Y:S02]  /*b1210*/  IADD3 R7, P0, R7, -0x1, RZ ;  /* 0xffffffff07077810 */ /* 0x000fe40007f1e0ff */
[----:B------:R-:W-:Y:S02]  /*b1220*/  IADD3 R0, P2, R0, 0x1, RZ ;  /* 0x0000000100007810 */ /* 0x000fe40007f5e0ff */
[----:B------:R1:W-:Y:S01]  /*b1230*/  STL.U8 [R6+0x60], RZ ;  /* 0x000060ff06007387 */ /* 0x0003e20000100000 */
[----:B------:R-:W-:Y:S02]  /*b1240*/  IADD3.X R8, R8, -0x1, RZ, P0, !PT ;  /* 0xffffffff08087810 */ /* 0x000fe400007fe4ff */
[----:B------:R-:W-:Y:S01]  /*b1250*/  ISETP.NE.U32.AND P0, PT, R7, RZ, PT ;  /* 0x000000ff0700720c */ /* 0x000fe20003f05070 */
[----:B------:R-:W-:-:S03]  /*b1260*/  IMAD.X R5, RZ, RZ, R5, P2 ;  /* 0x000000ffff057224 */ /* 0x000fc600010e0605 */
[----:B------:R-:W-:-:S13]  /*b1270*/  ISETP.NE.AND.EX P0, PT, R8, RZ, PT, P0 ;  /* 0x000000ff0800720c */ /* 0x000fda0003f05300 */
[----:B-1----:R-:W-:Y:S05]  /*b1280*/  @P0 BRA `(.L_x_268) ;  /* 0xffffff7000000947 */ /* 0x002fea000383ffff */
.L_x_267:
[----:B------:R-:W-:Y:S05]  /*b1290*/  BSYNC B1 ;  /* 0x0000000000017941 */ /* 0x000fea0003800000 */
.L_x_266:
        /* <DEDUP_REMOVED lines=291> */
.L_x_265:
[----:B--2---:R-:W-:Y:S05]  /*b24d0*/  BSYNC B0 ;  /* 0x0000000000007941 */ /* 0x004fea0003800000 */
.L_x_264:
[----:B------:R-:W2:Y:S04]  /*b24e0*/  LDL.128 R32, [R1+0x60] ;  /* 0x0000600001207983 */ /* 0x000ea80000100c00 */
[----:B------:R-:W3:Y:S04]  /*b24f0*/  LDL.128 R28, [R1+0x70] ;  /* 0x00007000011c7983 */ /* 0x000ee80000100c00 */
[----:B------:R-:W4:Y:S04]  /*b2500*/  LDL.128 R24, [R1+0x80] ;  /* 0x0000800001187983 */ /* 0x000f280000100c00 */
[----:B------:R-:W5:Y:S04]  /*b2510*/  LDL.128 R20, [R1+0x90] ;  /* 0x0000900001147983 */ /* 0x000f680000100c00 */
[----:B0-----:R-:W3:Y:S04]  /*b2520*/  LDL.128 R12, [R1+0xa0] ;  /* 0x0000a000010c7983 */ /* 0x001ee80000100c00 */
[----:B------:R-:W3:Y:S01]  /*b2530*/  LDL.128 R16, [R1+0xb0] ;  /* 0x0000b00001107983 */ /* 0x000ee20000100c00 */
[----:B--2---:R-:W-:-:S02]  /*b2540*/  LOP3.LUT R5, R32, 0xffff, RZ, 0xc0, !PT ;  /* 0x0000ffff20057812 */ /* 0x004fc400078ec0ff */
[----:B------:R-:W-:Y:S02]  /*b2550*/  PRMT R11, R34, 0x7732, RZ ;  /* 0x00007732220b7816 */ /* 0x000fe400000000ff */
[----:B------:R-:W-:Y:S02]  /*b2560*/  SHF.R.U32.HI R0, RZ, 0x8, R5 ;  /* 0x00000008ff007819 */ /* 0x000fe40000011605 */
[----:B-1----:R-:W-:Y:S01]  /*b2570*/  PRMT R6, R32, 0x7732, RZ ;  /* 0x0000773220067816 */ /* 0x002fe200000000ff */
        /* <DEDUP_REMOVED lines=15> */
[----:B------:R-:W-:Y:S02]  /*b2670*/  PRMT R61, R5, 0x6540, R36 ;  /* 0x00006540053d7816 */ /* 0x000fe40000000024 */
[----:B------:R-:W-:Y:S01]  /*b2680*/  LOP3.LUT R35, R11, 0xff, RZ, 0xc0, !PT ;  /* 0x000000ff0b237812 */ /* 0x000fe200078ec0ff */
[----:B------:R-:W-:Y:S01]  /*b2690*/  IMAD.WIDE.U32 R44, R6, 0x1000000, RZ ;  /* 0x01000000062c7825 */ /* 0x000fe200078e00ff */
[----:B------:R-:W-:Y:S02]  /*b26a0*/  SHF.L.U64.HI R5, R36, 0x8, RZ ;  /* 0x0000000824057819 */ /* 0x000fe400000102ff */
[----:B------:R-:W2:Y:S01]  /*b26b0*/  LDL.128 R36, [R1+0xc0] ;  /* 0x0000c00001247983 */ /* 0x000ea20000100c00 */
[----:B------:R-:W-:Y:S02]  /*b26c0*/  SHF.L.U64.HI R11, R35, 0x8, RZ ;  /* 0x00000008230b7819 */ /* 0x000fe400000102ff */
[----:B------:R-:W-:-:S02]  /*b26d0*/  LOP3.LUT R7, R33, 0xffff, RZ, 0xc0, !PT ;  /* 0x0000ffff21077812 */ /* 0x000fc400078ec0ff */
[----:B------:R-:W-:Y:S02]  /*b26e0*/  LOP3.LUT R6, R43, R5, R41, 0xfe, !PT ;  /* 0x000000052b067212 */ /* 0x000fe400078efe29 */
[----:B------:R-:W-:Y:S02]  /*b26f0*/  SHF.R.U32.HI R5, RZ, 0x8, R10 ;  /* 0x00000008ff057819 */ /* 0x000fe4000001160a */
[----:B------:R-:W-:Y:S02]  /*b2700*/  LOP3.LUT R11, R45, R11, R49, 0xfe, !PT ;  /* 0x0000000b2d0b7212 */ /* 0x000fe400078efe31 */
[----:B------:R-:W-:Y:S02]  /*b2710*/  PRMT R32, R33, 0x7732, RZ ;  /* 0x0000773221207816 */ /* 0x000fe400000000ff */
        /* <DEDUP_REMOVED lines=21> */
[----:B------:R-:W-:Y:S02]  /*b2870*/  LOP3.LUT R7, R30, 0xffff, RZ, 0xc0, !PT ;  /* 0x0000ffff1e077812 */ /* 0x000fe400078ec0ff */
[----:B------:R-:W-:Y:S02]  /*b2880*/  LOP3.LUT R49, R49, R6, RZ, 0xfc, !PT ;  /* 0x0000000631317212 */ /* 0x000fe400078efcff */
[----:B------:R-:W-:Y:S02]  /*b2890*/  LOP3.LUT R6, R28, 0xffff, RZ, 0xc0, !PT ;  /* 0x0000ffff1c067812 */ /* 0x000fe400078ec0ff */
[----:B------:R-:W-:Y:S02]  /*b28a0*/  SHF.R.U32.HI R5, RZ, 0x8, R7 ;  /* 0x00000008ff057819 */ /* 0x000fe40000011607 */
[----:B------:R-:W-:-:S02]  /*b28b0*/  SHF.R.U32.HI R0, RZ, 0x8, R6 ;  /* 0x00000008ff007819 */ /* 0x000fc40000011606 */
[----:B------:R-:W-:Y:S02]  /*b28c0*/  PRMT R35, R8, 0x6540, R35 ;  /* 0x0000654008237816 */ /* 0x000fe40000000023 */
[----:B------:R-:W-:Y:S02]  /*b28d0*/  PRMT R10, R28, 0x7732, RZ ;  /* 0x000077321c0a7816 */ /* 0x000fe400000000ff */
[----:B------:R-:W-:Y:S02]  /*b28e0*/  LOP3.LUT R8, R5, 0xff, RZ, 0xc0, !PT ;  /* 0x000000ff05087812 */ /* 0x000fe400078ec0ff */
[----:B------:R-:W-:Y:S02]  /*b28f0*/  SHF.R.U32.HI R5, RZ, 0x8, R62 ;  /* 0x00000008ff057819 */ /* 0x000fe4000001163e */
[----:B------:R-:W-:Y:S02]  /*b2900*/  LOP3.LUT R45, R0, 0xff, RZ, 0xc0, !PT ;  /* 0x000000ff002d7812 */ /* 0x000fe400078ec0ff */
[----:B------:R-:W-:-:S02]  /*b2910*/  SHF.R.U32.HI R0, RZ, 0x8, R10 ;  /* 0x00000008ff007819 */ /* 0x000fc4000001160a */
[----:B------:R-:W-:Y:S02]  /*b2920*/  LOP3.LUT R62, R62, 0xff, RZ, 0xc0, !PT ;  /* 0x000000ff3e3e7812 */ /* 0x000fe400078ec0ff */
[----:B------:R-:W-:Y:S02]  /*b2930*/  LOP3.LUT R5, R5, 0xffff, RZ, 0xc0, !PT ;  /* 0x0000ffff05057812 */ /* 0x000fe400078ec0ff */
[----:B------:R-:W-:Y:S02]  /*b2940*/  LOP3.LUT R10, R10, 0xff, RZ, 0xc0, !PT ;  /* 0x000000ff0a0a7812 */ /* 0x000fe400078ec0ff */
[----:B------:R-:W-:Y:S02]  /*b2950*/  LOP3.LUT R0, R0, 0xffff, RZ, 0xc0, !PT ;  /* 0x0000ffff00007812 */ /* 0x000fe400078ec0ff */
[----:B------:R-:W-:Y:S01]  /*b2960*/  LOP3.LUT R48, R44, R35, R48, 0xfe, !PT ;  /* 0x000000232c307212 */ /* 0x000fe200078efe30 */
[----:B------:R-:W-:Y:S01]  /*b2970*/  IMAD.WIDE.U32 R62, R62, 0x10000, RZ ;  /* 0x000100003e3e7825 */ /* 0x000fe200078e00ff */
[----:B------:R-:W-:-:S02]  /*b2980*/  LOP3.LUT R61, R42, R61, R40, 0xfe, !PT ;  /* 0x0000003d2a3d7212 */ /* 0x000fc400078efe28 */
[C---:B------:R-:W-:Y:S01]  /*b2990*/  LOP3.LUT R33, R31.reuse, 0xffff, RZ, 0xc0, !PT ;  /* 0x0000ffff1f217812 */ /* 0x040fe200078ec0ff */
[----:B------:R-:W3:Y:S01]  /*b29a0*/  LDL.128 R40, [R1+0xd0] ;  /* 0x0000d00001287983 */ /* 0x000ee20000100c00 */
[----:B------:R-:W-:Y:S01]  /*b29b0*/  PRMT R44, R31, 0x7732, RZ ;  /* 0x000077321f2c7816 */ /* 0x000fe200000000ff */
[----:B------:R-:W-:Y:S01]  /*b29c0*/  IMAD.WIDE.U32 R30, R5, 0x1000000, RZ ;  /* 0x01000000051e7825 */ /* 0x000fe200078e00ff */
[C---:B------:R-:W-:Y:S02]  /*b29d0*/  LOP3.LUT R32, R29.reuse, 0xffff, RZ, 0xc0, !PT ;  /* 0x0000ffff1d207812 */ /* 0x040fe400078ec0ff */
[----:B------:R-:W-:Y:S01]  /*b29e0*/  PRMT R34, R29, 0x7732, RZ ;  /* 0x000077321d227816 */ /* 0x000fe200000000ff */
[----:B------:R-:W-:Y:S01]  /*b29f0*/  IMAD.WIDE.U32 R10, R10, 0x10000, RZ ;  /* 0x000100000a0a7825 */ /* 0x000fe200078e00ff */
[----:B------:R-:W-:Y:S02]  /*b2a00*/  SHF.L.U64.HI R5, R8, 0x8, RZ ;  /* 0x0000000808057819 */ /* 0x000fe400000102ff */
[----:B------:R-:W-:Y:S01]  /*b2a10*/  PRMT R65, R6, 0x6540, R45 ;  /* 0x0000654006417816 */ /* 0x000fe2000000002d */
[----:B------:R-:W-:Y:S01]  /*b2a20*/  IMAD.WIDE.U32 R28, R0, 0x1000000, RZ ;  /* 0x01000000001c7825 */ /* 0x000fe200078e00ff */
[----:B------:R-:W-:-:S02]  /*b2a30*/  SHF.L.U64.HI R45, R45, 0x8, RZ ;  /* 0x000000082d2d7819 */ /* 0x000fc400000102ff */
[----:B------:R-:W-:Y:S02]  /*b2a40*/  PRMT R35, R7, 0x6540, R8 ;  /* 0x0000654007237816 */ /* 0x000fe40000000008 */
[----:B------:R-:W-:Y:S02]  /*b2a50*/  LOP3.LUT R8, R31, R5, R63, 0xfe, !PT ;  /* 0x000000051f087212 */ /* 0x000fe400078efe3f */
[----:B------:R-:W-:Y:S02]  /*b2a60*/  SHF.R.U32.HI R0, RZ, 0x8, R32 ;  /* 0x00000008ff007819 */ /* 0x000fe40000011620 */
[----:B------:R-:W-:Y:S02]  /*b2a70*/  SHF.R.U32.HI R5, RZ, 0x8, R33 ;  /* 0x00000008ff057819 */ /* 0x000fe40000011621 */
[----:B------:R-:W-:Y:S02]  /*b2a80*/  LOP3.LUT R11, R29, R45, R11, 0xfe, !PT ;  /* 0x0000002d1d0b7212 */ /* 0x000fe400078efe0b */
[----:B------:R-:W-:Y:S01]  /*b2a90*/  PRMT R6, R0, 0x7104, RZ ;  /* 0x0000710400067816 */ /* 0x000fe200000000ff */
[----:B------:R-:W-:Y:S01]  /*b2aa0*/  IMAD.MOV.U32 R0, RZ, RZ, R34 ;  /* 0x000000ffff007224 */ /* 0x000fe200078e0022 */
[----:B------:R-:W-:Y:S01]  /*b2ab0*/  PRMT R7, R5, 0x7104, RZ ;  /* 0x0000710405077816 */ /* 0x000fe200000000ff */
[----:B------:R-:W-:Y:S01]  /*b2ac0*/  IMAD.MOV.U32 R5, RZ, RZ, R44 ;  /* 0x000000ffff057224 */ /* 0x000fe200078e002c */
[----:B------:R-:W-:Y:S01]  /*b2ad0*/  LOP3.LUT R11, R11, 0xff, R32, 0xf8, !PT ;  /* 0x000000ff0b0b7812 */ /* 0x000fe200078ef820 */
[----:B------:R-:W2:Y:S01]  /*b2ae0*/  LDL.128 R44, [R1] ;  /* 0x00000000012c7983 */ /* 0x000ea20000100c00 */
[----:B------:R-:W-:-:S02]  /*b2af0*/  LOP3.LUT R8, R8, 0xff, R33, 0xf8, !PT ;  /* 0x000000ff08087812 */ /* 0x000fc400078ef821 */
        /* <DEDUP_REMOVED lines=10> */
[----:B----4-:R-:W-:Y:S01]  /*b2ba0*/  LOP3.LUT R11, R24, 0xffff, RZ, 0xc0, !PT ;  /* 0x0000ffff180b7812 */ /* 0x010fe200078ec0ff */
[----:B------:R-:W-:Y:S01]  /*b2bb0*/  IMAD.SHL.U32 R7, R7, 0x1000000, RZ ;  /* 0x0100000007077824 */ /* 0x000fe200078e00ff */
[----:B------:R-:W-:Y:S02]  /*b2bc0*/  LOP3.LUT R64, R8, 0xff0000, R5, 0xf8, !PT ;  /* 0x00ff000008407812 */ /* 0x000fe400078ef805 */
[----:B------:R-:W-:Y:S02]  /*b2bd0*/  LOP3.LUT R53, R26, 0xffff, RZ, 0xc0, !PT ;  /* 0x0000ffff1a357812 */ /* 0x000fe400078ec0ff */
[----:B------:R-:W-:Y:S02]  /*b2be0*/  SHF.R.U32.HI R0, RZ, 0x8, R11 ;  /* 0x00000008ff007819 */ /* 0x000fe4000001160b */
[----:B------:R-:W-:-:S02]  /*b2bf0*/  PRMT R5, R24, 0x7732, RZ ;  /* 0x0000773218057816 */ /* 0x000fc400000000ff */
[----:B------:R-:W-:Y:S02]  /*b2c00*/  LOP3.LUT R63, R63, R6, RZ, 0xfc, !PT ;  /* 0x000000063f3f7212 */ /* 0x000fe400078efcff */
[----:B------:R-:W-:Y:S02]  /*b2c10*/  LOP3.LUT R64, R64, R7, RZ, 0xfc, !PT ;  /* 0x0000000740407212 */ /* 0x000fe400078efcff */
[----:B------:R-:W-:Y:S02]  /*b2c20*/  LOP3.LUT R65, R28, R65, R10, 0xfe, !PT ;  /* 0x000000411c417212 */ /* 0x000fe400078efe0a */
[C---:B------:R-:W-:Y:S02]  /*b2c30*/  LOP3.LUT R52, R25.reuse, 0xffff, RZ, 0xc0, !PT ;  /* 0x0000ffff19347812 */ /* 0x040fe400078ec0ff */
[----:B------:R-:W-:Y:S02]  /*b2c40*/  PRMT R66, R25, 0x7732, RZ ;  /* 0x0000773219427816 */ /* 0x000fe400000000ff */
[----:B------:R-:W-:-:S02]  /*b2c50*/  PRMT R7, R26, 0x7732, RZ ;  /* 0x000077321a077816 */ /* 0x000fc400000000ff */
[C---:B------:R-:W-:Y:S02]  /*b2c60*/  LOP3.LUT R54, R27.reuse, 0xffff, RZ, 0xc0, !PT ;  /* 0x0000ffff1b367812 */ /* 0x040fe400078ec0ff */
[----:B------:R-:W-:Y:S02]  /*b2c70*/  PRMT R68, R27, 0x7732, RZ ;  /* 0x000077321b447816 */ /* 0x000fe400000000ff */
[----:B------:R-:W-:Y:S01]  /*b2c80*/  SHF.R.U32.HI R6, RZ, 0x8, R53 ;  /* 0x00000008ff067819 */ /* 0x000fe20000011635 */
[----:B------:R-:W4:Y:S01]  /*b2c90*/  LDL.128 R24, [R1+0x20] ;  /* 0x0000200001187983 */ /* 0x000f220000100c00 */
[----:B------:R-:W-:Y:S02]  /*b2ca0*/  LOP3.LUT R10, R0, 0xff, RZ, 0xc0, !PT ;  /* 0x000000ff000a7812 */ /* 0x000fe400078ec0ff */
[----:B------:R-:W-:Y:S02]  /*b2cb0*/  SHF.R.U32.HI R0, RZ, 0x8, R5 ;  /* 0x00000008ff007819 */ /* 0x000fe40000011605 */
[----:B------:R-:W-:-:S02]  /*b2cc0*/  LOP3.LUT R8, R6, 0xff, RZ, 0xc0, !PT ;  /* 0x000000ff06087812 */ /* 0x000fc400078ec0ff */
[----:B------:R-:W-:Y:S02]  /*b2cd0*/  SHF.R.U32.HI R6, RZ, 0x8, R7 ;  /* 0x00000008ff067819 */ /* 0x000fe40000011607 */
[----:B------:R-:W-:Y:S02]  /*b2ce0*/  LOP3.LUT R5, R5, 0xff, RZ, 0xc0, !PT ;  /* 0x000000ff05057812 */ /* 0x000fe400078ec0ff */
[----:B------:R-:W-:Y:S02]  /*b2cf0*/  LOP3.LUT R0, R0, 0xffff, RZ, 0xc0, !PT ;  /* 0x0000ffff00007812 */ /* 0x000fe400078ec0ff */
[----:B------:R-:W-:Y:S02]  /*b2d00*/  LOP3.LUT R62, R30, R35, R62, 0xfe, !PT ;  /* 0x000000231e3e7212 */ /* 0x000fe400078efe3e */
[----:B------:R-:W2:Y:S01]  /*b2d10*/  LDL.128 R28, [R1+0x40] ;  /* 0x00004000011c7983 */ /* 0x000ea20000100c00 */
[----:B------:R-:W-:Y:S02]  /*b2d20*/  LOP3.LUT R7, R7, 0xff, RZ, 0xc0, !PT ;  /* 0x000000ff07077812 */ /* 0x000fe400078ec0ff */
[----:B------:R-:W-:Y:S01]  /*b2d30*/  LOP3.LUT R6, R6, 0xffff, RZ, 0xc0, !PT ;  /* 0x0000ffff06067812 */ /* 0x000fe200078ec0ff */
[----:B------:R-:W-:Y:S01]  /*b2d40*/  IMAD.WIDE.U32 R32, R5, 0x10000, RZ ;  /* 0x0001000005207825 */ /* 0x000fe200078e00ff */
[----:B------:R-:W-:-:S03]  /*b2d50*/  SHF.L.U64.HI R55, R10, 0x8, RZ ;  /* 0x000000080a377819 */ /* 0x000fc600000102ff */
[----:B------:R-:W-:Y:S01]  /*b2d60*/  IMAD.WIDE.U32 R34, R0, 0x1000000, RZ ;  /* 0x0100000000227825 */ /* 0x000fe200078e00ff */
[----:B------:R-:W-:-:S03]  /*b2d70*/  PRMT R67, R11, 0x6540, R10 ;  /* 0x000065400b437816 */ /* 0x000fc6000000000a */
        /* <DEDUP_REMOVED lines=33> */
[C---:B-----5:R-:W-:Y:S02]  /*b2f90*/  LOP3.LUT R7, R20.reuse, 0xffff, RZ, 0xc0, !PT ;  /* 0x0000ffff14077812 */ /* 0x060fe400078ec0ff */
        /* <DEDUP_REMOVED lines=80> */
[--C-:B------:R-:W-:Y:S01]  /*b34a0*/  SHF.R.U32.HI R13, RZ, 0x8, R71.reuse ;  /* 0x00000008ff0d7819 */ /* 0x100fe20000011647 */
[----:B------:R-:W-:Y:S01]  /*b34b0*/  IMAD.MOV.U32 R15, RZ, RZ, R72 ;  /* 0x000000ffff0f7224 */ /* 0x000fe200078e0048 */
[----:B------:R-:W-:Y:S01]  /*b34c0*/  LOP3.LUT R23, R23, 0xff, R68, 0xf8, !PT ;  /* 0x000000ff17177812 */ /* 0x000fe200078ef844 */
[----:B------:R-:W-:Y:S01]  /*b34d0*/  IMAD.MOV.U32 R21, RZ, RZ, R74 ;  /* 0x000000ffff157224 */ /* 0x000fe200078e004a */
[----:B------:R-:W-:-:S02]  /*b34e0*/  LOP3.LUT R66, R66, 0xff, R71, 0xf8, !PT ;  /* 0x000000ff42427812 */ /* 0x000fc400078ef847 */
        /* <DEDUP_REMOVED lines=16> */
[----:B------:R-:W-:Y:S02]  /*b35f0*/  LOP3.LUT R13, R20, R73, R14, 0xfe, !PT ;  /* 0x00000049140d7212 */ /* 0x000fe400078efe0e */
[----:B------:R-:W-:-:S02]  /*b3600*/  LOP3.LUT R12, R68, R15, RZ, 0xfc, !PT ;  /* 0x0000000f440c7212 */ /* 0x000fc400078efcff */
[----:B------:R-:W-:Y:S02]  /*b3610*/  LOP3.LUT R14, R66, R21, RZ, 0xfc, !PT ;  /* 0x00000015420e7212 */ /* 0x000fe400078efcff */
[C---:B------:R-:W-:Y:S02]  /*b3620*/  LOP3.LUT R66, R16.reuse, 0xffff, RZ, 0xc0, !PT ;  /* 0x0000ffff10427812 */ /* 0x040fe400078ec0ff */
[C---:B------:R-:W-:Y:S02]  /*b3630*/  LOP3.LUT R68, R17.reuse, 0xffff, RZ, 0xc0, !PT ;  /* 0x0000ffff11447812 */ /* 0x040fe400078ec0ff */
[----:B------:R-:W-:Y:S02]  /*b3640*/  PRMT R72, R17, 0x7732, RZ ;  /* 0x0000773211487816 */ /* 0x000fe400000000ff */
[----:B------:R-:W-:Y:S02]  /*b3650*/  PRMT R16, R16, 0x7732, RZ ;  /* 0x0000773210107816 */ /* 0x000fe400000000ff */
[----:B------:R-:W-:-:S02]  /*b3660*/  PRMT R17, R18, 0x7732, RZ ;  /* 0x0000773212117816 */ /* 0x000fc400000000ff */
[----:B------:R-:W-:Y:S01]  /*b3670*/  LOP3.LUT R70, R18, 0xffff, RZ, 0xc0, !PT ;  /* 0x0000ffff12467812 */ /* 0x000fe200078ec0ff */
[----:B------:R-:W-:Y:S01]  /*b3680*/  IMAD.MOV.U32 R18, RZ, RZ, R16 ;  /* 0x000000ffff127224 */ /* 0x000fe200078e0010 */
[C---:B------:R-:W-:Y:S02]  /*b3690*/  LOP3.LUT R71, R19.reuse, 0xffff, RZ, 0xc0, !PT ;  /* 0x0000ffff13477812 */ /* 0x040fe400078ec0ff */
[----:B------:R-:W-:Y:S01]  /*b36a0*/  PRMT R74, R19, 0x7732, RZ ;  /* 0x00007732134a7816 */ /* 0x000fe200000000ff */
[----:B------:R-:W-:Y:S01]  /*b36b0*/  IMAD.MOV.U32 R19, RZ, RZ, R17 ;  /* 0x000000ffff137224 */ /* 0x000fe200078e0011 */
[----:B------:R-:W-:Y:S02]  /*b36c0*/  SHF.R.U32.HI R15, RZ, 0x8, R66 ;  /* 0x00000008ff0f7819 */ /* 0x000fe40000011642 */
        /* <DEDUP_REMOVED lines=18> */
[----:B------:R-:W-:Y:S01]  /*b37f0*/  LOP3.LUT R19, R23, R77, R19, 0xfe, !PT ;  /* 0x0000004d17137212 */ /* 0x000fe200078efe13 */
[----:B------:R-:W-:Y:S01]  /*b3800*/  IMAD.MOV.U32 R21, RZ, RZ, R74 ;  /* 0x000000ffff157224 */ /* 0x000fe200078e004a */
        /* <DEDUP_REMOVED lines=8> */
[----:B------:R-:W-:Y:S02]  /*b3890*/  LOP3.LUT R68, R68, R15, RZ, 0xfc, !PT ;  /* 0x0000000f44447212 */ /* 0x000fe400078efcff */
[----:B------:R-:W-:Y:S01]  /*b38a0*/  SHF.R.U32.HI R15, RZ, 0x8, R19 ;  /* 0x00000008ff0f7819 */ /* 0x000fe20000011613 */
[----:B------:R-:W-:Y:S01]  /*b38b0*/  IMAD.U32 R21, R21, 0x10000, RZ ;  /* 0x0001000015157824 */ /* 0x000fe200078e00ff */
[----:B------:R-:W-:-:S02]  /*b38c0*/  LOP3.LUT R23, R17, 0xffff, RZ, 0xc0, !PT ;  /* 0x0000ffff11177812 */ /* 0x000fc400078ec0ff */
[----:B------:R-:W-:Y:S02]  /*b38d0*/  LOP3.LUT R15, R15, 0xffff, RZ, 0xc0, !PT ;  /* 0x0000ffff0f0f7812 */ /* 0x000fe400078ec0ff */
[----:B------:R-:W-:Y:S01]  /*b38e0*/  LOP3.LUT R66, R66, 0xff0000, R21, 0xf8, !PT ;  /* 0x00ff000042427812 */ /* 0x000fe200078ef815 */
[----:B------:R-:W-:Y:S02]  /*b38f0*/  IMAD.SHL.U32 R23, R23, 0x1000000, RZ ;  /* 0x0100000017177824 */ /* 0x000fe400078e00ff */
[----:B------:R-:W-:Y:S01]  /*b3900*/  IMAD.SHL.U32 R17, R15, 0x1000000, RZ ;  /* 0x010000000f117824 */ /* 0x000fe200078e00ff */
[----:B------:R-:W-:Y:S01]  /*b3910*/  LOP3.LUT R15, R22, R75, R18, 0xfe, !PT ;  /* 0x0000004b160f7212 */ /* 0x000fe200078efe12 */
[----:B------:R-:W-:Y:S01]  /*b3920*/  IMAD.U32 R19, R19, 0x10000, RZ ;  /* 0x0001000013137824 */ /* 0x000fe200078e00ff */
[----:B------:R-:W-:Y:S02]  /*b3930*/  LOP3.LUT R18, R66, R23, RZ, 0xfc, !PT ;  /* 0x0000001742127212 */ /* 0x000fe400078efcff */
[----:B------:R-:W-:-:S02]  /*b3940*/  PRMT R73, R70, 0x6540, R73 ;  /* 0x0000654046497816 */ /* 0x000fc40000000049 */
[----:B--2---:R-:W-:Y:S02]  /*b3950*/  LOP3.LUT R66, R36, 0xffff, RZ, 0xc0, !PT ;  /* 0x0000ffff24427812 */ /* 0x004fe400078ec0ff */
[----:B------:R-:W-:Y:S02]  /*b3960*/  LOP3.LUT R68, R68, 0xff0000, R19, 0xf8, !PT ;  /* 0x00ff000044447812 */ /* 0x000fe400078ef813 */
[----:B------:R-:W-:Y:S02]  /*b3970*/  LOP3.LUT R16, R20, R73, R16, 0xfe, !PT ;  /* 0x0000004914107212 */ /* 0x000fe400078efe10 */
[----:B------:R-:W-:Y:S02]  /*b3980*/  SHF.R.U32.HI R19, RZ, 0x8, R66 ;  /* 0x00000008ff137819 */ /* 0x000fe40000011642 */
[----:B------:R-:W-:Y:S02]  /*b3990*/  PRMT R20, R36, 0x7732, RZ ;  /* 0x0000773224147816 */ /* 0x000fe400000000ff */
[----:B------:R-:W-:-:S02]  /*b39a0*/  PRMT R23, R38, 0x7732, RZ ;  /* 0x0000773226177816 */ /* 0x000fc400000000ff */
[----:B------:R-:W-:Y:S02]  /*b39b0*/  LOP3.LUT R70, R38, 0xffff, RZ, 0xc0, !PT ;  /* 0x0000ffff26467812 */ /* 0x000fe400078ec0ff */
[----:B------:R-:W-:Y:S02]  /*b39c0*/  LOP3.LUT R75, R19, 0xff, RZ, 0xc0, !PT ;  /* 0x000000ff134b7812 */ /* 0x000fe400078ec0ff */
[----:B------:R-:W-:Y:S02]  /*b39d0*/  SHF.R.U32.HI R19, RZ, 0x8, R20 ;  /* 0x00000008ff137819 */ /* 0x000fe40000011614 */
[----:B------:R-:W-:Y:S02]  /*b39e0*/  SHF.R.U32.HI R22, RZ, 0x8, R23 ;  /* 0x00000008ff167819 */ /* 0x000fe40000011617 */
[----:B------:R-:W-:Y:S02]  /*b39f0*/  SHF.R.U32.HI R21, RZ, 0x8, R70 ;  /* 0x00000008ff157819 */ /* 0x000fe40000011646 */
[----:B------:R-:W-:-:S02]  /*b3a00*/  LOP3.LUT R23, R23, 0xff, RZ, 0xc0, !PT ;  /* 0x000000ff17177812 */ /* 0x000fc400078ec0ff */
[----:B------:R-:W-:Y:S02]  /*b3a10*/  LOP3.LUT R19, R19, 0xffff, RZ, 0xc0, !PT ;  /* 0x0000ffff13137812 */ /* 0x000fe400078ec0ff */
[----:B------:R-:W-:Y:S02]  /*b3a20*/  LOP3.LUT R36, R22, 0xffff, RZ, 0xc0, !PT ;  /* 0x0000ffff16247812 */ /* 0x000fe400078ec0ff */
[----:B------:R-:W-:Y:S02]  /*b3a30*/  LOP3.LUT R20, R20, 0xff, RZ, 0xc0, !PT ;  /* 0x000000ff14147812 */ /* 0x000fe400078ec0ff */
[----:B------:R-:W-:Y:S02]  /*b3a40*/  LOP3.LUT R73, R21, 0xff, RZ, 0xc0, !PT ;  /* 0x000000ff15497812 */ /* 0x000fe400078ec0ff */
[----:B------:R-:W-:Y:S01]  /*b3a50*/  LOP3.LUT R17, R68, R17, RZ, 0xfc, !PT ;  /* 0x0000001144117212 */ /* 0x000fe200078efcff */
        /* <DEDUP_REMOVED lines=13> */
[----:B------:R-:W-:Y:S02]  /*b3b30*/  SHF.R.U32.HI R19, RZ, 0x8, R68 ;  /* 0x00000008ff137819 */ /* 0x000fe40000011644 */
        /* <DEDUP_REMOVED lines=69> */
[----:B------:R-:W-:Y:S02]  /*b3f90*/  LOP3.LUT R42, R41, 0xff0000, R40, 0xf8, !PT ;  /* 0x00ff0000292a7812 */ /* 0x000fe400078ef828 */
[----:B------:R-:W-:-:S02]  /*b3fa0*/  LOP3.LUT R41, R73, 0x9b05688c, R31, 0x96, !PT ;  /* 0x9b05688c49297812 */ /* 0x000fc400078e961f */
[----:B------:R-:W-:Y:S02]  /*b3fb0*/  LOP3.LUT R37, R37, 0xffff, RZ, 0xc0, !PT ;  /* 0x0000ffff25257812 */ /* 0x000fe400078ec0ff */
[----:B------:R-:W-:Y:S02]  /*b3fc0*/  IADD3 R77, P0, P1, R24, R44, R61 ;  /* 0x0000002c184d7210 */ /* 0x000fe4000791e03d */
[----:B------:R-:W-:Y:S02]  /*b3fd0*/  LOP3.LUT R66, R66, 0xff0000, R39, 0xf8, !PT ;  /* 0x00ff000042427812 */ /* 0x000fe400078ef827 */
[----:B------:R-:W-:Y:S02]  /*b3fe0*/  LOP3.LUT R39, R71, 0x2b3e6c1f, R30, 0x96, !PT ;  /* 0x2b3e6c1f47277812 */ /* 0x000fe400078e961e */
[----:B------:R-:W-:Y:S01]  /*b3ff0*/  IADD3 R40, P2, R41, -0x7b3558c5, RZ ;  /* 0x84caa73b29287810 */ /* 0x000fe20007f5e0ff */
[----:B------:R-:W-:Y:S01]  /*b4000*/  IMAD.SHL.U32 R37, R37, 0x1000000, RZ ;  /* 0x0100000025257824 */ /* 0x000fe200078e00ff */
[----:B------:R-:W-:-:S02]  /*b4010*/  IADD3.X R79, R25, R45, R49, P0, P1 ;  /* 0x0000002d194f7210 */ /* 0x000fc400007e2431 */
[----:B------:R-:W-:Y:S02]  /*b4020*/  SHF.R.U32.HI R30, RZ, 0x8, R38 ;  /* 0x00000008ff1e7819 */ /* 0x000fe40000011626 */
[----:B------:R-:W-:Y:S02]  /*b4030*/  IADD3.X R80, R39, -0x4498517b, RZ, P2, !PT ;  /* 0xbb67ae8527507810 */ /* 0x000fe400017fe4ff */
[----:B------:R-:W-:Y:S02]  /*b4040*/  LOP3.LUT R74, R79, 0x510e527f, R29, 0x96, !PT ;  /* 0x510e527f4f4a7812 */ /* 0x000fe400078e961d */
[----:B------:R-:W-:Y:S02]  /*b4050*/  LOP3.LUT R31, R30, 0xffff, RZ, 0xc0, !PT ;  /* 0x0000ffff1e1f7812 */ /* 0x000fe400078ec0ff */
[----:B------:R-:W-:Y:S02]  /*b4060*/  LOP3.LUT R30, R66, R37, RZ, 0xfc, !PT ;  /* 0x00000025421e7212 */ /* 0x000fe400078efcff */
[----:B------:R-:W-:-:S02]  /*b4070*/  LOP3.LUT R37, R40, R26, RZ, 0x3c, !PT ;  /* 0x0000001a28257212 */ /* 0x000fc400078e3cff */
[----:B------:R-:W-:Y:S02]  /*b4080*/  LOP3.LUT R38, R80, R27, RZ, 0x3c, !PT ;  /* 0x0000001b50267212 */ /* 0x000fe400078e3cff */
[----:B------:R-:W-:Y:S02]  /*b4090*/  LOP3.LUT R99, R77, 0xade682d1, R28, 0x96, !PT ;  /* 0xade682d14d637812 */ /* 0x000fe400078e961c */
[----:B------:R-:W-:Y:S02]  /*b40a0*/  IADD3 R68, P0, R74, -0xc4336f8, RZ ;  /* 0xf3bcc9084a447810 */ /* 0x000fe40007f1e0ff */
[----:B------:R-:W-:Y:S01]  /*b40b0*/  SHF.L.W.U32.HI R43, R37, 0x8, R38 ;  /* 0x00000008252b7819 */ /* 0x000fe20000010e26 */
[----:B------:R-:W-:Y:S01]  /*b40c0*/  IMAD.SHL.U32 R31, R31, 0x1000000, RZ ;  /* 0x010000001f1f7824 */ /* 0x000fe200078e00ff */
[----:B------:R-:W-:Y:S02]  /*b40d0*/  IADD3.X R66, R99, 0x6a09e667, RZ, P0, !PT ;  /* 0x6a09e66763427810 */ /* 0x000fe400007fe4ff */
[----:B------:R-:W-:-:S02]  /*b40e0*/  IADD3 R95, P2, P3, R32, R52, R67 ;  /* 0x00000034205f7210 */ /* 0x000fc40007b5e043 */
[----:B------:R-:W-:Y:S02]  /*b40f0*/  SHF.L.W.U32.HI R37, R38, 0x8, R37 ;  /* 0x0000000826257819 */ /* 0x000fe40000010e25 */
[----:B------:R-:W-:Y:S02]  /*b4100*/  IADD3 R78, P0, P1, R43, R71, R62 ;  /* 0x000000472b4e7210 */ /* 0x000fe4000791e03e */
[----:B------:R-:W-:Y:S02]  /*b4110*/  LOP3.LUT R29, R68, R24, RZ, 0x3c, !PT ;  /* 0x00000018441d7212 */ /* 0x000fe400078e3cff */
[----:B------:R-:W-:Y:S02]  /*b4120*/  LOP3.LUT R70, R66, R25, RZ, 0x3c, !PT ;  /* 0x0000001942467212 */ /* 0x000fe400078e3cff */
[----:B------:R-:W-:Y:S02]  /*b4130*/  LOP3.LUT R28, R42, R31, RZ, 0xfc, !PT ;  /* 0x0000001f2a1c7212 */ /* 0x000fe400078efcff */
[----:B------:R-:W-:-:S02]  /*b4140*/  IADD3 R83, P4, P5, R34, R54, R7 ;  /* 0x0000003622537210 */ /* 0x000fc40007d9e007 */
[----:B------:R-:W-:Y:S02]  /*b4150*/  IADD3.X R97, R33, R53, R69, P2, P3 ;  /* 0x0000003521617210 */ /* 0x000fe400017e6445 */
[----:B------:R-:W-:Y:S02]  /*b4160*/  IADD3.X R42, R37, R73, R64, P0, P1 ;  /* 0x00000049252a7210 */ /* 0x000fe400007e2440 */
[----:B------:R-:W-:Y:S02]  /*b4170*/  SHF.L.W.U32.HI R73, R29, 0x8, R70 ;  /* 0x000000081d497819 */ /* 0x000fe40000010e46 */
[----:B------:R-:W-:Y:S02]  /*b4180*/  IADD3.X R75, R35, R55, R11, P4, P5 ;  /* 0x00000037234b7210 */ /* 0x000fe400027ea40b */
[----:B------:R-:W-:Y:S02]  /*b4190*/  LOP3.LUT R93, R97, 0x1f83d9ab, R57, 0x96, !PT ;  /* 0x1f83d9ab615d7812 */ /* 0x000fe400078e9639 */
[----:B------:R-:W-:-:S02]  /*b41a0*/  SHF.L.W.U32.HI R71, R70, 0x8, R29 ;  /* 0x0000000846477819 */ /* 0x000fc40000010e1d */
[----:B------:R-:W-:Y:S02]  /*b41b0*/  IADD3 R77, P0, P1, R73, R77, R48 ;  /* 0x0000004d494d7210 */ /* 0x000fe4000791e030 */
[----:B------:R-:W-:Y:S02]  /*b41c0*/  LOP3.LUT R91, R95, 0xfb41bd6b, R56, 0x96, !PT ;  /* 0xfb41bd6b5f5b7812 */ /* 0x000fe400078e9638 */
[----:B------:R-:W-:Y:S02]  /*b41d0*/  LOP3.LUT R70, R75, 0x5be0cd19, R59, 0x96, !PT ;  /* 0x5be0cd194b467812 */ /* 0x000fe400078e963b */
[----:B------:R-:W-:Y:S02]  /*b41e0*/  IADD3 R88, P2, R93, -0x16b07d5, RZ ;  /* 0xfe94f82b5d587810 */ /* 0x000fe40007f5e0ff */
[----:B------:R-:W-:Y:S02]  /*b41f0*/  IADD3.X R56, R71, R79, R60, P0, P1 ;  /* 0x0000004f47387210 */ /* 0x000fe400007e243c */
[----:B------:R-:W-:-:S02]  /*b4200*/  LOP3.LUT R31, R78, R41, RZ, 0x3c, !PT ;  /* 0x000000294e1f7212 */ /* 0x000fc400078e3cff */
[----:B------:R-:W-:Y:S02]  /*b4210*/  LOP3.LUT R38, R42, R39, RZ, 0x3c, !PT ;  /* 0x000000272a267212 */ /* 0x000fe400078e3cff */
[----:B------:R-:W-:Y:S02]  /*b4220*/  LOP3.LUT R81, R83, 0x137e2179, R58, 0x96, !PT ;  /* 0x137e217953517812 */ /* 0x000fe400078e963a */
[----:B------:R-:W-:Y:S02]  /*b4230*/  IADD3 R85, P3, R70, 0x5f1d36f1, RZ ;  /* 0x5f1d36f146557810 */ /* 0x000fe40007f7e0ff */
[----:B------:R-:W-:Y:S02]  /*b4240*/  IADD3.X R89, R91, 0x3c6ef372, RZ, P2, !PT ;  /* 0x3c6ef3725b597810 */ /* 0x000fe400017fe4ff */
[----:B------:R-:W-:Y:S02]  /*b4250*/  LOP3.LUT R39, R77, R74, RZ, 0x3c, !PT ;  /* 0x0000004a4d277212 */ /* 0x000fe400078e3cff */
[----:B------:R-:W-:-:S02]  /*b4260*/  LOP3.LUT R58, R56, R99, RZ, 0x3c, !PT ;  /* 0x00000063383a7212 */ /* 0x000fc400078e3cff */
[----:B------:R-:W-:Y:S02]  /*b4270*/  SHF.L.W.U32.HI R29, R38, 0x10, R31 ;  /* 0x00000010261d7819 */ /* 0x000fe40000010e1f */
[----:B------:R-:W-:Y:S02]  /*b4280*/  SHF.L.W.U32.HI R31, R31, 0x10, R38 ;  /* 0x000000101f1f7819 */ /* 0x000fe40000010e26 */
[----:B------:R-:W-:Y:S02]  /*b4290*/  LOP3.LUT R72, R88, R32, RZ, 0x3c, !PT ;  /* 0x0000002058487212 */ /* 0x000fe400078e3cff */
[----:B------:R-:W-:Y:S02]  /*b42a0*/  IADD3.X R87, R81, -0x5ab00ac6, RZ, P3, !PT ;  /* 0xa54ff53a51577810 */ /* 0x000fe40001ffe4ff */
[----:B------:R-:W-:Y:S02]  /*b42b0*/  LOP3.LUT R79, R89, R33, RZ, 0x3c, !PT ;  /* 0x00000021594f7212 */ /* 0x000fe400078e3cff */
        /* <DEDUP_REMOVED lines=9> */
[----:B------:R-:W-:Y:S02]  /*b4350*/  IADD3 R76, P1, P2, R57, R95, R0 ;  /* 0x0000005f394c7210 */ /* 0x000fe40007a3e000 */
[----:B------:R-:W-:Y:S02]  /*b4360*/  SHF.L.W.U32.HI R59, R38, 0x8, R59 ;  /* 0x00000008263b7819 */ /* 0x000fe40000010e3b */
[----:B------:R-:W-:Y:S02]  /*b4370*/  IADD3 R83, P3, P4, R79, R83, R6 ;  /* 0x000000534f537210 */ /* 0x000fe40007c7e006 */
[----:B------:R-:W-:Y:S02]  /*b4380*/  IADD3.X R90, R72, R97, R5, P1, P2 ;  /* 0x00000061485a7210 */ /* 0x000fe40000fe4405 */
[----:B------:R-:W-:-:S02]  /*b4390*/  LOP3.LUT R43, R58, R43, RZ, 0x3c, !PT ;  /* 0x0000002b3a2b7212 */ /* 0x000fc400078e3cff */
[----:B------:R-:W-:Y:S02]  /*b43a0*/  LOP3.LUT R38, R80, R37, RZ, 0x3c, !PT ;  /* 0x0000002550267212 */ /* 0x000fe400078e3cff */
[----:B------:R-:W-:Y:S02]  /*b43b0*/  LOP3.LUT R40, R76, R93, RZ, 0x3c, !PT ;  /* 0x0000005d4c287212 */ /* 0x000fe400078e3cff */
[----:B------:R-:W-:Y:S02]  /*b43c0*/  IADD3.X R86, R59, R75, R8, P3, P4 ;  /* 0x0000004b3b567210 */ /* 0x000fe40001fe8408 */
        /* <DEDUP_REMOVED lines=8> */
[----:B------:R-:W-:-:S02]  /*b4450*/  IADD3 R88, P1, R37, R88, RZ ;  /* 0x0000005825587210 */ /* 0x000fc40007f3e0ff */
        /* <DEDUP_REMOVED lines=17> */
[----:B------:R-:W-:Y:S02]  /*b4570*/  SHF.L.W.U32.HI R68, R57, 0x1, R68 ;  /* 0x0000000139447819 */ /* 0x000fe40000010e44 */
[----:B------:R-:W-:-:S02]  /*b4580*/  IADD3 R78, P4, P5, R79, R78, R15 ;  /* 0x0000004e4f4e7210 */ /* 0x000fc40007d9e00f */
        /* <DEDUP_REMOVED lines=12> */
[----:B------:R-:W-:Y:S01]  /*b4650*/  IADD3 R56, P1, R56, R82, RZ ;  /* 0x0000005238387210 */ /* 0x000fe20007f3e0ff */
[----:B------:R-:W-:Y:S01]  /*b4660*/  IMAD.X R66, R66, 0x1, R89, P0 ;  /* 0x0000000142427824 */ /* 0x000fe200000e0659 */
        /* <DEDUP_REMOVED lines=29> */
[-C--:B------:R-:W-:Y:S02]  /*b4840*/  LOP3.LUT R88, R68, R76.reuse, R41, 0x96, !PT ;  /* 0x0000004c44587212 */ /* 0x080fe400078e9629 */
[----:B------:R-:W-:Y:S02]  /*b4850*/  IADD3.X R70, R79, R76, R18, P2, P3 ;  /* 0x0000004c4f467210 */ /* 0x000fe400017e6412 */
[----:B------:R-:W-:Y:S02]  /*b4860*/  IADD3 R76, P0, P1, R85, R73, R22 ;  /* 0x00000049554c7210 */ /* 0x000fe4000791e016 */
[----:B------:R-:W-:Y:S02]  /*b4870*/  LOP3.LUT R40, R43, R77, R40, 0x96, !PT ;  /* 0x0000004d2b287212 */ /* 0x000fe400078e9628 */
[----:B------:R-:W-:-:S02]  /*b4880*/  IADD3 R77, P2, P3, R87, R42, R23 ;  /* 0x0000002a574d7210 */ /* 0x000fc40007b5e017 */
[----:B------:R-:W-:Y:S02]  /*b4890*/  LOP3.LUT R89, R70, R78, R39, 0x96, !PT ;  /* 0x0000004e46597212 */ /* 0x000fe400078e9627 */
[-C--:B------:R-:W-:Y:S02]  /*b48a0*/  LOP3.LUT R39, R76, R90.reuse, R29, 0x96, !PT ;  /* 0x0000005a4c277212 */ /* 0x080fe400078e961d */
[----:B------:R-:W-:Y:S02]  /*b48b0*/  IADD3.X R90, R74, R90, R21, P0, P1 ;  /* 0x0000005a4a5a7210 */ /* 0x000fe400007e2415 */
[-C--:B------:R-:W-:Y:S02]  /*b48c0*/  IADD3.X R78, R82, R83.reuse, R28, P2, P3 ;  /* 0x00000053524e7210 */ /* 0x080fe400017e641c */
        /* <DEDUP_REMOVED lines=78> */
[-C--:B------:R-:W-:Y:S02]  /*b4db0*/  IADD3.X R70, R85, R75.reuse, R12, P2, P3 ;  /* 0x0000004b55467210 */ /* 0x080fe400017e640c */
[----:B------:R-:W-:Y:S02]  /*b4dc0*/  IADD3 R77, P0, P1, R87, R76, R23 ;  /* 0x0000004c574d7210 */ /* 0x000fe4000791e017 */
[----:B------:R-:W-:Y:S02]  /*b4dd0*/  LOP3.LUT R40, R79, R75, R40, 0x96, !PT ;  /* 0x0000004b4f287212 */ /* 0x000fe400078e9628 */
[----:B------:R-:W-:-:S02]  /*b4de0*/  IADD3 R75, P2, P3, R89, R80, R7 ;  /* 0x00000050594b7210 */ /* 0x000fc40007b5e007 */
[----:B------:R-:W-:Y:S02]  /*b4df0*/  LOP3.LUT R88, R58, R88, R41, 0x96, !PT ;  /* 0x000000583a587212 */ /* 0x000fe400078e9629 */
[----:B------:R-:W-:Y:S02]  /*b4e00*/  LOP3.LUT R59, R70, R59, R38, 0x96, !PT ;  /* 0x0000003b463b7212 */ /* 0x000fe400078e9626 */
[-C--:B------:R-:W-:Y:S02]  /*b4e10*/  LOP3.LUT R41, R77, R90.reuse, R39, 0x96, !PT ;  /* 0x0000005a4d297212 */ /* 0x080fe400078e9627 */
[----:B------:R-:W-:Y:S02]  /*b4e20*/  IADD3.X R90, R81, R90, R28, P0, P1 ;  /* 0x0000005a515a7210 */ /* 0x000fe400007e241c */
[-C--:B------:R-:W-:Y:S02]  /*b4e30*/  LOP3.LUT R39, R75, R78.reuse, R31, 0x96, !PT ;  /* 0x0000004e4b277212 */ /* 0x080fe400078e961f */
[----:B------:R-:W-:-:S02]  /*b4e40*/  IADD3.X R78, R82, R78, R11, P2, P3 ;  /* 0x0000004e524e7210 */ /* 0x000fc400017e640b */
[----:B------:R-:W-:Y:S02]  /*b4e50*/  SHF.L.W.U32.HI R31, R40, 0x10, R59 ;  /* 0x00000010281f7819 */ /* 0x000fe40000010e3b */
[----:B------:R-:W-:Y:S02]  /*b4e60*/  LOP3.LUT R76, R90, R76, R37, 0x96, !PT ;  /* 0x0000004c5a4c7212 */ /* 0x000fe400078e9625 */
[----:B------:R-:W-:Y:S02]  /*b4e70*/  SHF.L.W.U32.HI R37, R59, 0x10, R40 ;  /* 0x000000103b257819 */ /* 0x000fe40000010e28 */
[----:B------:R-:W-:Y:S02]  /*b4e80*/  LOP3.LUT R40, R78, R80, R29, 0x96, !PT ;  /* 0x000000504e287212 */ /* 0x000fe400078e961d */
[----:B------:R-:W-:Y:S02]  /*b4e90*/  IADD3 R59, P0, R31, R84, RZ ;  /* 0x000000541f3b7210 */ /* 0x000fe40007f1e0ff */
[----:B------:R-:W-:-:S02]  /*b4ea0*/  SHF.L.W.U32.HI R38, R76, 0x10, R41 ;  /* 0x000000104c267819 */ /* 0x000fc40000010e29 */
[----:B------:R-:W-:Y:S02]  /*b4eb0*/  SHF.L.W.U32.HI R29, R41, 0x10, R76 ;  /* 0x00000010291d7819 */ /* 0x000fe40000010e4c */
[----:B------:R-:W-:Y:S02]  /*b4ec0*/  LOP3.LUT R83, R71, R91, R42, 0x96, !PT ;  /* 0x0000005b47537212 */ /* 0x000fe400078e962a */
[----:B------:R-:W-:Y:S01]  /*b4ed0*/  SHF.L.W.U32.HI R41, R40, 0x10, R39 ;  /* 0x0000001028297819 */ /* 0x000fe20000010e27 */
[----:B------:R-:W-:Y:S01]  /*b4ee0*/  IMAD.X R80, R37, 0x1, R86, P0 ;  /* 0x0000000125507824 */ /* 0x000fe200000e0656 */
[----:B------:R-:W-:Y:S02]  /*b4ef0*/  SHF.L.W.U32.HI R39, R39, 0x10, R40 ;  /* 0x0000001027277819 */ /* 0x000fe40000010e28 */
[----:B------:R-:W-:Y:S02]  /*b4f00*/  IADD3 R84, P1, R29, R72, RZ ;  /* 0x000000481d547210 */ /* 0x000fe40007f3e0ff */
[----:B------:R-:W-:-:S02]  /*b4f10*/  SHF.L.W.U32.HI R40, R83, 0x10, R88 ;  /* 0x0000001053287819 */ /* 0x000fc40000010e58 */
[----:B------:R-:W-:Y:S01]  /*b4f20*/  IADD3 R56, P2, R39, R56, RZ ;  /* 0x0000003827387210 */ /* 0x000fe20007f5e0ff */
[----:B------:R-:W-:Y:S01]  /*b4f30*/  IMAD.X R91, R38, 0x1, R73, P1 ;  /* 0x00000001265b7824 */ /* 0x000fe200008e0649 */
[----:B------:R-:W-:Y:S02]  /*b4f40*/  LOP3.LUT R92, R59, R92, RZ, 0x3c, !PT ;  /* 0x0000005c3b5c7212 */ /* 0x000fe400078e3cff */
[----:B------:R-:W-:Y:S02]  /*b4f50*/  LOP3.LUT R85, R80, R85, RZ, 0x3c, !PT ;  /* 0x0000005550557212 */ /* 0x000fe400078e3cff */
        /* <DEDUP_REMOVED lines=59> */
[----:B------:R-:W-:Y:S02]  /*b5310*/  IADD3.X R43, R85, R88, R20, P0, P1 ;  /* 0x00000058552b7210 */ /* 0x000fe400007e2414 */
[----:B------:R-:W-:Y:S02]  /*b5320*/  IADD3 R72, P2, P3, R78, R79, R65 ;  /* 0x0000004f4e487210 */ /* 0x000fe40007b5e041 */
[----:B------:R-:W-:Y:S02]  /*b5330*/  IADD3 R73, P0, P1, R87, R68, R6 ;  /* 0x0000004457497210 */ /* 0x000fe4000791e006 */
[----:B------:R-:W-:-:S02]  /*b5340*/  LOP3.LUT R89, R82, R88, R41, 0x96, !PT ;  /* 0x0000005852597212 */ /* 0x000fc400078e9629 */
[----:B------:R-:W-:Y:S02]  /*b5350*/  LOP3.LUT R92, R43, R76, R39, 0x96, !PT ;  /* 0x0000004c2b5c7212 */ /* 0x000fe400078e9627 */
[-C--:B------:R-:W-:Y:S02]  /*b5360*/  LOP3.LUT R41, R72, R71.reuse, R42, 0x96, !PT ;  /* 0x0000004748297212 */ /* 0x080fe400078e962a */
[----:B------:R-:W-:Y:S02]  /*b5370*/  IADD3.X R71, R74, R71, R63, P2, P3 ;  /* 0x000000474a477210 */ /* 0x000fe400017e643f */
[-C--:B------:R-:W-:Y:S02]  /*b5380*/  LOP3.LUT R39, R73, R90.reuse, R37, 0x96, !PT ;  /* 0x0000005a49277212 */ /* 0x080fe400078e9625 */
[----:B------:R-:W-:Y:S02]  /*b5390*/  IADD3 R76, P2, P3, R86, R75, R62 ;  /* 0x0000004b564c7210 */ /* 0x000fe40007b5e03e */
[----:B------:R-:W-:-:S02]  /*b53a0*/  IADD3.X R90, R77, R90, R8, P0, P1 ;  /* 0x0000005a4d5a7210 */ /* 0x000fc400007e2408 */
[----:B------:R-:W-:Y:S02]  /*b53b0*/  SHF.L.W.U32.HI R37, R89, 0x10, R92 ;  /* 0x0000001059257819 */ /* 0x000fe40000010e5c */
[----:B------:R-:W-:Y:S02]  /*b53c0*/  IADD3.X R88, R83, R81, R64, P2, P3 ;  /* 0x0000005153587210 */ /* 0x000fe400017e6440 */
[----:B------:R-:W-:Y:S02]  /*b53d0*/  LOP3.LUT R68, R90, R68, R31, 0x96, !PT ;  /* 0x000000445a447212 */ /* 0x000fe400078e961f */
[----:B------:R-:W-:Y:S02]  /*b53e0*/  SHF.L.W.U32.HI R31, R92, 0x10, R89 ;  /* 0x000000105c1f7819 */ /* 0x000fe40000010e59 */
[----:B------:R-:W-:Y:S02]  /*b53f0*/  IADD3 R70, P0, R37, R70, RZ ;  /* 0x0000004625467210 */ /* 0x000fe40007f1e0ff */
[----:B------:R-:W-:-:S02]  /*b5400*/  LOP3.LUT R42, R71, R79, R40, 0x96, !PT ;  /* 0x0000004f472a7212 */ /* 0x000fc400078e9628 */
[----:B------:R-:W-:Y:S02]  /*b5410*/  LOP3.LUT R75, R88, R75, R29, 0x96, !PT ;  /* 0x0000004b584b7212 */ /* 0x000fe400078e961d */
[----:B------:R-:W-:Y:S02]  /*b5420*/  LOP3.LUT R38, R76, R81, R38, 0x96, !PT ;  /* 0x000000514c267212 */ /* 0x000fe400078e9626 */
[----:B------:R-:W-:Y:S02]  /*b5430*/  SHF.L.W.U32.HI R40, R68, 0x10, R39 ;  /* 0x0000001044287819 */ /* 0x000fe40000010e27 */
[----:B------:R-:W-:Y:S01]  /*b5440*/  SHF.L.W.U32.HI R29, R39, 0x10, R68 ;  /* 0x00000010271d7819 */ /* 0x000fe20000010e44 */
[----:B------:R-:W-:Y:S01]  /*b5450*/  IMAD.X R68, R31, 0x1, R84, P0 ;  /* 0x000000011f447824 */ /* 0x000fe200000e0654 */
[----:B------:R-:W-:Y:S02]  /*b5460*/  SHF.L.W.U32.HI R39, R75, 0x10, R38 ;  /* 0x000000104b277819 */ /* 0x000fe40000010e26 */
[----:B------:R-:W-:-:S02]  /*b5470*/  SHF.L.W.U32.HI R38, R38, 0x10, R75 ;  /* 0x0000001026267819 */ /* 0x000fc40000010e4b */
[----:B------:R-:W-:Y:S02]  /*b5480*/  LOP3.LUT R91, R70, R91, RZ, 0x3c, !PT ;  /* 0x0000005b465b7212 */ /* 0x000fe400078e3cff */
[----:B------:R-:W-:Y:S02]  /*b5490*/  LOP3.LUT R84, R68, R85, RZ, 0x3c, !PT ;  /* 0x0000005544547212 */ /* 0x000fe400078e3cff */
[----:B------:R-:W-:Y:S02]  /*b54a0*/  SHF.L.W.U32.HI R75, R42, 0x10, R41 ;  /* 0x000000102a4b7819 */ /* 0x000fe40000010e29 */
[----:B------:R-:W-:Y:S02]  /*b54b0*/  SHF.L.W.U32.HI R41, R41, 0x10, R42 ;  /* 0x0000001029297819 */ /* 0x000fe40000010e2a */
[----:B------:R-:W-:Y:S02]  /*b54c0*/  IADD3 R89, P2, R38, R59, RZ ;  /* 0x0000003b26597210 */ /* 0x000fe40007f5e0ff */
[----:B------:R-:W-:-:S02]  /*b54d0*/  SHF.L.W.U32.HI R59, R84, 0x1, R91 ;  /* 0x00000001543b7819 */ /* 0x000fc40000010e5b */
        /* <DEDUP_REMOVED lines=47> */
[----:B------:R-:W-:Y:S01]  /*b57d0*/  LOP3.LUT R78, R68, R81, RZ, 0x3c, !PT ;  /* 0x00000051444e7212 */ /* 0x000fe200078e3cff */
[----:B------:R-:W-:Y:S01]  /*b57e0*/  IMAD.X R74, R71, 0x1, R93, P3 ;  /* 0x00000001474a7824 */ /* 0x000fe200018e065d */
[----:B------:R-:W-:Y:S02]  /*b57f0*/  SHF.L.W.U32.HI R81, R42, 0x8, R87 ;  /* 0x000000082a517819 */ /* 0x000fe40000010e57 */
[----:B------:R-:W-:Y:S02]  /*b5800*/  SHF.L.W.U32.HI R87, R87, 0x8, R42 ;  /* 0x0000000857577819 */ /* 0x000fe40000010e2a */
[----:B------:R-:W-:Y:S02]  /*b5810*/  LOP3.LUT R79, R70, R79, RZ, 0x3c, !PT ;  /* 0x0000004f464f7212 */ /* 0x000fe400078e3cff */
[----:B------:R-:W-:Y:S02]  /*b5820*/  IADD3 R71, P2, P3, R87, R72, R61 ;  /* 0x0000004857477210 */ /* 0x000fe40007b5e03d */
[----:B------:R-:W-:-:S02]  /*b5830*/  LOP3.LUT R42, R58, R83, RZ, 0x3c, !PT ;  /* 0x000000533a2a7212 */ /* 0x000fc400078e3cff */
[----:B------:R-:W-:Y:S02]  /*b5840*/  LOP3.LUT R85, R74, R85, RZ, 0x3c, !PT ;  /* 0x000000554a557212 */ /* 0x000fe400078e3cff */
[----:B------:R-:W-:Y:S02]  /*b5850*/  IADD3 R80, P0, P1, R73, R82, R10 ;  /* 0x0000005249507210 */ /* 0x000fe4000791e00a */
[----:B------:R-:W-:Y:S02]  /*b5860*/  SHF.L.W.U32.HI R84, R78, 0x8, R79 ;  /* 0x000000084e547819 */ /* 0x000fe40000010e4f */
[----:B------:R-:W-:Y:S02]  /*b5870*/  SHF.L.W.U32.HI R83, R79, 0x8, R78 ;  /* 0x000000084f537819 */ /* 0x000fe40000010e4e */
[----:B------:R-:W-:Y:S02]  /*b5880*/  LOP3.LUT R40, R71, R66, R40, 0x96, !PT ;  /* 0x0000004247287212 */ /* 0x000fe400078e9628 */
[----:B------:R-:W-:-:S02]  /*b5890*/  SHF.L.W.U32.HI R78, R85, 0x8, R42 ;  /* 0x00000008554e7819 */ /* 0x000fc40000010e2a */
[----:B------:R-:W-:Y:S02]  /*b58a0*/  IADD3.X R66, R81, R66, R49, P2, P3 ;  /* 0x0000004251427210 */ /* 0x000fe400017e6431 */
[----:B------:R-:W-:Y:S02]  /*b58b0*/  SHF.L.W.U32.HI R85, R42, 0x8, R85 ;  /* 0x000000082a557819 */ /* 0x000fe40000010e55 */
[-C--:B------:R-:W-:Y:S02]  /*b58c0*/  LOP3.LUT R91, R80, R92.reuse, R75, 0x96, !PT ;  /* 0x0000005c505b7212 */ /* 0x080fe400078e964b */
[----:B------:R-:W-:Y:S02]  /*b58d0*/  IADD3.X R42, R59, R92, R12, P0, P1 ;  /* 0x0000005c3b2a7210 */ /* 0x000fe400007e240c */
[----:B------:R-:W-:Y:S02]  /*b58e0*/  IADD3 R75, P0, P1, R83, R56, R65 ;  /* 0x00000038534b7210 */ /* 0x000fe4000791e041 */
[----:B------:R-:W-:-:S02]  /*b58f0*/  LOP3.LUT R89, R66, R72, R29, 0x96, !PT ;  /* 0x0000004842597212 */ /* 0x000fc400078e961d */
[----:B------:R-:W-:Y:S02]  /*b5900*/  LOP3.LUT R92, R42, R82, R41, 0x96, !PT ;  /* 0x000000522a5c7212 */ /* 0x000fe400078e9629 */
[----:B------:R-:W-:Y:S02]  /*b5910*/  IADD3 R82, P2, P3, R85, R76, R22 ;  /* 0x0000004c55527210 */ /* 0x000fe40007b5e016 */
[-C--:B------:R-:W-:Y:S02]  /*b5920*/  IADD3.X R79, R84, R90.reuse, R63, P0, P1 ;  /* 0x0000005a544f7210 */ /* 0x080fe400007e243f */
[----:B------:R-:W-:Y:S02]  /*b5930*/  SHF.L.W.U32.HI R29, R40, 0x10, R89 ;  /* 0x00000010281d7819 */ /* 0x000fe40000010e59 */
[----:B------:R-:W-:Y:S02]  /*b5940*/  LOP3.LUT R41, R75, R90, R39, 0x96, !PT ;  /* 0x0000005a4b297212 */ /* 0x000fe400078e9627 */
        /* <DEDUP_REMOVED lines=15> */
[----:B------:R-:W-:Y:S02]  /*b5a40*/  SHF.L.W.U32.HI R77, R86, 0x1, R87 ;  /* 0x00000001564d7819 */ /* 0x000fe40000010e57 */
[----:B------:R-:W-:Y:S02]  /*b5a50*/  SHF.L.W.U32.HI R81, R87, 0x1, R86 ;  /* 0x0000000157517819 */ /* 0x000fe40000010e56 */
[----:B------:R-:W-:Y:S02]  /*b5a60*/  IADD3 R92, P0, R40, R57, RZ ;  /* 0x00000039285c7210 */ /* 0x000fe40007f1e0ff */
        /* <DEDUP_REMOVED lines=11> */
[----:B------:R-:W-:Y:S02]  /*b5b20*/  IADD3 R80, P2, P3, R77, R80, R15 ;  /* 0x000000504d507210 */ /* 0x000fe40007b5e00f */
[----:B------:R-:W-:Y:S02]  /*b5b30*/  SHF.L.W.U32.HI R43, R58, 0x1, R73 ;  /* 0x000000013a2b7819 */ /* 0x000fe40000010e49 */
        /* <DEDUP_REMOVED lines=20> */
[----:B------:R-:W-:Y:S02]  /*b5c80*/  LOP3.LUT R57, R68, R29, RZ, 0x3c, !PT ;  /* 0x0000001d44397212 */ /* 0x000fe400078e3cff */
        /* <DEDUP_REMOVED lines=113> */
[----:B------:R-:W-:-:S02]  /*b63a0*/  IADD3.X R56, R59, R84, R14, P0, P1 ;  /* 0x000000543b387210 */ /* 0x000fc400007e240e */
[----:B------:R-:W-:Y:S02]  /*b63b0*/  LOP3.LUT R90, R82, R84, R71, 0x96, !PT ;  /* 0x00000054525a7212 */ /* 0x000fe400078e9647 */
[----:B------:R-:W-:Y:S02]  /*b63c0*/  IADD3 R84, P0, P1, R87, R42, R19 ;  /* 0x0000002a57547210 */ /* 0x000fe4000791e013 */
[-C--:B------:R-:W-:Y:S02]  /*b63d0*/  LOP3.LUT R40, R79, R83.reuse, R40, 0x96, !PT ;  /* 0x000000534f287212 */ /* 0x080fe400078e9628 */
[----:B------:R-:W-:Y:S02]  /*b63e0*/  IADD3.X R70, R85, R83, R60, P2, P3 ;  /* 0x0000005355467210 */ /* 0x000fe400017e643c */
[----:B------:R-:W-:Y:S02]  /*b63f0*/  LOP3.LUT R83, R56, R78, R41, 0x96, !PT ;  /* 0x0000004e38537212 */ /* 0x000fe400078e9629 */
[----:B------:R-:W-:-:S02]  /*b6400*/  IADD3 R78, P2, P3, R89, R80, R36 ;  /* 0x00000050594e7210 */ /* 0x000fc40007b5e024 */
[-C--:B------:R-:W-:Y:S02]  /*b6410*/  LOP3.LUT R41, R84, R86.reuse, R39, 0x96, !PT ;  /* 0x0000005654297212 */ /* 0x080fe400078e9627 */
[----:B------:R-:W-:Y:S02]  /*b6420*/  IADD3.X R86, R73, R86, R20, P0, P1 ;  /* 0x0000005649567210 */ /* 0x000fe400007e2414 */
[----:B------:R-:W-:Y:S02]  /*b6430*/  LOP3.LUT R75, R70, R75, R38, 0x96, !PT ;  /* 0x0000004b464b7212 */ /* 0x000fe400078e9626 */
[-C--:B------:R-:W-:Y:S02]  /*b6440*/  IADD3.X R71, R81, R88.reuse, R30, P2, P3 ;  /* 0x0000005851477210 */ /* 0x080fe400017e641e */
[----:B------:R-:W-:Y:S02]  /*b6450*/  LOP3.LUT R39, R78, R88, R29, 0x96, !PT ;  /* 0x000000584e277212 */ /* 0x000fe400078e961d */
[----:B------:R-:W-:-:S02]  /*b6460*/  LOP3.LUT R42, R86, R42, R31, 0x96, !PT ;  /* 0x0000002a562a7212 */ /* 0x000fc400078e961f */
[----:B------:R-:W-:Y:S02]  /*b6470*/  SHF.L.W.U32.HI R29, R40, 0x10, R75 ;  /* 0x00000010281d7819 */ /* 0x000fe40000010e4b */
        /* <DEDUP_REMOVED lines=33> */
[----:B------:R-:W-:-:S02]  /*b6690*/  SHF.L.W.U32.HI R76, R76, 0x1, R81 ;  /* 0x000000014c4c7819 */ /* 0x000fc40000010e51 */
[----:B------:R-:W-:Y:S02]  /*b66a0*/  SHF.L.W.U32.HI R81, R43, 0x1, R68 ;  /* 0x000000012b517819 */ /* 0x000fe40000010e44 */
        /* <DEDUP_REMOVED lines=40> */
[-C--:B------:R-:W-:Y:S02]  /*b6930*/  LOP3.LUT R92, R77, R85.reuse, R42, 0x96, !PT ;  /* 0x000000554d5c7212 */ /* 0x080fe400078e962a */
[----:B------:R-:W-:Y:S02]  /*b6940*/  IADD3.X R75, R70, R85, R17, P2, P3 ;  /* 0x00000055464b7210 */ /* 0x000fe400017e6411 */
[----:B------:R-:W-:Y:S02]  /*b6950*/  LOP3.LUT R42, R57, R82, R39, 0x96, !PT ;  /* 0x00000052392a7212 */ /* 0x000fe400078e9627 */
[----:B------:R-:W-:Y:S02]  /*b6960*/  IADD3 R58, P0, P1, R90, R68, R61 ;  /* 0x000000445a3a7210 */ /* 0x000fe4000791e03d */
[----:B------:R-:W-:-:S02]  /*b6970*/  IADD3 R82, P2, P3, R91, R73, R10 ;  /* 0x000000495b527210 */ /* 0x000fc40007b5e00a */
[----:B------:R-:W-:Y:S02]  /*b6980*/  LOP3.LUT R93, R78, R88, R41, 0x96, !PT ;  /* 0x000000584e5d7212 */ /* 0x000fe400078e9629 */
[----:B------:R-:W-:Y:S02]  /*b6990*/  IADD3.X R88, R76, R83, R49, P0, P1 ;  /* 0x000000534c587210 */ /* 0x000fe400007e2431 */
[-C--:B------:R-:W-:Y:S02]  /*b69a0*/  LOP3.LUT R41, R82, R84.reuse, R37, 0x96, !PT ;  /* 0x0000005452297212 */ /* 0x080fe400078e9625 */
[----:B------:R-:W-:Y:S02]  /*b69b0*/  SHF.L.W.U32.HI R37, R93, 0x10, R42 ;  /* 0x000000105d257819 */ /* 0x000fe40000010e2a */
[----:B------:R-:W-:Y:S02]  /*b69c0*/  IADD3.X R84, R81, R84, R12, P2, P3 ;  /* 0x0000005451547210 */ /* 0x000fe400017e640c */
[----:B------:R-:W-:-:S02]  /*b69d0*/  LOP3.LUT R39, R88, R68, R29, 0x96, !PT ;  /* 0x0000004458277212 */ /* 0x000fc400078e961d */
        /* <DEDUP_REMOVED lines=15> */
[----:B------:R-:W-:Y:S02]  /*b6ad0*/  IADD3 R93, P0, R41, R56, RZ ;  /* 0x00000038295d7210 */ /* 0x000fe40007f1e0ff */
[----:B------:R-:W-:Y:S02]  /*b6ae0*/  SHF.L.W.U32.HI R73, R86, 0x1, R89 ;  /* 0x0000000156497819 */ /* 0x000fe40000010e59 */
[----:B------:R-:W-:Y:S01]  /*b6af0*/  SHF.L.W.U32.HI R66, R89, 0x1, R86 ;  /* 0x0000000159427819 */ /* 0x000fe20000010e56 */
[----:B------:R-:W-:Y:S02]  /*b6b00*/  IMAD.X R86, R39, 0x1, R80, P2 ;  /* 0x0000000127567824 */ /* 0x000fe400010e0650 */
[----:B------:R-:W-:Y:S01]  /*b6b10*/  IMAD.X R92, R42, 0x1, R43, P0 ;  /* 0x000000012a5c7824 */ /* 0x000fe200000e062b */
[----:B------:R-:W-:-:S02]  /*b6b20*/  IADD3 R87, P1, R38, R71, RZ ;  /* 0x0000004726577210 */ /* 0x000fc40007f3e0ff */
[----:B------:R-:W-:Y:S02]  /*b6b30*/  LOP3.LUT R56, R86, R81, RZ, 0x3c, !PT ;  /* 0x0000005156387212 */ /* 0x000fe400078e3cff */
        /* <DEDUP_REMOVED lines=53> */
[-C--:B------:R-:W-:Y:S02]  /*b6e90*/  LOP3.LUT R90, R59, R91.reuse, R42, 0x96, !PT ;  /* 0x0000005b3b5a7212 */ /* 0x080fe400078e962a */
[----:B------:R-:W-:Y:S02]  /*b6ea0*/  SHF.L.W.U32.HI R81, R76, 0x8, R75 ;  /* 0x000000084c517819 */ /* 0x000fe40000010e4b */
[----:B------:R-:W-:Y:S02]  /*b6eb0*/  IADD3.X R42, R66, R91, R49, P0, P1 ;  /* 0x0000005b422a7210 */ /* 0x000fe400007e2431 */
[-C--:B------:R-:W-:Y:S02]  /*b6ec0*/  LOP3.LUT R40, R73, R71.reuse, R40, 0x96, !PT ;  /* 0x0000004749287212 */ /* 0x080fe400078e9628 */
[----:B------:R-:W-:Y:S02]  /*b6ed0*/  IADD3.X R71, R87, R71, R8, P2, P3 ;  /* 0x0000004757477210 */ /* 0x000fe400017e6408 */
[----:B------:R-:W-:-:S02]  /*b6ee0*/  IADD3 R76, P0, P1, R83, R56, R67 ;  /* 0x00000038534c7210 */ /* 0x000fc4000791e043 */
[----:B------:R-:W-:Y:S02]  /*b6ef0*/  IADD3 R75, P2, P3, R85, R82, R23 ;  /* 0x00000052554b7210 */ /* 0x000fe40007b5e017 */
[----:B------:R-:W-:Y:S02]  /*b6f00*/  LOP3.LUT R91, R42, R78, R41, 0x96, !PT ;  /* 0x0000004e2a5b7212 */ /* 0x000fe400078e9629 */
[-C--:B------:R-:W-:Y:S02]  /*b6f10*/  LOP3.LUT R41, R76, R88.reuse, R39, 0x96, !PT ;  /* 0x000000584c297212 */ /* 0x080fe400078e9627 */
        /* <DEDUP_REMOVED lines=81> */
[-C--:B------:R-:W-:Y:S02]  /*b7430*/  LOP3.LUT R91, R74, R71.reuse, R56, 0x96, !PT ;  /* 0x000000474a5b7212 */ /* 0x080fe400078e9638 */
        /* <DEDUP_REMOVED lines=17> */
[----:B------:R-:W-:Y:S02]  /*b7550*/  LOP3.LUT R38, R72, R81, R38, 0x96, !PT ;  /* 0x0000005148267212 */ /* 0x000fe400078e9626 */
[----:B------:R-:W-:Y:S02]  /*b7560*/  SHF.L.W.U32.HI R41, R91, 0x10, R92 ;  /* 0x000000105b297819 */ /* 0x000fe40000010e5c */
[----:B------:R-:W-:Y:S02]  /*b7570*/  LOP3.LUT R81, R70, R87, RZ, 0x3c, !PT ;  /* 0x0000005746517212 */ /* 0x000fe400078e3cff */
[----:B------:R-:W-:Y:S02]  /*b7580*/  IADD3 R87, P2, R31, R80, RZ ;  /* 0x000000501f577210 */ /* 0x000fe40007f5e0ff */
[----:B------:R-:W-:-:S02]  /*b7590*/  LOP3.LUT R56, R76, R89, RZ, 0x3c, !PT ;  /* 0x000000594c387212 */ /* 0x000fc400078e3cff */
[----:B------:R-:W-:Y:S02]  /*b75a0*/  SHF.L.W.U32.HI R73, R92, 0x10, R91 ;  /* 0x000000105c497819 */ /* 0x000fe40000010e5b */
[----:B------:R-:W-:Y:S01]  /*b75b0*/  IADD3 R89, P0, R41, R58, RZ ;  /* 0x0000003a29597210 */ /* 0x000fe20007f1e0ff */
[----:B------:R-:W-:Y:S01]  /*b75c0*/  IMAD.X R90, R39, 0x1, R82, P2 ;  /* 0x00000001275a7824 */ /* 0x000fe200010e0652 */
[----:B------:R-:W-:Y:S02]  /*b75d0*/  SHF.L.W.U32.HI R40, R59, 0x10, R38 ;  /* 0x000000103b287819 */ /* 0x000fe40000010e26 */
[----:B------:R-:W-:Y:S01]  /*b75e0*/  SHF.L.W.U32.HI R38, R38, 0x10, R59 ;  /* 0x0000001026267819 */ /* 0x000fe20000010e3b */
[----:B------:R-:W-:Y:S01]  /*b75f0*/  IMAD.X R91, R73, 0x1, R42, P0 ;  /* 0x00000001495b7824 */ /* 0x000fe200000e062a */
[----:B------:R-:W-:Y:S02]  /*b7600*/  SHF.L.W.U32.HI R59, R81, 0x1, R56 ;  /* 0x00000001513b7819 */ /* 0x000fe40000010e38 */
[----:B------:R-:W-:-:S02]  /*b7610*/  IADD3 R92, P1, R38, R57, RZ ;  /* 0x00000039265c7210 */ /* 0x000fc40007f3e0ff */
[----:B------:R-:W-:Y:S02]  /*b7620*/  LOP3.LUT R80, R87, R85, RZ, 0x3c, !PT ;  /* 0x0000005557507212 */ /* 0x000fe400078e3cff */
[----:B------:R-:W-:Y:S02]  /*b7630*/  LOP3.LUT R79, R90, R79, RZ, 0x3c, !PT ;  /* 0x0000004f5a4f7212 */ /* 0x000fe400078e3cff */
[----:B------:R-:W-:Y:S02]  /*b7640*/  SHF.L.W.U32.HI R56, R56, 0x1, R81 ;  /* 0x0000000138387819 */ /* 0x000fe40000010e51 */
        /* <DEDUP_REMOVED lines=53> */
[-C--:B------:R-:W-:Y:S02]  /*b79a0*/  LOP3.LUT R92, R78, R94.reuse, R73, 0x96, !PT ;  /* 0x0000005e4e5c7212 */ /* 0x080fe400078e9649 */
[----:B------:R-:W-:Y:S02]  /*b79b0*/  IADD3.X R56, R59, R94, R20, P0, P1 ;  /* 0x0000005e3b387210 */ /* 0x000fe400007e2414 */
[-C--:B------:R-:W-:Y:S02]  /*b79c0*/  LOP3.LUT R40, R71, R75.reuse, R40, 0x96, !PT ;  /* 0x0000004b47287212 */ /* 0x080fe400078e9628 */
        /* <DEDUP_REMOVED lines=19> */
[----:B------:R-:W-:Y:S01]  /*b7b00*/  IADD3 R76, P1, R31, R76, RZ ;  /* 0x0000004c1f4c7210 */ /* 0x000fe20007f3e0ff */
[----:B------:R-:W-:Y:S01]  /*b7b10*/  IMAD.X R68, R38, 0x1, R77, P0 ;  /* 0x0000000126447824 */ /* 0x000fe200000e064d */
[----:B------:R-:W-:-:S02]  /*b7b20*/  IADD3 R42, P2, R39, R42, RZ ;  /* 0x0000002a272a7210 */ /* 0x000fc40007f5e0ff */
[----:B------:R-:W-:Y:S02]  /*b7b30*/  SHF.L.W.U32.HI R58, R93, 0x10, R92 ;  /* 0x000000105d3a7819 */ /* 0x000fe40000010e5c */
        /* <DEDUP_REMOVED lines=22> */
[----:B------:R-:W-:Y:S02]  /*b7ca0*/  SHF.L.W.U32.HI R83, R83, 0x1, R72 ;  /* 0x0000000153537819 */ /* 0x000fe40000010e48 */
[----:B------:R-:W-:Y:S02]  /*b7cb0*/  IADD3 R70, P2, P3, R43, R75, R48 ;  /* 0x0000004b2b467210 */ /* 0x000fe40007b5e030 */
[----:B------:R-:W-:-:S02]  /*b7cc0*/  IADD3 R59, P1, P0, R66, R80, R23 ;  /* 0x00000050423b7210 */ /* 0x000fc4000783e017 */
[----:B------:R-:W-:Y:S02]  /*b7cd0*/  IADD3.X R89, R87, R73, R8, P4, P5 ;  /* 0x0000004957597210 */ /* 0x000fe400027ea408 */
[----:B------:R-:W-:Y:S02]  /*b7ce0*/  LOP3.LUT R72, R90, R41, RZ, 0x3c, !PT ;  /* 0x000000295a487212 */ /* 0x000fe400078e3cff */
[----:B------:R-:W-:Y:S02]  /*b7cf0*/  IADD3.X R84, R83, R84, R60, P2, P3 ;  /* 0x0000005453547210 */ /* 0x000fe400017e643c */
[----:B------:R-:W-:Y:S02]  /*b7d00*/  IADD3.X R79, R82, R79, R28, P1, P0 ;  /* 0x0000004f524f7210 */ /* 0x000fe40000fe041c */
[----:B------:R-:W-:Y:S02]  /*b7d10*/  LOP3.LUT R56, R89, R58, RZ, 0x3c, !PT ;  /* 0x0000003a59387212 */ /* 0x000fe400078e3cff */
[----:B------:R-:W-:-:S02]  /*b7d20*/  IADD3 R72, P0, R72, R76, RZ ;  /* 0x0000004c48487210 */ /* 0x000fc40007f1e0ff */
        /* <DEDUP_REMOVED lines=45> */
[----:B------:R-:W-:-:S02]  /*b8000*/  LOP3.LUT R38, R81, R79, R38, 0x96, !PT ;  /* 0x0000004f51267212 */ /* 0x000fc400078e9626 */
[----:B------:R-:W-:Y:S01]  /*b8010*/  LOP3.LUT R58, R84, R70, R31, 0x96, !PT ;  /* 0x00000046543a7212 */ /* 0x000fe200078e961f */
[----:B------:R-:W-:Y:S01]  /*b8020*/  IMAD.X R70, R29, 0x1, R76, P0 ;  /* 0x000000011d467824 */ /* 0x000fe200000e064c */
[----:B------:R-:W-:Y:S02]  /*b8030*/  LOP3.LUT R78, R77, R71, R40, 0x96, !PT ;  /* 0x000000474d4e7212 */ /* 0x000fe400078e9628 */
        /* <DEDUP_REMOVED lines=25> */
[----:B------:R-:W-:Y:S02]  /*b81d0*/  IADD3 R42, P1, P0, R83, R81, R36 ;  /* 0x00000051532a7210 */ /* 0x000fe4000783e024 */
[----:B------:R-:W-:Y:S02]  /*b81e0*/  SHF.L.W.U32.HI R68, R68, 0x1, R87 ;  /* 0x0000000144447819 */ /* 0x000fe40000010e57 */
        /* <DEDUP_REMOVED lines=43> */
[-C--:B------:R-:W-:Y:S02]  /*b84a0*/  LOP3.LUT R89, R78, R94.reuse, R71, 0x96, !PT ;  /* 0x0000005e4e597212 */ /* 0x080fe400078e9647 */
[-C--:B------:R-:W-:Y:S02]  /*b84b0*/  IADD3.X R71, R79, R73.reuse, R28, P2, P3 ;  /* 0x000000494f477210 */ /* 0x080fe400017e641c */
        /* <DEDUP_REMOVED lines=8> */
[----:B------:R-:W-:-:S02]  /*b8540*/  SHF.L.W.U32.HI R29, R40, 0x10, R75 ;  /* 0x00000010281d7819 */ /* 0x000fc40000010e4b */
[----:B------:R-:W-:Y:S02]  /*b8550*/  IADD3.X R85, R86, R90, R21, P0, P1 ;  /* 0x0000005a56557210 */ /* 0x000fe400007e2415 */
        /* <DEDUP_REMOVED lines=74> */
[----:B------:R-:W-:-:S02]  /*b8a00*/  IADD3.X R56, R89, R92, R8, P0, P1 ;  /* 0x0000005c59387210 */ /* 0x000fc400007e2408 */
[----:B------:R-:W-:Y:S02]  /*b8a10*/  SHF.L.W.U32.HI R88, R88, 0x8, R93 ;  /* 0x0000000858587819 */ /* 0x000fe40000010e5d */
[----:B------:R-:W-:Y:S02]  /*b8a20*/  SHF.L.W.U32.HI R90, R90, 0x8, R73 ;  /* 0x000000085a5a7819 */ /* 0x000fe40000010e49 */
[----:B------:R-:W-:Y:S02]  /*b8a30*/  LOP3.LUT R93, R76, R92, R41, 0x96, !PT ;  /* 0x0000005c4c5d7212 */ /* 0x000fe400078e9629 */
[-C--:B------:R-:W-:Y:S02]  /*b8a40*/  LOP3.LUT R92, R79, R87.reuse, R42, 0x96, !PT ;  /* 0x000000574f5c7212 */ /* 0x080fe400078e962a */
[----:B------:R-:W-:Y:S02]  /*b8a50*/  IADD3.X R73, R75, R87, R64, P2, P3 ;  /* 0x000000574b497210 */ /* 0x000fe400017e6440 */
[----:B------:R-:W-:-:S02]  /*b8a60*/  LOP3.LUT R42, R56, R78, R39, 0x96, !PT ;  /* 0x0000004e382a7212 */ /* 0x000fc400078e9627 */
[----:B------:R-:W-:Y:S02]  /*b8a70*/  IADD3 R72, P0, P1, R88, R66, R65 ;  /* 0x0000004258487210 */ /* 0x000fe4000791e041 */
[----:B------:R-:W-:Y:S02]  /*b8a80*/  IADD3 R78, P2, P3, R90, R71, R16 ;  /* 0x000000475a4e7210 */ /* 0x000fe40007b5e010 */
[----:B------:R-:W-:Y:S02]  /*b8a90*/  IADD3.X R80, R74, R85, R63, P0, P1 ;  /* 0x000000554a507210 */ /* 0x000fe400007e243f */
[----:B------:R-:W-:Y:S02]  /*b8aa0*/  LOP3.LUT R41, R78, R84, R37, 0x96, !PT ;  /* 0x000000544e297212 */ /* 0x000fe400078e9625 */
[----:B------:R-:W-:Y:S02]  /*b8ab0*/  SHF.L.W.U32.HI R37, R93, 0x10, R42 ;  /* 0x000000105d257819 */ /* 0x000fe40000010e2a */
[----:B------:R-:W-:-:S02]  /*b8ac0*/  LOP3.LUT R39, R80, R66, R29, 0x96, !PT ;  /* 0x0000004250277212 */ /* 0x000fc400078e961d */
[----:B------:R-:W-:Y:S02]  /*b8ad0*/  SHF.L.W.U32.HI R29, R42, 0x10, R93 ;  /* 0x000000102a1d7819 */ /* 0x000fe40000010e5d */
[----:B------:R-:W-:Y:S02]  /*b8ae0*/  IADD3 R70, P0, R37, R70, RZ ;  /* 0x0000004625467210 */ /* 0x000fe40007f1e0ff */
[----:B------:R-:W-:Y:S02]  /*b8af0*/  IADD3.X R84, R83, R84, R18, P2, P3 ;  /* 0x0000005453547210 */ /* 0x000fe400017e6412 */
[----:B------:R-:W-:Y:S01]  /*b8b00*/  LOP3.LUT R38, R72, R85, R38, 0x96, !PT ;  /* 0x0000005548267212 */ /* 0x000fe200078e9626 */
[----:B------:R-:W-:Y:S01]  /*b8b10*/  IMAD.X R66, R29, 0x1, R86, P0 ;  /* 0x000000011d427824 */ /* 0x000fe200000e0656 */
[----:B------:R-:W-:Y:S02]  /*b8b20*/  LOP3.LUT R42, R84, R71, R31, 0x96, !PT ;  /* 0x00000047542a7212 */ /* 0x000fe400078e961f */
[----:B------:R-:W-:-:S02]  /*b8b30*/  LOP3.LUT R81, R73, R81, R40, 0x96, !PT ;  /* 0x0000005149517212 */ /* 0x000fc400078e9628 */
        /* <DEDUP_REMOVED lines=114> */
[----:B------:R-:W-:-:S02]  /*b9260*/  IADD3.X R86, R81, R58, R5, P2, P3 ;  /* 0x0000003a51567210 */ /* 0x000fc400017e6405 */
[----:B------:R-:W-:Y:S02]  /*b9270*/  SHF.L.W.U32.HI R85, R91, 0x1, R56 ;  /* 0x000000015b557819 */ /* 0x000fe40000010e38 */
[----:B------:R-:W-:Y:S02]  /*b9280*/  SHF.L.W.U32.HI R89, R82, 0x1, R89 ;  /* 0x0000000152597819 */ /* 0x000fe40000010e59 */
[----:B------:R-:W-:Y:S02]  /*b9290*/  IADD3 R59, P4, P5, R68, R59, R23 ;  /* 0x0000003b443b7210 */ /* 0x000fe40007d9e017 */
[----:B------:R-:W-:Y:S02]  /*b92a0*/  SHF.L.W.U32.HI R77, R73, 0x1, R66 ;  /* 0x00000001494d7819 */ /* 0x000fe40000010e42 */
        /* <DEDUP_REMOVED lines=13> */
[----:B------:R-:W-:-:S02]  /*b9380*/  IADD3 R88, P3, R43, R88, RZ ;  /* 0x000000582b587210 */ /* 0x000fc40007f7e0ff */
        /* <DEDUP_REMOVED lines=33> */
[-C--:B------:R-:W-:Y:S02]  /*b95a0*/  LOP3.LUT R41, R72, R84.reuse, R37, 0x96, !PT ;  /* 0x0000005448297212 */ /* 0x080fe400078e9625 */
[----:B------:R-:W-:Y:S02]  /*b95b0*/  IADD3.X R84, R79, R84, R17, P2, P3 ;  /* 0x000000544f547210 */ /* 0x000fe400017e6411 */
[----:B------:R-:W-:Y:S02]  /*b95c0*/  SHF.L.W.U32.HI R37, R89, 0x10, R94 ;  /* 0x0000001059257819 */ /* 0x000fe40000010e5e */
        /* <DEDUP_REMOVED lines=16> */
[----:B------:R-:W-:Y:S01]  /*b96d0*/  LOP3.LUT R90, R70, R81, RZ, 0x3c, !PT ;  /* 0x00000051465a7212 */ /* 0x000fe200078e3cff */
[----:B------:R-:W-:Y:S02]  /*b96e0*/  IMAD.X R93, R73, 0x1, R56, P0 ;  /* 0x00000001495d7824 */ /* 0x000fe400000e0638 */
[----:B------:R-:W-:Y:S01]  /*b96f0*/  IMAD.X R80, R39, 0x1, R80, P2 ;  /* 0x0000000127507824 */ /* 0x000fe200010e0650 */
[----:B------:R-:W-:Y:S02]  /*b9700*/  SHF.L.W.U32.HI R59, R90, 0x1, R85 ;  /* 0x000000015a3b7819 */ /* 0x000fe40000010e55 */
[----:B------:R-:W-:Y:S02]  /*b9710*/  SHF.L.W.U32.HI R42, R85, 0x1, R90 ;  /* 0x00000001552a7819 */ /* 0x000fe40000010e5a */
[----:B------:R-:W-:Y:S02]  /*b9720*/  IADD3 R90, P1, R38, R57, RZ ;  /* 0x00000039265a7210 */ /* 0x000fe40007f3e0ff */
        /* <DEDUP_REMOVED lines=13> */
[----:B------:R-:W-:-:S02]  /*b9800*/  IADD3 R75, P4, P5, R59, R75, R36 ;  /* 0x0000004b3b4b7210 */ /* 0x000fc40007d9e024 */
[----:B------:R-:W-:Y:S02]  /*b9810*/  SHF.L.W.U32.HI R85, R74, 0x1, R83 ;  /* 0x000000014a557819 */ /* 0x000fe40000010e53 */
[----:B------:R-:W-:Y:S02]  /*b9820*/  IADD3.X R86, R81, R86, R18, P1, P0 ;  /* 0x0000005651567210 */ /* 0x000fe40000fe0412 */
[----:B------:R-:W-:Y:S02]  /*b9830*/  SHF.L.W.U32.HI R87, R83, 0x1, R74 ;  /* 0x0000000153577819 */ /* 0x000fe40000010e4a */
        /* <DEDUP_REMOVED lines=35> */
[----:B------:R-:W-:Y:S02]  /*b9a70*/  SHF.L.W.U32.HI R79, R42, 0x8, R91 ;  /* 0x000000082a4f7819 */ /* 0x000fe40000010e5b */
[----:B------:R-:W-:-:S02]  /*b9a80*/  IADD3 R71, P2, P3, R88, R75, R13 ;  /* 0x0000004b58477210 */ /* 0x000fc40007b5e00d */
[----:B------:R-:W-:Y:S02]  /*b9a90*/  SHF.L.W.U32.HI R91, R91, 0x8, R42 ;  /* 0x000000085b5b7819 */ /* 0x000fe40000010e2a */
[-C--:B------:R-:W-:Y:S02]  /*b9aa0*/  IADD3.X R42, R59, R92.reuse, R28, P0, P1 ;  /* 0x0000005c3b2a7210 */ /* 0x080fe400007e241c */
[-C--:B------:R-:W-:Y:S02]  /*b9ab0*/  IADD3.X R66, R89, R83.reuse, R14, P2, P3 ;  /* 0x0000005359427210 */ /* 0x080fe400017e640e */
[----:B------:R-:W-:Y:S02]  /*b9ac0*/  LOP3.LUT R90, R80, R92, R73, 0x96, !PT ;  /* 0x0000005c505a7212 */ /* 0x000fe400078e9649 */
[----:B------:R-:W-:Y:S02]  /*b9ad0*/  LOP3.LUT R40, R71, R83, R40, 0x96, !PT ;  /* 0x0000005347287212 */ /* 0x000fe400078e9628 */
[----:B------:R-:W-:-:S02]  /*b9ae0*/  IADD3 R73, P0, P1, R85, R56, R62 ;  /* 0x0000003855497210 */ /* 0x000fc4000791e03e */
[----:B------:R-:W-:Y:S02]  /*b9af0*/  LOP3.LUT R83, R42, R82, R41, 0x96, !PT ;  /* 0x000000522a537212 */ /* 0x000fe400078e9629 */
[----:B------:R-:W-:Y:S02]  /*b9b00*/  IADD3 R82, P2, P3, R91, R72, R10 ;  /* 0x000000485b527210 */ /* 0x000fe40007b5e00a */
        /* <DEDUP_REMOVED lines=14> */
[----:B------:R-:W-:Y:S02]  /*b9bf0*/  LOP3.LUT R77, R74, R88, RZ, 0x3c, !PT ;  /* 0x000000584a4d7212 */ /* 0x000fe400078e3cff */
[----:B------:R-:W-:Y:S02]  /*b9c00*/  SHF.L.W.U32.HI R39, R39, 0x10, R40 ;  /* 0x0000001027277819 */ /* 0x000fe40000010e28 */
[----:B------:R-:W-:Y:S02]  /*b9c10*/  LOP3.LUT R88, R72, R89, RZ, 0x3c, !PT ;  /* 0x0000005948587212 */ /* 0x000fe400078e3cff */
[----:B------:R-:W-:-:S02]  /*b9c20*/  IADD3 R86, P1, R31, R76, RZ ;  /* 0x0000004c1f567210 */ /* 0x000fc40007f3e0ff */
[----:B------:R-:W-:Y:S02]  /*b9c30*/  SHF.L.W.U32.HI R40, R90, 0x10, R83 ;  /* 0x000000105a287819 */ /* 0x000fe40000010e53 */
[----:B------:R-:W-:Y:S02]  /*b9c40*/  SHF.L.W.U32.HI R75, R88, 0x1, R77 ;  /* 0x00000001584b7819 */ /* 0x000fe40000010e4d */
[----:B------:R-:W-:Y:S02]  /*b9c50*/  IADD3 R76, P2, R39, R58, RZ ;  /* 0x0000003a274c7210 */ /* 0x000fe40007f5e0ff */
[----:B------:R-:W-:Y:S01]  /*b9c60*/  SHF.L.W.U32.HI R77, R77, 0x1, R88 ;  /* 0x000000014d4d7819 */ /* 0x000fe20000010e58 */
        /* <DEDUP_REMOVED lines=19> */
[----:B------:R-:W-:Y:S02]  /*b9da0*/  IADD3.X R90, R77, R42, R20, P2, P3 ;  /* 0x0000002a4d5a7210 */ /* 0x000fe400017e6414 */
[----:B------:R-:W-:Y:S02]  /*b9db0*/  IADD3.X R73, R83, R66, R21, P4, P5 ;  /* 0x0000004253497210 */ /* 0x000fe400027ea415 */
[----:B------:R-:W-:Y:S02]  /*b9dc0*/  IADD3 R59, P2, P3, R79, R82, R15 ;  /* 0x000000524f3b7210 */ /* 0x000fe40007b5e00f */
[----:B------:R-:W-:Y:S02]  /*b9dd0*/  SHF.L.W.U32.HI R68, R91, 0x1, R68 ;  /* 0x000000015b447819 */ /* 0x000fe40000010e44 */
        /* <DEDUP_REMOVED lines=36> */
[----:B------:R-:W-:Y:S02]  /*ba020*/  IADD3.X R58, R86, R90, R63, P0, P1 ;  /* 0x0000005a563a7210 */ /* 0x000fe400007e243f */
[-C--:B------:R-:W-:Y:S02]  /*ba030*/  LOP3.LUT R92, R77, R73.reuse, R56, 0x96, !PT ;  /* 0x000000494d5c7212 */ /* 0x080fe400078e9638 */
[----:B------:R-:W-:Y:S02]  /*ba040*/  IADD3.X R73, R81, R73, R8, P2, P3 ;  /* 0x0000004951497210 */ /* 0x000fe400017e6408 */
[----:B------:R-:W-:Y:S02]  /*ba050*/  IADD3 R79, P0, P1, R88, R70, R67 ;  /* 0x00000046584f7210 */ /* 0x000fe4000791e043 */
[----:B------:R-:W-:-:S02]  /*ba060*/  IADD3 R75, P2, P3, R91, R59, R0 ;  /* 0x0000003b5b4b7210 */ /* 0x000fc40007b5e000 */
[----:B------:R-:W-:Y:S02]  /*ba070*/  LOP3.LUT R93, R78, R90, R41, 0x96, !PT ;  /* 0x0000005a4e5d7212 */ /* 0x000fe400078e9629 */
[----:B------:R-:W-:Y:S02]  /*ba080*/  LOP3.LUT R80, R58, R80, R39, 0x96, !PT ;  /* 0x000000503a507212 */ /* 0x000fe400078e9627 */
[----:B------:R-:W-:Y:S02]  /*ba090*/  IADD3.X R90, R68, R87, R69, P0, P1 ;  /* 0x00000057445a7210 */ /* 0x000fe400007e2445 */
[-C--:B------:R-:W-:Y:S02]  /*ba0a0*/  LOP3.LUT R41, R75, R84.reuse, R37, 0x96, !PT ;  /* 0x000000544b297212 */ /* 0x080fe400078e9625 */
[----:B------:R-:W-:Y:S02]  /*ba0b0*/  SHF.L.W.U32.HI R37, R93, 0x10, R80 ;  /* 0x000000105d257819 */ /* 0x000fe40000010e50 */
[----:B------:R-:W-:-:S02]  /*ba0c0*/  IADD3.X R84, R85, R84, R5, P2, P3 ;  /* 0x0000005455547210 */ /* 0x000fc400017e6405 */
[----:B------:R-:W-:Y:S02]  /*ba0d0*/  LOP3.LUT R38, R79, R87, R38, 0x96, !PT ;  /* 0x000000574f267212 */ /* 0x000fe400078e9626 */
[----:B------:R-:W-:Y:S02]  /*ba0e0*/  LOP3.LUT R39, R90, R70, R29, 0x96, !PT ;  /* 0x000000465a277212 */ /* 0x000fe400078e961d */
[----:B------:R-:W-:Y:S02]  /*ba0f0*/  SHF.L.W.U32.HI R29, R80, 0x10, R93 ;  /* 0x00000010501d7819 */ /* 0x000fe40000010e5d */
[----:B------:R-:W-:Y:S02]  /*ba100*/  IADD3 R82, P0, R37, R82, RZ ;  /* 0x0000005225527210 */ /* 0x000fe40007f1e0ff */
[----:B------:R-:W-:Y:S02]  /*ba110*/  LOP3.LUT R56, R84, R59, R31, 0x96, !PT ;  /* 0x0000003b54387212 */ /* 0x000fe400078e961f */
[----:B------:R-:W-:-:S02]  /*ba120*/  LOP3.LUT R71, R73, R71, R40, 0x96, !PT ;  /* 0x0000004749477212 */ /* 0x000fc400078e9628 */
[----:B------:R-:W-:Y:S02]  /*ba130*/  SHF.L.W.U32.HI R40, R39, 0x10, R38 ;  /* 0x0000001027287819 */ /* 0x000fe40000010e26 */
[----:B------:R-:W-:Y:S01]  /*ba140*/  SHF.L.W.U32.HI R38, R38, 0x10, R39 ;  /* 0x0000001026267819 */ /* 0x000fe20000010e27 */
[----:B------:R-:W-:Y:S01]  /*ba150*/  IMAD.X R70, R29, 0x1, R76, P0 ;  /* 0x000000011d467824 */ /* 0x000fe200000e064c */
[----:B------:R-:W-:Y:S02]  /*ba160*/  SHF.L.W.U32.HI R39, R56, 0x10, R41 ;  /* 0x0000001038277819 */ /* 0x000fe40000010e29 */
[----:B------:R-:W-:Y:S02]  /*ba170*/  SHF.L.W.U32.HI R31, R41, 0x10, R56 ;  /* 0x00000010291f7819 */ /* 0x000fe40000010e38 */
[----:B------:R-:W-:Y:S02]  /*ba180*/  SHF.L.W.U32.HI R41, R92, 0x10, R71 ;  /* 0x000000105c297819 */ /* 0x000fe40000010e47 */
[----:B------:R-:W-:-:S02]  /*ba190*/  LOP3.LUT R56, R82, R89, RZ, 0x3c, !PT ;  /* 0x0000005952387212 */ /* 0x000fc400078e3cff */
[----:B------:R-:W-:Y:S02]  /*ba1a0*/  IADD3 R76, P2, R31, R74, RZ ;  /* 0x0000004a1f4c7210 */ /* 0x000fe40007f5e0ff */
[----:B------:R-:W-:Y:S02]  /*ba1b0*/  SHF.L.W.U32.HI R59, R71, 0x10, R92 ;  /* 0x00000010473b7819 */ /* 0x000fe40000010e5c */
[----:B------:R-:W-:Y:S02]  /*ba1c0*/  IADD3 R89, P0, R41, R66, RZ ;  /* 0x0000004229597210 */ /* 0x000fe40007f1e0ff */
[----:B------:R-:W-:Y:S02]  /*ba1d0*/  LOP3.LUT R87, R70, R86, RZ, 0x3c, !PT ;  /* 0x0000005646577212 */ /* 0x000fe400078e3cff */
[----:B------:R-:W-:Y:S01]  /*ba1e0*/  IADD3 R86, P1, R38, R57, RZ ;  /* 0x0000003926567210 */ /* 0x000fe20007f3e0ff */
[----:B------:R-:W-:Y:S01]  /*ba1f0*/  IMAD.X R80, R39, 0x1, R72, P2 ;  /* 0x0000000127507824 */ /* 0x000fe200010e0648 */
[----:B------:R-:W-:Y:S01]  /*ba200*/  LOP3.LUT R72, R76, R91, RZ, 0x3c, !PT ;  /* 0x0000005b4c487212 */ /* 0x000fe200078e3cff */
[----:B------:R-:W-:-:S02]  /*ba210*/  IMAD.X R92, R59, 0x1, R42, P0 ;  /* 0x000000013b5c7824 */ /* 0x000fc400000e062a */
[----:B------:R-:W-:Y:S01]  /*ba220*/  IMAD.X R91, R40, 0x1, R43, P1 ;  /* 0x00000001285b7824 */ /* 0x000fe200008e062b */
        /* <DEDUP_REMOVED lines=55> */
[-C--:B------:R-:W-:Y:S02]  /*ba5a0*/  LOP3.LUT R87, R76, R96.reuse, R59, 0x96, !PT ;  /* 0x000000604c577212 */ /* 0x080fe400078e963b */
        /* <DEDUP_REMOVED lines=8> */
[----:B------:R-:W-:Y:S02]  /*ba630*/  LOP3.LUT R39, R71, R84, R29, 0x96, !PT ;  /* 0x0000005447277212 */ /* 0x000fe400078e961d */
[----:B------:R-:W-:Y:S02]  /*ba640*/  SHF.L.W.U32.HI R29, R40, 0x10, R77 ;  /* 0x00000010281d7819 */ /* 0x000fe40000010e4d */
[----:B------:R-:W-:Y:S02]  /*ba650*/  IADD3.X R85, R88, R90, R11, P0, P1 ;  /* 0x0000005a58557210 */ /* 0x000fe400007e240b */
[----:B------:R-:W-:Y:S02]  /*ba660*/  SHF.L.W.U32.HI R38, R77, 0x10, R40 ;  /* 0x000000104d267819 */ /* 0x000fe40000010e28 */
[----:B------:R-:W-:Y:S02]  /*ba670*/  IADD3 R74, P0, R29, R74, RZ ;  /* 0x0000004a1d4a7210 */ /* 0x000fe40007f1e0ff */
[----:B------:R-:W-:-:S02]  /*ba680*/  IADD3.X R84, R86, R84, R5, P2, P3 ;  /* 0x0000005456547210 */ /* 0x000fc400017e6405 */
[----:B------:R-:W-:Y:S01]  /*ba690*/  LOP3.LUT R42, R85, R42, R31, 0x96, !PT ;  /* 0x0000002a552a7212 */ /* 0x000fe200078e961f */
[----:B------:R-:W-:Y:S01]  /*ba6a0*/  IMAD.X R78, R38, 0x1, R79, P0 ;  /* 0x00000001264e7824 */ /* 0x000fe200000e064f */
[----:B------:R-:W-:Y:S02]  /*ba6b0*/  LOP3.LUT R40, R84, R75, R37, 0x96, !PT ;  /* 0x0000004b54287212 */ /* 0x000fe400078e9625 */
        /* <DEDUP_REMOVED lines=22> */
[----:B------:R-:W-:Y:S02]  /*ba820*/  LOP3.LUT R86, R89, R86, RZ, 0x3c, !PT ;  /* 0x0000005659567212 */ /* 0x000fe400078e3cff */
[----:B------:R-:W-:Y:S02]  /*ba830*/  SHF.L.W.U32.HI R68, R81, 0x1, R88 ;  /* 0x0000000151447819 */ /* 0x000fe40000010e58 */
[----:B------:R-:W-:Y:S02]  /*ba840*/  IADD3 R57, P2, P3, R75, R76, R23 ;  /* 0x0000004c4b397210 */ /* 0x000fe40007b5e017 */
[----:B------:R-:W-:-:S02]  /*ba850*/  SHF.L.W.U32.HI R81, R83, 0x1, R72 ;  /* 0x0000000153517819 */ /* 0x000fc40000010e48 */
[----:B------:R-:W-:Y:S02]  /*ba860*/  IADD3 R43, P4, P5, R66, R58, R13 ;  /* 0x0000003a422b7210 */ /* 0x000fe40007d9e00d */
[----:B------:R-:W-:Y:S02]  /*ba870*/  SHF.L.W.U32.HI R70, R86, 0x1, R79 ;  /* 0x0000000156467819 */ /* 0x000fe40000010e4f */
[----:B------:R-:W-:Y:S02]  /*ba880*/  IADD3.X R95, R77, R56, R28, P2, P3 ;  /* 0x000000384d5f7210 */ /* 0x000fe400017e641c */
[----:B------:R-:W-:Y:S02]  /*ba890*/  SHF.L.W.U32.HI R83, R72, 0x1, R83 ;  /* 0x0000000148537819 */ /* 0x000fe40000010e53 */
        /* <DEDUP_REMOVED lines=49> */
[-C--:B------:R-:W-:Y:S02]  /*babb0*/  LOP3.LUT R40, R72, R80.reuse, R37, 0x96, !PT ;  /* 0x0000005048287212 */ /* 0x080fe400078e9625 */
        /* <DEDUP_REMOVED lines=14> */
[----:B------:R-:W-:Y:S02]  /*baca0*/  LOP3.LUT R43, R76, R89, RZ, 0x3c, !PT ;  /* 0x000000594c2b7212 */ /* 0x000fe400078e3cff */
[----:B------:R-:W-:Y:S01]  /*bacb0*/  LOP3.LUT R88, R57, R88, RZ, 0x3c, !PT ;  /* 0x0000005839587212 */ /* 0x000fe200078e3cff */
[----:B------:R-:W-:Y:S01]  /*bacc0*/  IMAD.X R89, R39, 0x1, R78, P2 ;  /* 0x0000000127597824 */ /* 0x000fe200010e064e */
[----:B------:R-:W-:Y:S02]  /*bacd0*/  SHF.L.W.U32.HI R42, R94, 0x10, R93 ;  /* 0x000000105e2a7819 */ /* 0x000fe40000010e5d */
[----:B------:R-:W-:Y:S02]  /*bace0*/  IADD3 R95, P0, R40, R71, RZ ;  /* 0x00000047285f7210 */ /* 0x000fe40007f1e0ff */
[----:B------:R-:W-:-:S02]  /*bacf0*/  IADD3 R94, P1, R38, R73, RZ ;  /* 0x00000049265e7210 */ /* 0x000fc40007f3e0ff */
[----:B------:R-:W-:Y:S01]  /*bad00*/  SHF.L.W.U32.HI R74, R88, 0x1, R43 ;  /* 0x00000001584a7819 */ /* 0x000fe20000010e2b */
[----:B------:R-:W-:Y:S01]  /*bad10*/  IMAD.X R96, R42, 0x1, R59, P0 ;  /* 0x000000012a607824 */ /* 0x000fe200000e063b */
[----:B------:R-:W-:Y:S02]  /*bad20*/  SHF.L.W.U32.HI R43, R43, 0x1, R88 ;  /* 0x000000012b2b7819 */ /* 0x000fe40000010e58 */
[----:B------:R-:W-:Y:S02]  /*bad30*/  LOP3.LUT R88, R87, R92, RZ, 0x3c, !PT ;  /* 0x0000005c57587212 */ /* 0x000fe400078e3cff */
[----:B------:R-:W-:Y:S01]  /*bad40*/  LOP3.LUT R83, R89, R83, RZ, 0x3c, !PT ;  /* 0x0000005359537212 */ /* 0x000fe200078e3cff */
[----:B------:R-:W-:Y:S01]  /*bad50*/  IMAD.X R92, R41, 0x1, R58, P1 ;  /* 0x00000001295c7824 */ /* 0x000fe200008e063a */
[----:B------:R-:W-:Y:S02]  /*bad60*/  LOP3.LUT R79, R95, R79, RZ, 0x3c, !PT ;  /* 0x0000004f5f4f7212 */ /* 0x000fe400078e3cff */
[----:B------:R-:W-:-:S02]  /*bad70*/  SHF.L.W.U32.HI R71, R83, 0x1, R88 ;  /* 0x0000000153477819 */ /* 0x000fc40000010e58 */
[----:B------:R-:W-:Y:S02]  /*bad80*/  LOP3.LUT R82, R96, R77, RZ, 0x3c, !PT ;  /* 0x0000004d60527212 */ /* 0x000fe400078e3cff */
[----:B------:R-:W-:Y:S02]  /*bad90*/  LOP3.LUT R86, R94, R91, RZ, 0x3c, !PT ;  /* 0x0000005b5e567212 */ /* 0x000fe400078e3cff */
[----:B------:R-:W-:Y:S02]  /*bada0*/  LOP3.LUT R81, R92, R81, RZ, 0x3c, !PT ;  /* 0x000000515c517212 */ /* 0x000fe400078e3cff */
        /* <DEDUP_REMOVED lines=47> */
[-C--:B------:R-:W-:Y:S02]  /*bb0a0*/  IADD3.X R75, R87, R93.reuse, R60, P0, P1 ;  /* 0x0000005d574b7210 */ /* 0x080fe400007e243c */
[----:B------:R-:W-:Y:S02]  /*bb0b0*/  LOP3.LUT R91, R43, R93, R42, 0x96, !PT ;  /* 0x0000005d2b5b7212 */ /* 0x000fe400078e962a */
[----:B------:R-:W-:-:S02]  /*bb0c0*/  IADD3.X R77, R81, R84, R64, P2, P3 ;  /* 0x00000054514d7210 */ /* 0x000fc400017e6440 */
[----:B------:R-:W-:Y:S02]  /*bb0d0*/  IADD3 R88, P0, P1, R86, R59, R0 ;  /* 0x0000003b56587210 */ /* 0x000fe4000791e000 */
[----:B------:R-:W-:Y:S02]  /*bb0e0*/  LOP3.LUT R42, R56, R84, R41, 0x96, !PT ;  /* 0x00000054382a7212 */ /* 0x000fe400078e9629 */
[----:B------:R-:W-:Y:S02]  /*bb0f0*/  IADD3 R76, P2, P3, R89, R72, R6 ;  /* 0x00000048594c7210 */ /* 0x000fe40007b5e006 */
[----:B------:R-:W-:Y:S02]  /*bb100*/  LOP3.LUT R84, R75, R85, R40, 0x96, !PT ;  /* 0x000000554b547212 */ /* 0x000fe400078e9628 */
[-C--:B------:R-:W-:Y:S02]  /*bb110*/  LOP3.LUT R41, R88, R90.reuse, R39, 0x96, !PT ;  /* 0x0000005a58297212 */ /* 0x080fe400078e9627 */
[----:B------:R-:W-:-:S02]  /*bb120*/  IADD3.X R90, R74, R90, R5, P0, P1 ;  /* 0x0000005a4a5a7210 */ /* 0x000fc400007e2405 */
[-C--:B------:R-:W-:Y:S02]  /*bb130*/  LOP3.LUT R39, R76, R80.reuse, R29, 0x96, !PT ;  /* 0x000000504c277212 */ /* 0x080fe400078e961d */
[----:B------:R-:W-:Y:S02]  /*bb140*/  SHF.L.W.U32.HI R29, R91, 0x10, R84 ;  /* 0x000000105b1d7819 */ /* 0x000fe40000010e54 */
[----:B------:R-:W-:Y:S02]  /*bb150*/  IADD3.X R93, R83, R80, R8, P2, P3 ;  /* 0x00000050535d7210 */ /* 0x000fe400017e6408 */
[----:B------:R-:W-:Y:S02]  /*bb160*/  LOP3.LUT R73, R77, R73, R38, 0x96, !PT ;  /* 0x000000494d497212 */ /* 0x000fe400078e9626 */
[----:B------:R-:W-:Y:S02]  /*bb170*/  LOP3.LUT R40, R90, R59, R31, 0x96, !PT ;  /* 0x0000003b5a287212 */ /* 0x000fe400078e961f */
[----:B------:R-:W-:-:S02]  /*bb180*/  IADD3 R59, P0, R29, R78, RZ ;  /* 0x0000004e1d3b7210 */ /* 0x000fc40007f1e0ff */
[----:B------:R-:W-:Y:S02]  /*bb190*/  LOP3.LUT R78, R93, R72, R37, 0x96, !PT ;  /* 0x000000485d4e7212 */ /* 0x000fe400078e9625 */
[----:B------:R-:W-:Y:S02]  /*bb1a0*/  SHF.L.W.U32.HI R37, R73, 0x10, R42 ;  /* 0x0000001049257819 */ /* 0x000fe40000010e2a */
[----:B------:R-:W-:Y:S02]  /*bb1b0*/  SHF.L.W.U32.HI R31, R42, 0x10, R73 ;  /* 0x000000102a1f7819 */ /* 0x000fe40000010e49 */
[----:B------:R-:W-:Y:S02]  /*bb1c0*/  SHF.L.W.U32.HI R38, R84, 0x10, R91 ;  /* 0x0000001054267819 */ /* 0x000fe40000010e5b */
[----:B------:R-:W-:Y:S02]  /*bb1d0*/  SHF.L.W.U32.HI R42, R40, 0x10, R41 ;  /* 0x00000010282a7819 */ /* 0x000fe40000010e29 */
[----:B------:R-:W-:Y:S01]  /*bb1e0*/  SHF.L.W.U32.HI R41, R41, 0x10, R40 ;  /* 0x0000001029297819 */ /* 0x000fe20000010e28 */
[----:B------:R-:W-:Y:S01]  /*bb1f0*/  IMAD.X R72, R38, 0x1, R79, P0 ;  /* 0x0000000126487824 */ /* 0x000fe200000e064f */
[----:B------:R-:W-:-:S02]  /*bb200*/  IADD3 R97, P0, R31, R70, RZ ;  /* 0x000000461f617210 */ /* 0x000fc40007f1e0ff */
[----:B------:R-:W-:Y:S02]  /*bb210*/  IADD3 R91, P1, R41, R66, RZ ;  /* 0x00000042295b7210 */ /* 0x000fe40007f3e0ff */
[----:B------:R-:W-:Y:S02]  /*bb220*/  SHF.L.W.U32.HI R40, R78, 0x10, R39 ;  /* 0x000000104e287819 */ /* 0x000fe40000010e27 */
[----:B------:R-:W-:Y:S01]  /*bb230*/  SHF.L.W.U32.HI R39, R39, 0x10, R78 ;  /* 0x0000001027277819 */ /* 0x000fe20000010e4e */
        /* <DEDUP_REMOVED lines=62> */
[----:B------:R-:W-:Y:S02]  /*bb620*/  LOP3.LUT R41, R56, R70, R41, 0x96, !PT ;  /* 0x0000004638297212 */ /* 0x000fe400078e9629 */
[----:B------:R-:W-:Y:S02]  /*bb630*/  IADD3 R80, P2, P3, R84, R71, R16 ;  /* 0x0000004754507210 */ /* 0x000fe40007b5e010 */
[----:B------:R-:W-:Y:S02]  /*bb640*/  IADD3 R70, P4, P5, R85, R88, R22 ;  /* 0x0000005855467210 */ /* 0x000fe40007d9e016 */
[----:B------:R-:W-:-:S02]  /*bb650*/  IADD3 R79, P0, P1, R74, R82, R13 ;  /* 0x000000524a4f7210 */ /* 0x000fc4000791e00d */
[-C--:B------:R-:W-:Y:S02]  /*bb660*/  LOP3.LUT R87, R80, R77.reuse, R38, 0x96, !PT ;  /* 0x0000004d50577212 */ /* 0x080fe400078e9626 */
[----:B------:R-:W-:Y:S02]  /*bb670*/  IADD3.X R78, R81, R77, R18, P2, P3 ;  /* 0x0000004d514e7210 */ /* 0x000fe400017e6412 */
[----:B------:R-:W-:Y:S02]  /*bb680*/  LOP3.LUT R42, R43, R93, R42, 0x96, !PT ;  /* 0x0000005d2b2a7212 */ /* 0x000fe400078e962a */
[----:B------:R-:W-:Y:S02]  /*bb690*/  IADD3.X R77, R76, R90, R21, P4, P5 ;  /* 0x0000005a4c4d7210 */ /* 0x000fe400027ea415 */
[-C--:B------:R-:W-:Y:S02]  /*bb6a0*/  LOP3.LUT R92, R79, R75.reuse, R40, 0x96, !PT ;  /* 0x0000004b4f5c7212 */ /* 0x080fe400078e9628 */
[----:B------:R-:W-:-:S02]  /*bb6b0*/  IADD3.X R75, R73, R75, R14, P0, P1 ;  /* 0x0000004b494b7210 */ /* 0x000fc400007e240e */
[----:B------:R-:W-:Y:S02]  /*bb6c0*/  LOP3.LUT R40, R70, R90, R37, 0x96, !PT ;  /* 0x0000005a46287212 */ /* 0x000fe400078e9625 */
        /* <DEDUP_REMOVED lines=12> */
[----:B------:R-:W-:Y:S02]  /*bb790*/  LOP3.LUT R87, R82, R91, RZ, 0x3c, !PT ;  /* 0x0000005b52577212 */ /* 0x000fe400078e3cff */
[----:B------:R-:W-:Y:S02]  /*bb7a0*/  SHF.L.W.U32.HI R39, R39, 0x10, R92 ;  /* 0x0000001027277819 */ /* 0x000fe40000010e5c */
[----:B------:R-:W-:Y:S02]  /*bb7b0*/  IADD3 R91, P0, R29, R68, RZ ;  /* 0x000000441d5b7210 */ /* 0x000fe40007f1e0ff */
[----:B------:R-:W-:-:S03]  /*bb7c0*/  IADD3 R88, P1, R31, R58, RZ ;  /* 0x0000003a1f587210 */ /* 0x000fc60007f3e0ff */
[----:B------:R-:W-:Y:S01]  /*bb7d0*/  IMAD.X R92, R39, 0x1, R66, P0 ;  /* 0x00000001275c7824 */ /* 0x000fe200000e0642 */
[----:B------:R-:W-:Y:S02]  /*bb7e0*/  IADD3 R68, P0, R40, R59, RZ ;  /* 0x0000003b28447210 */ /* 0x000fe40007f1e0ff */
[----:B------:R-:W-:Y:S02]  /*bb7f0*/  LOP3.LUT R74, R91, R74, RZ, 0x3c, !PT ;  /* 0x0000004a5b4a7212 */ /* 0x000fe400078e3cff */
[----:B------:R-:W-:Y:S01]  /*bb800*/  LOP3.LUT R73, R92, R73, RZ, 0x3c, !PT ;  /* 0x000000495c497212 */ /* 0x000fe200078e3cff */
[----:B------:R-:W-:Y:S01]  /*bb810*/  IMAD.X R90, R42, 0x1, R57, P1 ;  /* 0x000000012a5a7824 */ /* 0x000fe200008e0639 */
[----:B------:R-:W-:Y:S01]  /*bb820*/  LOP3.LUT R86, R71, R89, RZ, 0x3c, !PT ;  /* 0x0000005947567212 */ /* 0x000fe200078e3cff */
[----:B------:R-:W-:Y:S01]  /*bb830*/  IMAD.X R89, R41, 0x1, R72, P0 ;  /* 0x0000000129597824 */ /* 0x000fe200000e0648 */
        /* <DEDUP_REMOVED lines=14> */
[----:B------:R-:W-:Y:S02]  /*bb920*/  SHF.L.W.U32.HI R76, R84, 0x1, R81 ;  /* 0x00000001544c7819 */ /* 0x000fe40000010e51 */
[----:B------:R-:W-:Y:S02]  /*bb930*/  IADD3 R66, P1, P0, R74, R70, R13 ;  /* 0x000000464a427210 */ /* 0x000fe4000783e00d */
[----:B------:R-:W-:Y:S02]  /*bb940*/  IADD3.X R79, R87, R75, R30, P2, P3 ;  /* 0x0000004b574f7210 */ /* 0x000fe400017e641e */
[----:B------:R-:W-:Y:S02]  /*bb950*/  LOP3.LUT R13, R86, R41, RZ, 0x3c, !PT ;  /* 0x00000029560d7212 */ /* 0x000fe400078e3cff */
[----:B------:R-:W-:Y:S02]  /*bb960*/  IADD3 R70, P2, P3, R80, R43, R22 ;  /* 0x0000002b50467210 */ /* 0x000fe40007b5e016 */
[----:B------:R-:W-:-:S02]  /*bb970*/  IADD3.X R81, R76, R77, R14, P1, P0 ;  /* 0x0000004d4c517210 */ /* 0x000fc40000fe040e */
[----:B------:R-:W-:Y:S02]  /*bb980*/  LOP3.LUT R30, R79, R42, RZ, 0x3c, !PT ;  /* 0x0000002a4f1e7212 */ /* 0x000fe400078e3cff */
[----:B------:R-:W-:Y:S02]  /*bb990*/  IADD3 R84, P1, R13, R82, RZ ;  /* 0x000000520d547210 */ /* 0x000fe40007f3e0ff */
[----:B------:R-:W-:Y:S02]  /*bb9a0*/  LOP3.LUT R14, R67, R40, RZ, 0x3c, !PT ;  /* 0x00000028430e7212 */ /* 0x000fe400078e3cff */
[----:B------:R-:W-:Y:S02]  /*bb9b0*/  IADD3.X R78, R73, R56, R21, P2, P3 ;  /* 0x00000038494e7210 */ /* 0x000fe400017e6415 */
        /* <DEDUP_REMOVED lines=18> */
[----:B------:R-:W-:-:S02]  /*bbae0*/  LOP3.LUT R75, R21, R80, RZ, 0x3c, !PT ;  /* 0x00000050154b7212 */ /* 0x000fc400078e3cff */
[----:B------:R-:W-:Y:S02]  /*bbaf0*/  SHF.L.W.U32.HI R56, R56, 0x8, R87 ;  /* 0x0000000838387819 */ /* 0x000fe40000010e57 */
[----:B------:R-:W-:Y:S02]  /*bbb00*/  LOP3.LUT R72, R57, R74, RZ, 0x3c, !PT ;  /* 0x0000004a39487212 */ /* 0x000fe400078e3cff */
[----:B------:R-:W-:Y:S02]  /*bbb10*/  LOP3.LUT R13, R43, R76, RZ, 0x3c, !PT ;  /* 0x0000004c2b0d7212 */ /* 0x000fe400078e3cff */
[----:B------:R-:W-:Y:S02]  /*bbb20*/  SHF.L.W.U32.HI R69, R14, 0x8, R59 ;  /* 0x000000080e457819 */ /* 0x000fe40000010e3b */
[----:B------:R-:W-:Y:S02]  /*bbb30*/  IADD3 R80, P2, P3, R71, R67, R10 ;  /* 0x0000004347507210 */ /* 0x000fe40007b5e00a */
[----:B------:R-:W-:-:S02]  /*bbb40*/  LOP3.LUT R14, R68, R73, RZ, 0x3c, !PT ;  /* 0x00000049440e7212 */ /* 0x000fc400078e3cff */
[----:B------:R-:W-:Y:S02]  /*bbb50*/  SHF.L.W.U32.HI R73, R13, 0x8, R72 ;  /* 0x000000080d497819 */ /* 0x000fe40000010e48 */
[----:B------:R-:W-:Y:S02]  /*bbb60*/  IADD3 R83, P0, P1, R56, R58, R15 ;  /* 0x0000003a38537210 */ /* 0x000fe4000791e00f */
[----:B------:R-:W-:Y:S02]  /*bbb70*/  IADD3.X R82, R69, R86, R12, P2, P3 ;  /* 0x0000005645527210 */ /* 0x000fe400017e640c */
[----:B------:R-:W-:Y:S02]  /*bbb80*/  SHF.L.W.U32.HI R72, R72, 0x8, R13 ;  /* 0x0000000848487819 */ /* 0x000fe40000010e0d */
[----:B------:R-:W-:Y:S02]  /*bbb90*/  SHF.L.W.U32.HI R74, R14, 0x8, R75 ;  /* 0x000000080e4a7819 */ /* 0x000fe40000010e4b */
[----:B------:R-:W-:-:S02]  /*bbba0*/  SHF.L.W.U32.HI R75, R75, 0x8, R14 ;  /* 0x000000084b4b7819 */ /* 0x000fc40000010e0e */
[----:B------:R-:W-:Y:S02]  /*bbbb0*/  IADD3.X R59, R36, R79, R17, P0, P1 ;  /* 0x0000004f243b7210 */ /* 0x000fe400007e2411 */
[----:B------:R-:W-:Y:S02]  /*bbbc0*/  LOP3.LUT R13, R80, R86, R41, 0x96, !PT ;  /* 0x00000056500d7212 */ /* 0x000fe400078e9629 */
[----:B------:R-:W-:Y:S02]  /*bbbd0*/  LOP3.LUT R14, R82, R67, R40, 0x96, !PT ;  /* 0x00000043520e7212 */ /* 0x000fe400078e9628 */
[----:B------:R-:W-:Y:S02]  /*bbbe0*/  IADD3 R77, P0, P1, R72, R66, R23 ;  /* 0x00000042484d7210 */ /* 0x000fe4000791e017 */
[----:B------:R-:W-:Y:S02]  /*bbbf0*/  IADD3 R76, P2, P3, R75, R70, R7 ;  /* 0x000000464b4c7210 */ /* 0x000fe40007b5e007 */
[----:B------:R-:W-:-:S02]  /*bbc00*/  LOP3.LUT R42, R83, R79, R42, 0x96, !PT ;  /* 0x0000004f532a7212 */ /* 0x000fc400078e962a */
[----:B------:R-:W-:Y:S02]  /*bbc10*/  SHF.L.W.U32.HI R7, R13, 0x10, R14 ;  /* 0x000000100d077819 */ /* 0x000fe40000010e0e */
[----:B------:R-:W-:Y:S02]  /*bbc20*/  IADD3.X R79, R73, R81, R28, P0, P1 ;  /* 0x00000051494f7210 */ /* 0x000fe400007e241c */
[-C--:B------:R-:W-:Y:S02]  /*bbc30*/  LOP3.LUT R12, R76, R78.reuse, R39, 0x96, !PT ;  /* 0x0000004e4c0c7212 */ /* 0x080fe400078e9627 */
[----:B------:R-:W-:Y:S02]  /*bbc40*/  IADD3.X R40, R74, R78, R11, P2, P3 ;  /* 0x0000004e4a287210 */ /* 0x000fe400017e640b */
[----:B------:R-:W-:Y:S02]  /*bbc50*/  SHF.L.W.U32.HI R13, R14, 0x10, R13 ;  /* 0x000000100e0d7819 */ /* 0x000fe40000010e0d */
[----:B------:R-:W-:-:S02]  /*bbc60*/  IADD3 R39, P0, R7, R84, RZ ;  /* 0x0000005407277210 */ /* 0x000fc40007f1e0ff */
[----:B------:R-:W-:Y:S02]  /*bbc70*/  LOP3.LUT R10, R77, R81, R38, 0x96, !PT ;  /* 0x000000514d0a7212 */ /* 0x000fe400078e9626 */
[----:B------:R-:W-:Y:S01]  /*bbc80*/  LOP3.LUT R37, R79, R66, R37, 0x96, !PT ;  /* 0x000000424f257212 */ /* 0x000fe200078e9625 */
[----:B------:R-:W-:Y:S01]  /*bbc90*/  IMAD.X R78, R13, 0x1, R85, P0 ;  /* 0x000000010d4e7824 */ /* 0x000fe200000e0655 */
[----:B------:R-:W-:Y:S02]  /*bbca0*/  LOP3.LUT R29, R40, R70, R29, 0x96, !PT ;  /* 0x00000046281d7212 */ /* 0x000fe400078e961d */
[----:B------:R-:W-:Y:S02]  /*bbcb0*/  SHF.L.W.U32.HI R14, R37, 0x10, R10 ;  /* 0x00000010250e7819 */ /* 0x000fe40000010e0a */
[----:B------:R-:W-:Y:S02]  /*bbcc0*/  SHF.L.W.U32.HI R10, R10, 0x10, R37 ;  /* 0x000000100a0a7819 */ /* 0x000fe40000010e25 */
[----:B------:R-:W-:-:S02]  /*bbcd0*/  LOP3.LUT R11, R59, R58, R31, 0x96, !PT ;  /* 0x0000003a3b0b7212 */ /* 0x000fc400078e961f */
[----:B------:R-:W-:Y:S02]  /*bbce0*/  SHF.L.W.U32.HI R15, R29, 0x10, R12 ;  /* 0x000000101d0f7819 */ /* 0x000fe40000010e0c */
[----:B------:R-:W-:Y:S02]  /*bbcf0*/  SHF.L.W.U32.HI R12, R12, 0x10, R29 ;  /* 0x000000100c0c7819 */ /* 0x000fe40000010e1d */
[----:B------:R-:W-:Y:S02]  /*bbd00*/  LOP3.LUT R28, R39, R71, RZ, 0x3c, !PT ;  /* 0x00000047271c7212 */ /* 0x000fe400078e3cff */
[----:B------:R-:W-:Y:S02]  /*bbd10*/  LOP3.LUT R69, R78, R69, RZ, 0x3c, !PT ;  /* 0x000000454e457212 */ /* 0x000fe400078e3cff */
[----:B------:R-:W-:Y:S02]  /*bbd20*/  IADD3 R57, P0, R10, R57, RZ ;  /* 0x000000390a397210 */ /* 0x000fe40007f1e0ff */
[----:B------:R-:W-:-:S02]  /*bbd30*/  SHF.L.W.U32.HI R17, R11, 0x10, R42 ;  /* 0x000000100b117819 */ /* 0x000fc40000010e2a */
        /* <DEDUP_REMOVED lines=12> */
[----:B------:R-:W-:Y:S02]  /*bbe00*/  IADD3 R67, P2, P3, R23, R83, R48 ;  /* 0x0000005317437210 */ /* 0x000fe40007b5e030 */
[----:B------:R-:W-:Y:S02]  /*bbe10*/  SHF.L.W.U32.HI R30, R73, 0x1, R38 ;  /* 0x00000001491e7819 */ /* 0x000fe40000010e26 */
[----:B------:R-:W-:-:S02]  /*bbe20*/  LOP3.LUT R22, R69, R56, RZ, 0x3c, !PT ;  /* 0x0000003845167212 */ /* 0x000fc400078e3cff */
[----:B------:R-:W-:Y:S02]  /*bbe30*/  LOP3.LUT R41, R71, R36, RZ, 0x3c, !PT ;  /* 0x0000002447297212 */ /* 0x000fe400078e3cff */
[----:B------:R-:W-:Y:S02]  /*bbe40*/  SHF.L.W.U32.HI R29, R74, 0x1, R31 ;  /* 0x000000014a1d7819 */ /* 0x000fe40000010e1f */
[----:B------:R-:W-:Y:S02]  /*bbe50*/  IADD3.X R70, R28, R59, R60, P2, P3 ;  /* 0x0000003b1c467210 */ /* 0x000fe400017e643c */
[----:B------:R-:W-:Y:S02]  /*bbe60*/  SHF.L.W.U32.HI R38, R38, 0x1, R73 ;  /* 0x0000000126267819 */ /* 0x000fe40000010e49 */
[----:B------:R-:W-:Y:S02]  /*bbe70*/  IADD3 R58, P4, P5, R30, R80, R61 ;  /* 0x000000501e3a7210 */ /* 0x000fe40007d9e03d */
[----:B------:R-:W-:-:S02]  /*bbe80*/  SHF.L.W.U32.HI R21, R41, 0x1, R22 ;  /* 0x0000000129157819 */ /* 0x000fc40000010e16 */
[----:B------:R-:W-:Y:S02]  /*bbe90*/  SHF.L.W.U32.HI R31, R31, 0x1, R74 ;  /* 0x000000011f1f7819 */ /* 0x000fe40000010e4a */
[----:B------:R-:W-:Y:S02]  /*bbea0*/  IADD3 R48, P1, P0, R29, R77, R16 ;  /* 0x0000004d1d307210 */ /* 0x000fe4000783e010 */
[----:B------:R-:W-:Y:S02]  /*bbeb0*/  SHF.L.W.U32.HI R22, R22, 0x1, R41 ;  /* 0x0000000116167819 */ /* 0x000fe40000010e29 */
[----:B------:R-:W-:Y:S02]  /*bbec0*/  LOP3.LUT R68, R70, R15, RZ, 0x3c, !PT ;  /* 0x0000000f46447212 */ /* 0x000fe400078e3cff */
[----:B------:R-:W-:Y:S02]  /*bbed0*/  IADD3.X R60, R38, R82, R49, P4, P5 ;  /* 0x00000052263c7210 */ /* 0x000fe400027ea431 */
[----:B------:R-:W-:-:S02]  /*bbee0*/  IADD3 R41, P2, P3, R21, R76, R0 ;  /* 0x0000004c15297210 */ /* 0x000fc40007b5e000 */
[----:B------:R-:W-:Y:S02]  /*bbef0*/  IADD3.X R56, R31, R79, R18, P1, P0 ;  /* 0x0000004f1f387210 */ /* 0x000fe40000fe0412 */
[----:B------:R-:W-:Y:S02]  /*bbf00*/  IADD3 R68, P0, R68, R57, RZ ;  /* 0x0000003944447210 */ /* 0x000fe40007f1e0ff */
[----:B------:R-:W-:Y:S02]  /*bbf10*/  LOP3.LUT R61, R67, R12, RZ, 0x3c, !PT ;  /* 0x0000000c433d7212 */ /* 0x000fe400078e3cff */
[----:B------:R-:W-:Y:S02]  /*bbf20*/  LOP3.LUT R49, R60, R17, RZ, 0x3c, !PT ;  /* 0x000000113c317212 */ /* 0x000fe400078e3cff */
[----:B------:R-:W-:Y:S02]  /*bbf30*/  IADD3.X R43, R22, R40, R5, P2, P3 ;  /* 0x00000028162b7210 */ /* 0x000fe400017e6405 */
[----:B------:R-:W-:Y:S01]  /*bbf40*/  LOP3.LUT R40, R56, R13, RZ, 0x3c, !PT ;  /* 0x0000000d38287212 */ /* 0x000fe200078e3cff */
[----:B------:R-:W-:Y:S01]  /*bbf50*/  IMAD.X R61, R61, 0x1, R66, P0 ;  /* 0x000000013d3d7824 */ /* 0x000fe200000e0642 */
        /* <DEDUP_REMOVED lines=13> */
[----:B------:R-:W-:Y:S02]  /*bc030*/  SHF.L.W.U32.HI R23, R5, 0x8, R0 ;  /* 0x0000000805177819 */ /* 0x000fe40000010e00 */
[----:B------:R-:W-:Y:S02]  /*bc040*/  SHF.L.W.U32.HI R0, R0, 0x8, R5 ;  /* 0x0000000800007819 */ /* 0x000fe40000010e05 */
        /* <DEDUP_REMOVED lines=15> */
[----:B------:R-:W-:Y:S02]  /*bc140*/  SHF.L.W.U32.HI R31, R22, 0x8, R21 ;  /* 0x00000008161f7819 */ /* 0x000fe40000010e15 */
[----:B------:R-:W-:Y:S02]  /*bc150*/  IADD3 R15, P4, P5, R37, R41, R62 ;  /* 0x00000029250f7210 */ /* 0x000fe40007d9e03e */
[----:B------:R-:W-:Y:S02]  /*bc160*/  IADD3.X R30, R29, R56, R8, P2, P3 ;  /* 0x000000381d1e7210 */ /* 0x000fe400017e6408 */
[----:B------:R-:W-:-:S02]  /*bc170*/  LOP3.LUT R21, R65, R60, R17, 0x96, !PT ;  /* 0x0000003c41157212 */ /* 0x000fc400078e9611 */
[-C--:B------:R-:W-:Y:S02]  /*bc180*/  IADD3.X R17, R31, R43.reuse, R64, P4, P5 ;  /* 0x0000002b1f117210 */ /* 0x080fe400027ea440 */
[----:B------:R-:W-:Y:S02]  /*bc190*/  LOP3.LUT R13, R28, R56, R13, 0x96, !PT ;  /* 0x000000381c0d7212 */ /* 0x000fe400078e960d */
        /* <DEDUP_REMOVED lines=9> */
[----:B------:R-:W-:-:S02]  /*bc230*/  SHF.L.W.U32.HI R22, R14, 0x10, R7 ;  /* 0x000000100e167819 */ /* 0x000fc40000010e07 */
[----:B------:R-:W-:Y:S02]  /*bc240*/  SHF.L.W.U32.HI R11, R38, 0x10, R19 ;  /* 0x00000010260b7819 */ /* 0x000fe40000010e13 */
[----:B------:R-:W-:Y:S02]  /*bc250*/  SHF.L.W.U32.HI R13, R19, 0x10, R38 ;  /* 0x00000010130d7819 */ /* 0x000fe40000010e26 */
[----:B------:R-:W-:Y:S02]  /*bc260*/  IADD3 R7, P2, R10, R40, RZ ;  /* 0x000000280a077210 */ /* 0x000fe40007f5e0ff */
[----:B------:R-:W-:Y:S02]  /*bc270*/  SHF.L.W.U32.HI R19, R12, 0x10, R21 ;  /* 0x000000100c137819 */ /* 0x000fe40000010e15 */
[----:B------:R-:W-:Y:S02]  /*bc280*/  SHF.L.W.U32.HI R21, R21, 0x10, R12 ;  /* 0x0000001015157819 */ /* 0x000fe40000010e0c */
[----:B------:R-:W-:-:S02]  /*bc290*/  LOP3.LUT R14, R7, R5, RZ, 0x3c, !PT ;  /* 0x00000005070e7212 */ /* 0x000fc400078e3cff */
[----:B------:R-:W-:Y:S02]  /*bc2a0*/  IADD3 R6, P3, R22, R36, RZ ;  /* 0x0000002416067210 */ /* 0x000fe40007f7e0ff */
[----:B------:R-:W-:Y:S02]  /*bc2b0*/  IADD3 R5, P0, R13, R68, RZ ;  /* 0x000000440d057210 */ /* 0x000fe40007f1e0ff */
[----:B------:R-:W-:Y:S02]  /*bc2c0*/  IADD3 R41, P1, R21, R49, RZ ;  /* 0x0000003115297210 */ /* 0x000fe40007f3e0ff */
[C---:B------:R-:W-:Y:S02]  /*bc2d0*/  LOP3.LUT R37, R6.reuse, R37, RZ, 0x3c, !PT ;  /* 0x0000002506257212 */ /* 0x040fe400078e3cff */
[----:B------:R-:W-:Y:S02]  /*bc2e0*/  LOP3.LUT R36, R5, R0, RZ, 0x3c, !PT ;  /* 0x0000000005247212 */ /* 0x000fe400078e3cff */
[----:B------:R-:W-:Y:S01]  /*bc2f0*/  LOP3.LUT R6, R6, R65, R46, 0x96, !PT ;  /* 0x0000004106067212 */ /* 0x000fe200078e962e */
[----:B------:R-:W-:Y:S01]  /*bc300*/  IMAD.X R46, R20, 0x1, R39, P3 ;  /* 0x00000001142e7824 */ /* 0x000fe200018e0627 */
[----:B------:R-:W-:Y:S01]  /*bc310*/  LOP3.LUT R0, R41, R15, R54, 0x96, !PT ;  /* 0x0000000f29007212 */ /* 0x000fe200078e9636 */
[----:B------:R-:W-:-:S02]  /*bc320*/  IMAD.X R15, R19, 0x1, R57, P1 ;  /* 0x00000001130f7824 */ /* 0x000fc400008e0639 */
[----:B------:R-:W-:Y:S02]  /*bc330*/  IMAD.X R12, R8, 0x1, R42, P2 ;  /* 0x00000001080c7824 */ /* 0x000fe400010e062a */
[----:B------:R-:W-:Y:S01]  /*bc340*/  IMAD.X R39, R11, 0x1, R61, P0 ;  /* 0x000000010b277824 */ /* 0x000fe200000e063d */
[----:B------:R-:W-:Y:S02]  /*bc350*/  LOP3.LUT R5, R5, R28, R52, 0x96, !PT ;  /* 0x0000001c05057212 */ /* 0x000fe400078e9634 */
[----:B------:R-:W-:Y:S02]  /*bc360*/  LOP3.LUT R28, R41, R18, RZ, 0x3c, !PT ;  /* 0x00000012291c7212 */ /* 0x000fe400078e3cff */
[----:B------:R-:W-:Y:S02]  /*bc370*/  LOP3.LUT R55, R15, R17, R55, 0x96, !PT ;  /* 0x000000110f377212 */ /* 0x000fe400078e9637 */
[----:B------:R-:W-:Y:S02]  /*bc380*/  LOP3.LUT R18, R46, R31, RZ, 0x3c, !PT ;  /* 0x0000001f2e127212 */ /* 0x000fe400078e3cff */
[----:B------:R-:W-:-:S02]  /*bc390*/  LOP3.LUT R31, R12, R29, RZ, 0x3c, !PT ;  /* 0x0000001d0c1f7212 */ /* 0x000fc400078e3cff */
[----:B------:R-:W-:Y:S02]  /*bc3a0*/  LOP3.LUT R17, R39, R23, RZ, 0x3c, !PT ;  /* 0x0000001727117212 */ /* 0x000fe400078e3cff */
[----:B------:R-:W-:Y:S02]  /*bc3b0*/  LOP3.LUT R7, R7, R66, R44, 0x96, !PT ;  /* 0x0000004207077212 */ /* 0x000fe400078e962c */
[----:B------:R-:W-:Y:S02]  /*bc3c0*/  LOP3.LUT R44, R12, R59, R45, 0x96, !PT ;  /* 0x0000003b0c2c7212 */ /* 0x000fe400078e962d */
[----:B------:R-:W-:Y:S02]  /*bc3d0*/  LOP3.LUT R29, R15, R16, RZ, 0x3c, !PT ;  /* 0x000000100f1d7212 */ /* 0x000fe400078e3cff */
[----:B------:R-:W-:Y:S02]  /*bc3e0*/  SHF.L.W.U32.HI R15, R17, 0x1, R36 ;  /* 0x00000001110f7819 */ /* 0x000fe40000010e24 */
[----:B------:R-:W-:-:S02]  /*bc3f0*/  SHF.L.W.U32.HI R12, R31, 0x1, R14 ;  /* 0x000000011f0c7819 */ /* 0x000fc40000010e0e */
[----:B------:R-:W-:Y:S02]  /*bc400*/  LOP3.LUT R47, R46, R63, R47, 0x96, !PT ;  /* 0x0000003f2e2f7212 */ /* 0x000fe400078e962f */
[----:B------:R-:W-:Y:S02]  /*bc410*/  SHF.L.W.U32.HI R17, R36, 0x1, R17 ;  /* 0x0000000124117819 */ /* 0x000fe40000010e11 */
[----:B------:R-:W-:Y:S02]  /*bc420*/  SHF.L.W.U32.HI R14, R14, 0x1, R31 ;  /* 0x000000010e0e7819 */ /* 0x000fe40000010e1f */
[----:B------:R-:W-:Y:S02]  /*bc430*/  LOP3.LUT R52, R39, R30, R53, 0x96, !PT ;  /* 0x0000001e27347212 */ /* 0x000fe400078e9635 */
[----:B------:R-:W-:Y:S02]  /*bc440*/  LOP3.LUT R31, R12, R13, R34, 0x96, !PT ;  /* 0x0000000d0c1f7212 */ /* 0x000fe400078e9622 */
[----:B------:R-:W-:-:S02]  /*bc450*/  LOP3.LUT R30, R17, R8, R27, 0x96, !PT ;  /* 0x00000008111e7212 */ /* 0x000fc400078e961b */
[--C-:B------:R-:W-:Y:S02]  /*bc460*/  SHF.R.U32.HI R12, RZ, 0x8, R47.reuse ;  /* 0x00000008ff0c7819 */ /* 0x100fe4000001162f */
[----:B------:R-:W-:Y:S02]  /*bc470*/  SHF.R.U32.HI R17, RZ, 0x8, R44 ;  /* 0x00000008ff117819 */ /* 0x000fe4000001162c */
[----:B------:R-:W-:Y:S02]  /*bc480*/  LOP3.LUT R39, R15, R10, R26, 0x96, !PT ;  /* 0x0000000a0f277212 */ /* 0x000fe400078e961a */
[--C-:B------:R-:W-:Y:S02]  /*bc490*/  SHF.R.U32.HI R15, RZ, 0x10, R47.reuse ;  /* 0x00000010ff0f7819 */ /* 0x100fe4000001162f */
[----:B------:R-:W-:Y:S02]  /*bc4a0*/  PRMT R12, R12, 0x7604, R47 ;  /* 0x000076040c0c7816 */ /* 0x000fe4000000002f */
[----:B------:R-:W-:-:S02]  /*bc4b0*/  SHF.L.W.U32.HI R16, R18, 0x1, R37 ;  /* 0x0000000112107819 */ /* 0x000fc40000010e25 */
[----:B------:R-:W-:Y:S02]  /*bc4c0*/  LOP3.LUT R34, R14, R11, R35, 0x96, !PT ;  /* 0x0000000b0e227212 */ /* 0x000fe400078e9623 */
[--C-:B------:R-:W-:Y:S02]  /*bc4d0*/  SHF.R.U32.HI R13, RZ, 0x10, R44.reuse ;  /* 0x00000010ff0d7819 */ /* 0x100fe4000001162c */
[----:B------:R-:W-:Y:S02]  /*bc4e0*/  PRMT R10, R17, 0x7604, R44 ;  /* 0x00007604110a7816 */ /* 0x000fe4000000002c */
[----:B------:R-:W-:Y:S02]  /*bc4f0*/  SHF.L.W.U32.HI R18, R37, 0x1, R18 ;  /* 0x0000000125127819 */ /* 0x000fe40000010e12 */
[----:B------:R-:W-:Y:S02]  /*bc500*/  SHF.R.U64 R11, R6, 0x8, R47 ;  /* 0x00000008060b7819 */ /* 0x000fe4000000122f */
[----:B------:R-:W-:-:S02]  /*bc510*/  SHF.R.U64 R8, R7, 0x8, R44 ;  /* 0x0000000807087819 */ /* 0x000fc4000000122c */
[----:B------:R-:W-:Y:S02]  /*bc520*/  SHF.L.W.U32.HI R23, R29, 0x1, R28 ;  /* 0x000000011d177819 */ /* 0x000fe40000010e1c */
[----:B------:R-:W-:Y:S02]  /*bc530*/  PRMT R15, R15, 0x7054, R12 ;  /* 0x000070540f0f7816 */ /* 0x000fe4000000000c */
[----:B------:R-:W-:Y:S02]  /*bc540*/  PRMT R10, R13, 0x7054, R10 ;  /* 0x000070540d0a7816 */ /* 0x000fe4000000000a */
[----:B------:R-:W-:Y:S02]  /*bc550*/  SHF.R.U64 R12, R5, 0x8, R52 ;  /* 0x00000008050c7819 */ /* 0x000fe40000001234 */
[----:B------:R-:W-:Y:S02]  /*bc560*/  LOP3.LUT R36, R18, R19, R25, 0x96, !PT ;  /* 0x0000001312247212 */ /* 0x000fe400078e9619 */
[----:B------:R-:W-:-:S02]  /*bc570*/  SHF.R.U64 R14, R6, 0x10, R47 ;  /* 0x00000010060e7819 */ /* 0x000fc4000000122f */
[----:B------:R-:W-:Y:S02]  /*bc580*/  PRMT R11, R11, 0x7604, R6 ;  /* 0x000076040b0b7816 */ /* 0x000fe40000000006 */
[----:B------:R-:W-:Y:S02]  /*bc590*/  SHF.R.U32.HI R13, RZ, 0x8, R52 ;  /* 0x00000008ff0d7819 */ /* 0x000fe40000011634 */
[----:B------:R-:W-:Y:S02]  /*bc5a0*/  LOP3.LUT R41, R16, R21, R24, 0x96, !PT ;  /* 0x0000001510297212 */ /* 0x000fe400078e9618 */
[----:B------:R-:W-:Y:S02]  /*bc5b0*/  SHF.R.U64 R19, R7, 0x10, R44 ;  /* 0x0000001007137819 */ /* 0x000fe4000000122c */
[----:B------:R-:W-:Y:S02]  /*bc5c0*/  PRMT R8, R8, 0x7604, R7 ;  /* 0x0000760408087816 */ /* 0x000fe40000000007 */
[----:B------:R-:W-:-:S02]  /*bc5d0*/  SHF.R.U64 R17, R0, 0x8, R55 ;  /* 0x0000000800117819 */ /* 0x000fc40000001237 */
[----:B------:R-:W-:Y:S02]  /*bc5e0*/  LOP3.LUT R37, R23, R22, R32, 0x96, !PT ;  /* 0x0000001617257212 */ /* 0x000fe400078e9620 */
[----:B------:R-:W-:Y:S02]  /*bc5f0*/  SHF.R.U32.HI R16, RZ, 0x8, R55 ;  /* 0x00000008ff107819 */ /* 0x000fe40000011637 */
[--C-:B------:R-:W-:Y:S02]  /*bc600*/  SHF.R.U64 R23, R5, 0x10, R52.reuse ;  /* 0x0000001005177819 */ /* 0x100fe40000001234 */
[----:B------:R-:W-:Y:S02]  /*bc610*/  PRMT R12, R12, 0x7604, R5 ;  /* 0x000076040c0c7816 */ /* 0x000fe40000000005 */
[----:B------:R-:W-:Y:S02]  /*bc620*/  PRMT R11, R14, 0x7054, R11 ;  /* 0x000070540e0b7816 */ /* 0x000fe4000000000b */
[----:B------:R-:W-:-:S02]  /*bc630*/  SHF.R.U32.HI R18, RZ, 0x10, R52 ;  /* 0x00000010ff127819 */ /* 0x000fc40000011634 */
[----:B------:R-:W-:Y:S02]  /*bc640*/  PRMT R13, R13, 0x7604, R52 ;  /* 0x000076040d0d7816 */ /* 0x000fe40000000034 */
[----:B------:R-:W-:Y:S02]  /*bc650*/  PRMT R8, R19, 0x7054, R8 ;  /* 0x0000705413087816 */ /* 0x000fe40000000008 */
[----:B------:R-:W-:Y:S02]  /*bc660*/  SHF.R.U64 R21, R0, 0x10, R55 ;  /* 0x0000001000157819 */ /* 0x000fe40000001237 */
[----:B------:R-:W-:Y:S02]  /*bc670*/  PRMT R14, R17, 0x7604, R0 ;  /* 0x00007604110e7816 */ /* 0x000fe40000000000 */
[----:B------:R-:W-:Y:S02]  /*bc680*/  SHF.L.W.U32.HI R29, R28, 0x1, R29 ;  /* 0x000000011c1d7819 */ /* 0x000fe40000010e1d */
[----:B------:R-:W-:-:S02]  /*bc690*/  PRMT R19, R16, 0x7604, R55 ;  /* 0x0000760410137816 */ /* 0x000fc40000000037 */
[----:B------:R-:W-:Y:S02]  /*bc6a0*/  PRMT R16, R23, 0x7054, R12 ;  /* 0x0000705417107816 */ /* 0x000fe4000000000c */
[----:B------:R-:W-:Y:S02]  /*bc6b0*/  PRMT R17, R18, 0x7054, R13 ;  /* 0x0000705412117816 */ /* 0x000fe4000000000d */
[----:B------:R-:W-:Y:S02]  /*bc6c0*/  SHF.R.U64 R12, R41, 0x8, R36 ;  /* 0x00000008290c7819 */ /* 0x000fe40000001224 */
[----:B------:R-:W-:Y:S02]  /*bc6d0*/  PRMT R18, R21, 0x7054, R14 ;  /* 0x0000705415127816 */ /* 0x000fe4000000000e */
[----:B------:R-:W-:Y:S02]  /*bc6e0*/  SHF.R.U32.HI R13, RZ, 0x8, R36 ;  /* 0x00000008ff0d7819 */ /* 0x000fe40000011624 */
[----:B------:R-:W-:-:S02]  /*bc6f0*/  LOP3.LUT R32, R29, R20, R33, 0x96, !PT ;  /* 0x000000141d207212 */ /* 0x000fc400078e9621 */
[----:B------:R-:W-:Y:S02]  /*bc700*/  SHF.R.U64 R14, R39, 0x8, R30 ;  /* 0x00000008270e7819 */ /* 0x000fe4000000121e */
[----:B------:R-:W-:Y:S02]  /*bc710*/  SHF.R.U32.HI R20, RZ, 0x10, R55 ;  /* 0x00000010ff147819 */ /* 0x000fe40000011637 */
[--C-:B------:R-:W-:Y:S02]  /*bc720*/  SHF.R.U64 R21, R41, 0x10, R36.reuse ;  /* 0x0000001029157819 */ /* 0x100fe40000001224 */
[----:B------:R-:W-:Y:S02]  /*bc730*/  PRMT R12, R12, 0x7604, R41 ;  /* 0x000076040c0c7816 */ /* 0x000fe40000000029 */
[--C-:B------:R-:W-:Y:S02]  /*bc740*/  SHF.R.U32.HI R22, RZ, 0x10, R36.reuse ;  /* 0x00000010ff167819 */ /* 0x100fe40000011624 */
[----:B------:R-:W-:-:S02]  /*bc750*/  PRMT R13, R13, 0x7604, R36 ;  /* 0x000076040d0d7816 */ /* 0x000fc40000000024 */
[--C-:B------:R-:W-:Y:S02]  /*bc760*/  SHF.R.U64 R25, R39, 0x10, R30.reuse ;  /* 0x0000001027197819 */ /* 0x100fe4000000121e */
[----:B------:R-:W-:Y:S02]  /*bc770*/  PRMT R14, R14, 0x7604, R39 ;  /* 0x000076040e0e7816 */ /* 0x000fe40000000027 */
[----:B------:R-:W-:Y:S02]  /*bc780*/  PRMT R19, R20, 0x7054, R19 ;  /* 0x0000705414137816 */ /* 0x000fe40000000013 */
[----:B------:R-:W-:Y:S02]  /*bc790*/  SHF.R.U32.HI R23, RZ, 0x8, R30 ;  /* 0x00000008ff177819 */ /* 0x000fe4000001161e */
[----:B------:R-:W-:Y:S02]  /*bc7a0*/  PRMT R20, R21, 0x7054, R12 ;  /* 0x0000705415147816 */ /* 0x000fe4000000000c */
[----:B------:R-:W-:-:S02]  /*bc7b0*/  PRMT R21, R22, 0x7054, R13 ;  /* 0x0000705416157816 */ /* 0x000fc4000000000d */
[----:B------:R-:W-:Y:S02]  /*bc7c0*/  SHF.R.U64 R12, R37, 0x8, R32 ;  /* 0x00000008250c7819 */ /* 0x000fe40000001220 */
[----:B------:R-:W-:Y:S02]  /*bc7d0*/  PRMT R22, R25, 0x7054, R14 ;  /* 0x0000705419167816 */ /* 0x000fe4000000000e */
[----:B------:R-:W-:Y:S02]  /*bc7e0*/  SHF.R.U32.HI R13, RZ, 0x8, R32 ;  /* 0x00000008ff0d7819 */ /* 0x000fe40000011620 */
[----:B------:R-:W-:Y:S02]  /*bc7f0*/  SHF.R.U64 R14, R31, 0x8, R34 ;  /* 0x000000081f0e7819 */ /* 0x000fe40000001222 */
[--C-:B------:R-:W-:Y:S02]  /*bc800*/  SHF.R.U32.HI R24, RZ, 0x10, R30.reuse ;  /* 0x00000010ff187819 */ /* 0x100fe4000001161e */
[----:B------:R-:W-:-:S02]  /*bc810*/  PRMT R23, R23, 0x7604, R30 ;  /* 0x0000760417177816 */ /* 0x000fc4000000001e */
[--C-:B------:R-:W-:Y:S02]  /*bc820*/  SHF.R.U64 R25, R37, 0x10, R32.reuse ;  /* 0x0000001025197819 */ /* 0x100fe40000001220 */
[----:B------:R-:W-:Y:S02]  /*bc830*/  PRMT R12, R12, 0x7604, R37 ;  /* 0x000076040c0c7816 */ /* 0x000fe40000000025 */
[--C-:B------:R-:W-:Y:S02]  /*bc840*/  SHF.R.U32.HI R26, RZ, 0x10, R32.reuse ;  /* 0x00000010ff1a7819 */ /* 0x100fe40000011620 */
[----:B------:R-:W-:Y:S02]  /*bc850*/  PRMT R13, R13, 0x7604, R32 ;  /* 0x000076040d0d7816 */ /* 0x000fe40000000020 */
[----:B------:R-:W-:Y:S02]  /*bc860*/  SHF.R.U64 R7, R7, 0x18, R44 ;  /* 0x0000001807077819 */ /* 0x000fe4000000122c */
[----:B------:R-:W-:-:S02]  /*bc870*/  SHF.R.U64 R29, R31, 0x10, R34 ;  /* 0x000000101f1d7819 */ /* 0x000fc40000001222 */
[----:B------:R-:W-:Y:S02]  /*bc880*/  PRMT R14, R14, 0x7604, R31 ;  /* 0x000076040e0e7816 */ /* 0x000fe4000000001f */
[----:B------:R-:W-:Y:S02]  /*bc890*/  PRMT R23, R24, 0x7054, R23 ;  /* 0x0000705418177816 */ /* 0x000fe40000000017 */
[----:B------:R-:W-:Y:S02]  /*bc8a0*/  PRMT R24, R25, 0x7054, R12 ;  /* 0x0000705419187816 */ /* 0x000fe4000000000c */
[----:B------:R-:W-:Y:S02]  /*bc8b0*/  PRMT R25, R26, 0x7054, R13 ;  /* 0x000070541a197816 */ /* 0x000fe4000000000d */
[----:B------:R-:W-:Y:S02]  /*bc8c0*/  PRMT R12, R7, 0x654, R8 ;  /* 0x00000654070c7816 */ /* 0x000fe40000000008 */
[----:B------:R-:W-:-:S02]  /*bc8d0*/  PRMT R26, R29, 0x7054, R14 ;  /* 0x000070541d1a7816 */ /* 0x000fc4000000000e */
[----:B------:R-:W-:Y:S02]  /*bc8e0*/  SHF.R.U64 R7, R5, 0x18, R52 ;  /* 0x0000001805077819 */ /* 0x000fe40000001234 */
[----:B------:R-:W-:Y:S02]  /*bc8f0*/  SHF.R.U64 R14, R6, 0x18, R47 ;  /* 0x00000018060e7819 */ /* 0x000fe4000000122f */
[----:B------:R-:W-:Y:S02]  /*bc900*/  SHF.R.U64 R5, R0, 0x18, R55 ;  /* 0x0000001800057819 */ /* 0x000fe40000001237 */
[----:B------:R-:W-:Y:S02]  /*bc910*/  SHF.R.U32.HI R6, RZ, 0x18, R47 ;  /* 0x00000018ff067819 */ /* 0x000fe4000001162f */
[----:B------:R-:W-:Y:S02]  /*bc920*/  SHF.R.U32.HI R0, RZ, 0x18, R55 ;  /* 0x00000018ff007819 */ /* 0x000fe40000011637 */
        /* <DEDUP_REMOVED lines=9> */
[--C-:B------:R-:W-:Y:S02]  /*bc9c0*/  SHF.R.U32.HI R28, RZ, 0x10, R34.reuse ;  /* 0x00000010ff1c7819 */ /* 0x100fe40000011622 */
[----:B------:R-:W-:Y:S02]  /*bc9d0*/  PRMT R27, R27, 0x7604, R34 ;  /* 0x000076041b1b7816 */ /* 0x000fe40000000022 */
[----:B------:R-:W-:Y:S02]  /*bc9e0*/  SHF.R.U32.HI R13, RZ, 0x18, R44 ;  /* 0x00000018ff0d7819 */ /* 0x000fe4000001162c */
[----:B------:R-:W-:-:S02]  /*bc9f0*/  PRMT R20, R7, 0x654, R20 ;  /* 0x0000065407147816 */ /* 0x000fc40000000014 */
[----:B------:R-:W-:Y:S02]  /*bca00*/  PRMT R21, R6, 0x654, R21 ;  /* 0x0000065406157816 */ /* 0x000fe40000000015 */
[----:B------:R-:W-:Y:S02]  /*bca10*/  PRMT R22, R5, 0x654, R22 ;  /* 0x0000065405167816 */ /* 0x000fe40000000016 */
[----:B------:R-:W-:Y:S02]  /*bca20*/  PRMT R23, R0, 0x654, R23 ;  /* 0x0000065400177816 */ /* 0x000fe40000000017 */
[----:B------:R-:W-:Y:S02]  /*bca30*/  PRMT R27, R28, 0x7054, R27 ;  /* 0x000070541c1b7816 */ /* 0x000fe4000000001b */
[----:B------:R-:W-:Y:S02]  /*bca40*/  SHF.R.U32.HI R52, RZ, 0x18, R52 ;  /* 0x00000018ff347819 */ /* 0x000fe40000011634 */
[----:B------:R-:W-:-:S02]  /*bca50*/  SHF.R.U64 R7, R37, 0x18, R32 ;  /* 0x0000001825077819 */ /* 0x000fc40000001220 */
[----:B------:R-:W-:Y:S02]  /*bca60*/  SHF.R.U32.HI R6, RZ, 0x18, R32 ;  /* 0x00000018ff067819 */ /* 0x000fe40000011620 */
[--C-:B------:R-:W-:Y:S02]  /*bca70*/  SHF.R.U64 R5, R31, 0x18, R34.reuse ;  /* 0x000000181f057819 */ /* 0x100fe40000001222 */
[----:B------:R-:W-:Y:S02]  /*bca80*/  SHF.R.U32.HI R0, RZ, 0x18, R34 ;  /* 0x00000018ff007819 */ /* 0x000fe40000011622 */
[----:B------:R-:W-:Y:S01]  /*bca90*/  PRMT R13, R13, 0x654, R10 ;  /* 0x000006540d0d7816 */ /* 0x000fe2000000000a */
[----:B------:R-:W-:Y:S01]  /*bcaa0*/  IMAD.MOV.U32 R10, RZ, RZ, 0x20 ;  /* 0x00000020ff0a7424 */ /* 0x000fe200078e00ff */
[----:B------:R-:W-:Y:S02]  /*bcab0*/  PRMT R14, R14, 0x654, R11 ;  /* 0x000006540e0e7816 */ /* 0x000fe4000000000b */
[----:B------:R-:W-:-:S02]  /*bcac0*/  PRMT R17, R52, 0x654, R17 ;  /* 0x0000065434117816 */ /* 0x000fc40000000011 */
[----:B------:R-:W-:Y:S02]  /*bcad0*/  PRMT R24, R7, 0x654, R24 ;  /* 0x0000065407187816 */ /* 0x000fe40000000018 */
[----:B------:R-:W-:Y:S02]  /*bcae0*/  PRMT R25, R6, 0x654, R25 ;  /* 0x0000065406197816 */ /* 0x000fe40000000019 */
[----:B------:R-:W-:Y:S02]  /*bcaf0*/  PRMT R26, R5, 0x654, R26 ;  /* 0x00000654051a7816 */ /* 0x000fe4000000001a */
[----:B------:R-:W-:Y:S01]  /*bcb00*/  PRMT R27, R0, 0x654, R27 ;  /* 0x00000654001b7816 */ /* 0x000fe2000000001b */
[----:B------:R0:W-:Y:S04]  /*bcb10*/  STL [R1+0x478], R10 ;  /* 0x0004780a01007387 */ /* 0x0001e80000100800 */
[----:B------:R0:W-:Y:S04]  /*bcb20*/  STL.128 [R1+0x430], R12 ;  /* 0x0004300c01007387 */ /* 0x0001e80000100c00 */
[----:B------:R0:W-:Y:S04]  /*bcb30*/  STL.128 [R1+0x440], R16 ;  /* 0x0004401001007387 */ /* 0x0001e80000100c00 */
[----:B------:R0:W-:Y:S04]  /*bcb40*/  STL.128 [R1+0x450], R20 ;  /* 0x0004501401007387 */ /* 0x0001e80000100c00 */
[----:B------:R0:W-:Y:S01]  /*bcb50*/  STL.128 [R1+0x460], R24 ;  /* 0x0004601801007387 */ /* 0x0001e20000100c00 */
[----:B------:R-:W-:Y:S01]  /*bcb60*/  IMAD.MOV.U32 R8, RZ, RZ, 0x20 ;  /* 0x00000020ff087424 */ /* 0x000fe200078e00ff */
[----:B------:R-:W-:Y:S01]  /*bcb70*/  CS2R R6, SRZ ;  /* 0x0000000000067805 */ /* 0x000fe2000001ff00 */
[----:B------:R-:W-:-:S05]  /*bcb80*/  IMAD.MOV.U32 R0, RZ, RZ, RZ ;  /* 0x000000ffff007224 */ /* 0x000fca00078e00ff */
.L_x_291:
[----:B------:R-:W-:Y:S01]  /*bcb90*/  IADD3 R0, R0, 0x1, RZ ;  /* 0x0000000100007810 */ /* 0x000fe20007ffe0ff */
[----:B------:R-:W-:-:S03]  /*bcba0*/  IMAD.MOV.U32 R11, RZ, RZ, RZ ;  /* 0x000000ffff0b7224 */ /* 0x000fc600078e00ff */
[----:B01----:R-:W-:-:S05]  /*bcbb0*/  ISETP.GE.U32.AND P2, PT, R0, 0x20, PT ;  /* 0x000000200000780c */ /* 0x003fca0003f46070 */
.L_x_289:
[----:B0-----:R-:W-:Y:S01]  /*bcbc0*/  IMAD.MOV.U32 R10, RZ, RZ, RZ ;  /* 0x000000ffff0a7224 */ /* 0x001fe200078e00ff */
[----:B-1----:R-:W-:-:S07]  /*bcbd0*/  CS2R R36, SRZ ;  /* 0x0000000000247805 */ /* 0x002fce000001ff00 */
.L_x_287:
[----:B------:R-:W-:Y:S02]  /*bcbe0*/  ISETP.GT.U32.AND P0, PT, R6, 0x1fff, PT ;  /* 0x00001fff0600780c */ /* 0x000fe40003f04070 */
[----:B------:R-:W-:-:S11]  /*bcbf0*/  PRMT R5, RZ, 0x7610, R5 ;  /* 0x00007610ff057816 */ /* 0x000fd60000000005 */
[----:B-1----:R-:W-:Y:S05]  /*bcc00*/  @P0 BRA `(.L_x_269) ;  /* 0x00017a1000000947 */ /* 0x002fea0003800000 */
[----:B------:R-:W-:-:S13]  /*bcc10*/  ISETP.GE.U32.AND P0, PT, R7, R8, PT ;  /* 0x000000080700720c */ /* 0x000fda0003f06070 */
[----:B------:R-:W-:Y:S05]  /*bcc20*/  @!P0 BRA `(.L_x_270) ;  /* 0x000179a000008947 */ /* 0x000fea0003800000 */
[----:B------:R-:W-:-:S04]  /*bcc30*/  IADD3 R8, -R6, 0x2000, RZ ;  /* 0x0000200006087810 */ /* 0x000fc80007ffe1ff */
[----:B------:R-:W-:-:S13]  /*bcc40*/  ISETP.GT.U32.AND P0, PT, R8, 0x40, PT ;  /* 0x000000400800780c */ /* 0x000fda0003f04070 */
[----:B------:R-:W-:Y:S05]  /*bcc50*/  @P0 BRA `(.L_x_271) ;  /* 0x0000b98000000947 */ /* 0x000fea0003800000 */
[----:B------:R0:W-:Y:S04]  /*bcc60*/  STL.64 [R1+0x560], RZ ;  /* 0x000560ff01007387 */ /* 0x0001e80000100a00 */
[----:B------:R-:W2:Y:S04]  /*bcc70*/  LDL.64 R24, [R1+0x560] ;  /* 0x0005600001187983 */ /* 0x000ea80000100a00 */
[----:B------:R0:W-:Y:S04]  /*bcc80*/  STL.128 [R1+0x4c0], RZ ;  /* 0x0004c0ff01007387 */ /* 0x0001e80000100c00 */
[----:B------:R-:W3:Y:S04]  /*bcc90*/  LDL.64 R26, [R1+0x4c0] ;  /* 0x0004c000011a7983 */ /* 0x000ee80000100a00 */
[----:B------:R-:W4:Y:S04]  /*bcca0*/  LDL R30, [R1+0x430] ;  /* 0x00043000011e7983 */ /* 0x000f280000100800 */
[----:B------:R-:W5:Y:S04]  /*bccb0*/  LDL R32, [R1+0x434] ;  /* 0x0004340001207983 */ /* 0x000f680000100800 */
        /* <DEDUP_REMOVED lines=13> */
[----:B------:R-:W5:Y:S01]  /*bcd90*/  LDL R28, [R1+0x46c] ;  /* 0x00046c00011c7983 */ /* 0x000f620000100800 */
[----:B------:R-:W-:Y:S01]  /*bcda0*/  LOP3.LUT R5, R8, 0xff, RZ, 0xc0, !PT ;  /* 0x000000ff08057812 */ /* 0x000fe200078ec0ff */
[----:B------:R-:W-:Y:S01]  /*bcdb0*/  IMAD.MOV.U32 R12, RZ, RZ, -0x16b07d5 ;  /* 0xfe94f82bff0c7424 */ /* 0x000fe200078e00ff */
[----:B------:R-:W-:Y:S01]  /*bcdc0*/  BSSY B0, `(.L_x_272) ;  /* 0x0000039000007945 */ /* 0x000fe20003800000 */
[----:B------:R-:W-:Y:S01]  /*bcdd0*/  IMAD.MOV.U32 R13, RZ, RZ, 0x3c6ef372 ;  /* 0x3c6ef372ff0d7424 */ /* 0x000fe200078e00ff */
[----:B------:R-:W-:Y:S01]  /*bcde0*/  LOP3.LUT R5, R5, 0x1010000, RZ, 0xfc, !PT ;  /* 0x0101000005057812 */ /* 0x000fe200078efcff */
[----:B------:R-:W-:Y:S01]  /*bcdf0*/  IMAD.MOV.U32 R14, RZ, RZ, 0x5f1d36f1 ;  /* 0x5f1d36f1ff0e7424 */ /* 0x000fe200078e00ff */
[----:B------:R0:W-:Y:S01]  /*bce00*/  STL.128 [R1+0x4d0], RZ ;  /* 0x0004d0ff01007387 */ /* 0x0001e20000100c00 */
[----:B------:R-:W-:Y:S01]  /*bce10*/  IMAD.MOV.U32 R15, RZ, RZ, -0x5ab00ac6 ;  /* 0xa54ff53aff0f7424 */ /* 0x000fe200078e00ff */
[----:B------:R-:W-:Y:S01]  /*bce20*/  LOP3.LUT R66, R5, 0xf3bcc908, RZ, 0x3c, !PT ;  /* 0xf3bcc90805427812 */ /* 0x000fe200078e3cff */
        /* <DEDUP_REMOVED lines=16> */
[----:B------:R-:W-:-:S03]  /*bcf30*/  IMAD.MOV.U32 R67, RZ, RZ, 0x6a09e667 ;  /* 0x6a09e667ff437424 */ /* 0x000fc600078e00ff */
        /* <DEDUP_REMOVED lines=13> */
[----:B-----5:R0:W-:Y:S04]  /*bd010*/  STL [R1+0x4e4], R32 ;  /* 0x0004e42001007387 */ /* 0x0201e80000100800 */
        /* <DEDUP_REMOVED lines=15> */
[----:B0-----:R-:W2:Y:S02]  /*bd110*/  LDL.64 R12, [R1+0x4c8] ;  /* 0x0004c800010c7983 */ /* 0x001ea40000100a00 */
[----:B--2---:R-:W-:-:S05]  /*bd120*/  IADD3 R12, P0, R12, 0x1, RZ ;  /* 0x000000010c0c7810 */ /* 0x004fca0007f1e0ff */
[----:B------:R-:W-:-:S05]  /*bd130*/  IMAD.X R13, RZ, RZ, R13, P0 ;  /* 0x000000ffff0d7224 */ /* 0x000fca00000e060d */
[----:B------:R0:W-:Y:S03]  /*bd140*/  STL.64 [R1+0x4c8], R12 ;  /* 0x0004c80c01007387 */ /* 0x0001e60000100a00 */
.L_x_273:
[----:B------:R-:W-:Y:S05]  /*bd150*/  BSYNC B0 ;  /* 0x0000000000007941 */ /* 0x000fea0003800000 */
.L_x_272:
        /* <DEDUP_REMOVED lines=14> */
[----:B0-----:R-:W-:Y:S02]  /*bd240*/  IADD3 R64, P3, R24, 0x41, RZ ;  /* 0x0000004118407810 */ /* 0x001fe40007f7e0ff */
        /* <DEDUP_REMOVED lines=12> */
.L_x_277:
[----:B0-----:R-:W-:Y:S05]  /*bd310*/  BSYNC B1 ;  /* 0x0000000000017941 */ /* 0x001fea0003800000 */
.L_x_276:
        /* <DEDUP_REMOVED lines=284> */
.L_x_275:
[----:B-1----:R-:W-:Y:S05]  /*be4e0*/  BSYNC B0 ;  /* 0x0000000000007941 */ /* 0x002fea0003800000 */
.L_x_274:
[----:B0-----:R-:W2:Y:S04]  /*be4f0*/  LDL.128 R40, [R1+0x4e0] ;  /* 0x0004e00001287983 */ /* 0x001ea80000100c00 */
[----:B------:R-:W3:Y:S04]  /*be500*/  LDL.128 R28, [R1+0x4f0] ;  /* 0x0004f000011c7983 */ /* 0x000ee80000100c00 */
[----:B------:R-:W4:Y:S04]  /*be510*/  LDL.128 R24, [R1+0x500] ;  /* 0x0005000001187983 */ /* 0x000f280000100c00 */
[----:B------:R-:W5:Y:S04]  /*be520*/  LDL.128 R16, [R1+0x510] ;  /* 0x0005100001107983 */ /* 0x000f680000100c00 */
        /* <DEDUP_REMOVED lines=21> */
[----:B------:R-:W-:Y:S02]  /*be680*/  PRMT R40, R43, 0x7732, RZ ;  /* 0x000077322b287816 */ /* 0x000fe400000000ff */
[----:B------:R-:W-:Y:S01]  /*be690*/  PRMT R65, R7, 0x6540, R44 ;  /* 0x0000654007417816 */ /* 0x000fe2000000002c */
[----:B------:R-:W-:Y:S01]  /*be6a0*/  IMAD.WIDE.U32 R42, R42, 0x10000, RZ ;  /* 0x000100002a2a7825 */ /* 0x000fe200078e00ff */
[----:B------:R-:W-:Y:S02]  /*be6b0*/  SHF.L.U64.HI R7, R44, 0x8, RZ ;  /* 0x000000082c077819 */ /* 0x000fe400000102ff */
[----:B------:R-:W-:Y:S01]  /*be6c0*/  SHF.L.U64.HI R5, R39, 0x8, RZ ;  /* 0x0000000827057819 */ /* 0x000fe200000102ff */
[----:B------:R-:W-:Y:S01]  /*be6d0*/  IMAD.WIDE.U32 R52, R32, 0x1000000, RZ ;  /* 0x0100000020347825 */ /* 0x000fe200078e00ff */
[C---:B------:R-:W-:Y:S01]  /*be6e0*/  LOP3.LUT R33, R41.reuse, 0xffff, RZ, 0xc0, !PT ;  /* 0x0000ffff29217812 */ /* 0x040fe200078ec0ff */
[----:B------:R-:W2:Y:S01]  /*be6f0*/  LDL.128 R44, [R1+0x540] ;  /* 0x00054000012c7983 */ /* 0x000ea20000100c00 */
[----:B------:R-:W-:-:S02]  /*be700*/  PRMT R38, R41, 0x7732, RZ ;  /* 0x0000773229267816 */ /* 0x000fc400000000ff */
        /* <DEDUP_REMOVED lines=10> */
[----:B------:R-:W-:Y:S02]  /*be7b0*/  LOP3.LUT R34, R34, 0xff, R35, 0xf8, !PT ;  /* 0x000000ff22227812 */ /* 0x000fe400078ef823 */
        /* <DEDUP_REMOVED lines=14> */
[----:B------:R-:W-:Y:S02]  /*be8a0*/  LOP3.LUT R68, R68, R33, RZ, 0xfc, !PT ;  /* 0x0000002144447212 */ /* 0x000fe400078efcff */
[C---:B---3--:R-:W-:Y:S02]  /*be8b0*/  LOP3.LUT R33, R28.reuse, 0xffff, RZ, 0xc0, !PT ;  /* 0x0000ffff1c217812 */ /* 0x048fe400078ec0ff */
[----:B------:R-:W-:Y:S02]  /*be8c0*/  PRMT R32, R28, 0x7732, RZ ;  /* 0x000077321c207816 */ /* 0x000fe400000000ff */
[C---:B------:R-:W-:Y:S02]  /*be8d0*/  LOP3.LUT R28, R29.reuse, 0xffff, RZ, 0xc0, !PT ;  /* 0x0000ffff1d1c7812 */ /* 0x040fe400078ec0ff */
[----:B------:R-:W-:-:S02]  /*be8e0*/  PRMT R42, R29, 0x7732, RZ ;  /* 0x000077321d2a7816 */ /* 0x000fc400000000ff */
[C---:B------:R-:W-:Y:S02]  /*be8f0*/  LOP3.LUT R29, R30.reuse, 0xffff, RZ, 0xc0, !PT ;  /* 0x0000ffff1e1d7812 */ /* 0x040fe400078ec0ff */
[----:B------:R-:W-:Y:S02]  /*be900*/  SHF.R.U32.HI R5, RZ, 0x8, R33 ;  /* 0x00000008ff057819 */ /* 0x000fe40000011621 */
[----:B------:R-:W-:Y:S02]  /*be910*/  SHF.R.U32.HI R7, RZ, 0x8, R29 ;  /* 0x00000008ff077819 */ /* 0x000fe4000001161d */
[----:B------:R-:W-:Y:S02]  /*be920*/  PRMT R34, R30, 0x7732, RZ ;  /* 0x000077321e227816 */ /* 0x000fe400000000ff */
        /* <DEDUP_REMOVED lines=9> */
[----:B------:R-:W-:Y:S01]  /*be9c0*/  PRMT R48, R31, 0x7732, RZ ;  /* 0x000077321f307816 */ /* 0x000fe200000000ff */
[----:B------:R-:W-:Y:S01]  /*be9d0*/  IMAD.WIDE.U32 R34, R34, 0x10000, RZ ;  /* 0x0001000022227825 */ /* 0x000fe200078e00ff */
[----:B------:R-:W-:Y:S02]  /*be9e0*/  LOP3.LUT R66, R52, R41, R66, 0xfe, !PT ;  /* 0x0000002934427212 */ /* 0x000fe400078efe42 */
[----:B------:R-:W-:Y:S01]  /*be9f0*/  PRMT R73, R33, 0x6540, R38 ;  /* 0x0000654021497816 */ /* 0x000fe20000000026 */
[----:B------:R-:W-:Y:S01]  /*bea00*/  IMAD.WIDE.U32 R32, R32, 0x10000, RZ ;  /* 0x0001000020207825 */ /* 0x000fe200078e00ff */
[----:B------:R-:W-:Y:S01]  /*bea10*/  SHF.L.U64.HI R31, R38, 0x8, RZ ;  /* 0x00000008261f7819 */ /* 0x000fe200000102ff */
[----:B------:R-:W3:Y:S02]  /*bea20*/  LDL.128 R52, [R1+0x4a0] ;  /* 0x0004a00001347983 */ /* 0x000ee40000100c00 */
        /* <DEDUP_REMOVED lines=8> */
[----:B------:R-:W-:Y:S01]  /*beab0*/  PRMT R28, R5, 0x7104, RZ ;  /* 0x00007104051c7816 */ /* 0x000fe200000000ff */
[----:B------:R-:W-:Y:S01]  /*beac0*/  IMAD.MOV.U32 R5, RZ, RZ, R42 ;  /* 0x000000ffff057224 */ /* 0x000fe200078e002a */
[----:B------:R-:W-:-:S02]  /*bead0*/  SHF.R.U32.HI R7, RZ, 0x8, R43 ;  /* 0x00000008ff077819 */ /* 0x000fc4000001162b */
[----:B------:R-:W-:Y:S02]  /*beae0*/  LOP3.LUT R42, R31, R28, RZ, 0xfc, !PT ;  /* 0x0000001c1f2a7212 */ /* 0x000fe400078efcff */
[----:B------:R-:W-:Y:S02]  /*beaf0*/  SHF.R.U32.HI R28, RZ, 0x8, R5 ;  /* 0x00000008ff1c7819 */ /* 0x000fe40000011605 */
[----:B------:R-:W-:Y:S01]  /*beb00*/  PRMT R29, R7, 0x7104, RZ ;  /* 0x00007104071d7816 */ /* 0x000fe200000000ff */
[----:B------:R-:W-:Y:S01]  /*beb10*/  IMAD.MOV.U32 R7, RZ, RZ, R48 ;  /* 0x000000ffff077224 */ /* 0x000fe200078e0030 */
[----:B------:R-:W-:Y:S01]  /*beb20*/  LOP3.LUT R30, R30, 0xff, R43, 0xf8, !PT ;  /* 0x000000ff1e1e7812 */ /* 0x000fe200078ef82b */
[----:B------:R-:W-:Y:S01]  /*beb30*/  IMAD.U32 R5, R5, 0x10000, RZ ;  /* 0x0001000005057824 */ /* 0x000fe200078e00ff */
[----:B------:R-:W-:Y:S02]  /*beb40*/  LOP3.LUT R28, R28, 0xffff, RZ, 0xc0, !PT ;  /* 0x0000ffff1c1c7812 */ /* 0x000fe400078ec0ff */
[----:B------:R-:W-:-:S02]  /*beb50*/  LOP3.LUT R30, R30, R29, RZ, 0xfc, !PT ;  /* 0x0000001d1e1e7212 */ /* 0x000fc400078efcff */
[----:B------:R-:W-:Y:S01]  /*beb60*/  SHF.R.U32.HI R29, RZ, 0x8, R7 ;  /* 0x00000008ff1d7819 */ /* 0x000fe20000011607 */
[----:B------:R-:W-:Y:S01]  /*beb70*/  IMAD.SHL.U32 R28, R28, 0x1000000, RZ ;  /* 0x010000001c1c7824 */ /* 0x000fe200078e00ff */
[----:B------:R-:W-:Y:S01]  /*beb80*/  LOP3.LUT R5, R42, 0xff0000, R5, 0xf8, !PT ;  /* 0x00ff00002a057812 */ /* 0x000fe200078ef805 */
[----:B------:R-:W-:Y:S01]  /*beb90*/  IMAD.U32 R7, R7, 0x10000, RZ ;  /* 0x0001000007077824 */ /* 0x000fe200078e00ff */
[----:B------:R-:W-:Y:S02]  /*beba0*/  LOP3.LUT R73, R38, R73, R32, 0xfe, !PT ;  /* 0x0000004926497212 */ /* 0x000fe400078efe20 */
[----:B----4-:R-:W-:Y:S02]  /*bebb0*/  LOP3.LUT R38, R24, 0xffff, RZ, 0xc0, !PT ;  /* 0x0000ffff18267812 */ /* 0x010fe400078ec0ff */
[----:B------:R-:W-:Y:S02]  /*bebc0*/  LOP3.LUT R29, R29, 0xffff, RZ, 0xc0, !PT ;  /* 0x0000ffff1d1d7812 */ /* 0x000fe400078ec0ff */
[----:B------:R-:W-:-:S02]  /*bebd0*/  LOP3.LUT R71, R5, R28, RZ, 0xfc, !PT ;  /* 0x0000001c05477212 */ /* 0x000fc400078efcff */
[----:B------:R-:W-:Y:S02]  /*bebe0*/  LOP3.LUT R70, R30, 0xff0000, R7, 0xf8, !PT ;  /* 0x00ff00001e467812 */ /* 0x000fe400078ef807 */
[----:B------:R-:W-:Y:S02]  /*bebf0*/  LOP3.LUT R43, R26, 0xffff, RZ, 0xc0, !PT ;  /* 0x0000ffff1a2b7812 */ /* 0x000fe400078ec0ff */
[----:B------:R-:W-:Y:S01]  /*bec00*/  SHF.R.U32.HI R5, RZ, 0x8, R38 ;  /* 0x00000008ff057819 */ /* 0x000fe20000011626 */
[----:B------:R-:W-:Y:S01]  /*bec10*/  IMAD.SHL.U32 R29, R29, 0x1000000, RZ ;  /* 0x010000001d1d7824 */ /* 0x000fe200078e00ff */
[----:B------:R-:W-:Y:S02]  /*bec20*/  PRMT R7, R24, 0x7732, RZ ;  /* 0x0000773218077816 */ /* 0x000fe400000000ff */
[----:B------:R-:W-:Y:S02]  /*bec30*/  SHF.R.U32.HI R32, RZ, 0x8, R43 ;  /* 0x00000008ff207819 */ /* 0x000fe4000001162b */
[----:B------:R-:W-:-:S02]  /*bec40*/  LOP3.LUT R35, R5, 0xff, RZ, 0xc0, !PT ;  /* 0x000000ff05237812 */ /* 0x000fc400078ec0ff */
[----:B------:R-:W-:Y:S02]  /*bec50*/  PRMT R33, R26, 0x7732, RZ ;  /* 0x000077321a217816 */ /* 0x000fe400000000ff */
[----:B------:R-:W-:Y:S02]  /*bec60*/  SHF.R.U32.HI R5, RZ, 0x8, R7 ;  /* 0x00000008ff057819 */ /* 0x000fe40000011607 */
[----:B------:R-:W-:Y:S02]  /*bec70*/  LOP3.LUT R69, R40, R69, R34, 0xfe, !PT ;  /* 0x0000004528457212 */ /* 0x000fe400078efe22 */
[----:B------:R-:W-:Y:S02]  /*bec80*/  LOP3.LUT R70, R70, R29, RZ, 0xfc, !PT ;  /* 0x0000001d46467212 */ /* 0x000fe400078efcff */
[----:B------:R-:W3:Y:S01]  /*bec90*/  LDL.128 R28, [R1+0x480] ;  /* 0x00048000011c7983 */ /* 0x000ee20000100c00 */
[----:B------:R-:W-:Y:S02]  /*beca0*/  LOP3.LUT R34, R32, 0xff, RZ, 0xc0, !PT ;  /* 0x000000ff20227812 */ /* 0x000fe400078ec0ff */
[----:B------:R-:W-:-:S02]  /*becb0*/  LOP3.LUT R7, R7, 0xff, RZ, 0xc0, !PT ;  /* 0x000000ff07077812 */ /* 0x000fc400078ec0ff */
[----:B------:R-:W-:Y:S02]  /*becc0*/  SHF.R.U32.HI R32, RZ, 0x8, R33 ;  /* 0x00000008ff207819 */ /* 0x000fe40000011621 */
[----:B------:R-:W-:Y:S02]  /*becd0*/  LOP3.LUT R5, R5, 0xffff, RZ, 0xc0, !PT ;  /* 0x0000ffff05057812 */ /* 0x000fe400078ec0ff */
[----:B------:R-:W-:Y:S02]  /*bece0*/  LOP3.LUT R33, R33, 0xff, RZ, 0xc0, !PT ;  /* 0x000000ff21217812 */ /* 0x000fe400078ec0ff */
[----:B------:R-:W-:Y:S01]  /*becf0*/  PRMT R75, R38, 0x6540, R35 ;  /* 0x00006540264b7816 */ /* 0x000fe20000000023 */
[----:B------:R-:W-:Y:S01]  /*bed00*/  IMAD.WIDE.U32 R38, R7, 0x10000, RZ ;  /* 0x0001000007267825 */ /* 0x000fe200078e00ff */
[----:B------:R-:W-:Y:S02]  /*bed10*/  LOP3.LUT R32, R32, 0xffff, RZ, 0xc0, !PT ;  /* 0x0000ffff20207812 */ /* 0x000fe400078ec0ff */
[----:B------:R-:W-:Y:S01]  /*bed20*/  LOP3.LUT R42, R25, 0xffff, RZ, 0xc0, !PT ;  /* 0x0000ffff192a7812 */ /* 0x000fe200078ec0ff */
[----:B------:R-:W-:Y:S01]  /*bed30*/  IMAD.WIDE.U32 R40, R5, 0x1000000, RZ ;  /* 0x0100000005287825 */ /* 0x000fe200078e00ff */
[----:B------:R-:W-:-:S02]  /*bed40*/  SHF.L.U64.HI R35, R35, 0x8, RZ ;  /* 0x0000000823237819 */ /* 0x000fc400000102ff */
[----:B------:R-:W-:Y:S01]  /*bed50*/  PRMT R72, R25, 0x7732, RZ ;  /* 0x0000773219487816 */ /* 0x000fe200000000ff */
[----:B------:R-:W-:Y:S01]  /*bed60*/  IMAD.WIDE.U32 R60, R33, 0x10000, RZ ;  /* 0x00010000213c7825 */ /* 0x000fe200078e00ff */
[C---:B------:R-:W-:Y:S02]  /*bed70*/  LOP3.LUT R48, R27.reuse, 0xffff, RZ, 0xc0, !PT ;  /* 0x0000ffff1b307812 */ /* 0x040fe400078ec0ff */
[----:B------:R-:W-:Y:S01]  /*bed80*/  PRMT R74, R27, 0x7732, RZ ;  /* 0x000077321b4a7816 */ /* 0x000fe200000000ff */
[----:B------:R-:W-:Y:S01]  /*bed90*/  IMAD.WIDE.U32 R62, R32, 0x1000000, RZ ;  /* 0x01000000203e7825 */ /* 0x000fe200078e00ff */
[----:B------:R-:W4:Y:S01]  /*beda0*/  LDL.128 R24, [R1+0x4c0] ;  /* 0x0004c00001187983 */ /* 0x000f220000100c00 */
[----:B------:R-:W-:Y:S02]  /*bedb0*/  SHF.L.U64.HI R33, R34, 0x8, RZ ;  /* 0x0000000822217819 */ /* 0x000fe400000102ff */
[----:B------:R-:W-:Y:S02]  /*bedc0*/  LOP3.LUT R35, R41, R35, R39, 0xfe, !PT ;  /* 0x0000002329237212 */ /* 0x000fe400078efe27 */
[----:B------:R-:W-:-:S02]  /*bedd0*/  SHF.R.U32.HI R5, RZ, 0x8, R42 ;  /* 0x00000008ff057819 */ /* 0x000fc4000001162a */
[----:B------:R-:W-:Y:S01]  /*bede0*/  LOP3.LUT R75, R40, R75, R38, 0xfe, !PT ;  /* 0x0000004b284b7212 */ /* 0x000fe200078efe26 */
[----:B------:R-:W-:Y:S01]  /*bedf0*/  IMAD.MOV.U32 R38, RZ, RZ, R72 ;  /* 0x000000ffff267224 */ /* 0x000fe200078e0048 */
[----:B------:R-:W-:Y:S02]  /*bee00*/  LOP3.LUT R33, R63, R33, R61, 0xfe, !PT ;  /* 0x000000213f217212 */ /* 0x000fe400078efe3d */
        /* <DEDUP_REMOVED lines=8> */
[----:B------:R-:W-:Y:S02]  /*bee90*/  PRMT R49, R43, 0x6540, R34 ;  /* 0x000065402b317816 */ /* 0x000fe40000000022 */
[----:B------:R-:W-:Y:S01]  /*beea0*/  LOP3.LUT R64, R64, R7, RZ, 0xfc, !PT ;  /* 0x0000000740407212 */ /* 0x000fe200078efcff */
[----:B------:R-:W3:Y:S01]  /*beeb0*/  LDL.128 R40, [R1+0x4b0] ;  /* 0x0004b00001287983 */ /* 0x000ee20000100c00 */
[----:B------:R-:W-:Y:S01]  /*beec0*/  SHF.R.U32.HI R7, RZ, 0x8, R39 ;  /* 0x00000008ff077819 */ /* 0x000fe20000011627 */
[----:B------:R-:W-:Y:S01]  /*beed0*/  IMAD.U32 R38, R38, 0x10000, RZ ;  /* 0x0001000026267824 */ /* 0x000fe200078e00ff */
[----:B------:R-:W-:Y:S01]  /*beee0*/  LOP3.LUT R5, R5, 0xffff, RZ, 0xc0, !PT ;  /* 0x0000ffff05057812 */ /* 0x000fe200078ec0ff */
[----:B------:R-:W3:Y:S01]  /*beef0*/  LDL.128 R32, [R1+0x490] ;  /* 0x0004900001207983 */ /* 0x000ee20000100c00 */
[----:B------:R-:W-:-:S02]  /*bef00*/  LOP3.LUT R48, R7, 0xffff, RZ, 0xc0, !PT ;  /* 0x0000ffff07307812 */ /* 0x000fc400078ec0ff */
        /* <DEDUP_REMOVED lines=15> */
[C---:B------:R-:W-:Y:S02]  /*bf000*/  LOP3.LUT R39, R17.reuse, 0xffff, RZ, 0xc0, !PT ;  /* 0x0000ffff11277812 */ /* 0x040fe400078ec0ff */
        /* <DEDUP_REMOVED lines=14> */
[----:B------:R-:W-:Y:S02]  /*bf0f0*/  LOP3.LUT R18, R19, 0xffff, RZ, 0xc0, !PT ;  /* 0x0000ffff13127812 */ /* 0x000fe400078ec0ff */
[----:B------:R-:W-:Y:S01]  /*bf100*/  SHF.L.U64.HI R89, R48, 0x8, RZ ;  /* 0x0000000830597819 */ /* 0x000fe200000102ff */
[----:B------:R-:W-:Y:S01]  /*bf110*/  IMAD.WIDE.U32 R78, R78, 0x10000, RZ ;  /* 0x000100004e4e7825 */ /* 0x000fe200078e00ff */
[----:B------:R-:W-:-:S03]  /*bf120*/  PRMT R91, R38, 0x6540, R91 ;  /* 0x00006540265b7816 */ /* 0x000fc6000000005b */
[----:B------:R-:W-:Y:S01]  /*bf130*/  IMAD.WIDE.U32 R82, R64, 0x1000000, RZ ;  /* 0x0100000040527825 */ /* 0x000fe200078e00ff */
[----:B------:R-:W-:Y:S02]  /*bf140*/  PRMT R87, R17, 0x6540, R48 ;  /* 0x0000654011577816 */ /* 0x000fe40000000030 */
[----:B------:R-:W-:Y:S02]  /*bf150*/  LOP3.LUT R38, R85, R93, R81, 0xfe, !PT ;  /* 0x0000005d55267212 */ /* 0x000fe400078efe51 */
[----:B------:R-:W-:Y:S02]  /*bf160*/  SHF.R.U32.HI R16, RZ, 0x8, R39 ;  /* 0x00000008ff107819 */ /* 0x000fe40000011627 */
[----:B------:R-:W-:Y:S02]  /*bf170*/  LOP3.LUT R79, R83, R89, R79, 0xfe, !PT ;  /* 0x00000059534f7212 */ /* 0x000fe400078efe4f */
[----:B------:R-:W-:Y:S02]  /*bf180*/  SHF.R.U32.HI R17, RZ, 0x8, R18 ;  /* 0x00000008ff117819 */ /* 0x000fe40000011612 */
[----:B------:R-:W-:-:S02]  /*bf190*/  LOP3.LUT R39, R38, 0xff, R39, 0xf8, !PT ;  /* 0x000000ff26277812 */ /* 0x000fc400078ef827 */
[----:B------:R-:W-:Y:S02]  /*bf1a0*/  PRMT R16, R16, 0x7104, RZ ;  /* 0x0000710410107816 */ /* 0x000fe400000000ff */
[----:B------:R-:W-:Y:S02]  /*bf1b0*/  LOP3.LUT R18, R79, 0xff, R18, 0xf8, !PT ;  /* 0x000000ff4f127812 */ /* 0x000fe400078ef812 */
        /* <DEDUP_REMOVED lines=14> */
[----:B------:R-:W-:-:S02]  /*bf2a0*/  PRMT R48, R12, 0x7732, RZ ;  /* 0x000077320c307816 */ /* 0x000fc400000000ff */
[----:B------:R-:W-:Y:S02]  /*bf2b0*/  LOP3.LUT R39, R38, R39, RZ, 0xfc, !PT ;  /* 0x0000002726277212 */ /* 0x000fe400078efcff */
[----:B------:R-:W-:Y:S02]  /*bf2c0*/  LOP3.LUT R17, R18, R17, RZ, 0xfc, !PT ;  /* 0x0000001112117212 */ /* 0x000fe400078efcff */
[C---:B------:R-:W-:Y:S02]  /*bf2d0*/  LOP3.LUT R38, R13.reuse, 0xffff, RZ, 0xc0, !PT ;  /* 0x0000ffff0d267812 */ /* 0x040fe400078ec0ff */
[----:B------:R-:W-:Y:S02]  /*bf2e0*/  PRMT R74, R13, 0x7732, RZ ;  /* 0x000077320d4a7816 */ /* 0x000fe400000000ff */
[----:B------:R-:W-:Y:S02]  /*bf2f0*/  LOP3.LUT R18, R12, 0xffff, RZ, 0xc0, !PT ;  /* 0x0000ffff0c127812 */ /* 0x000fe400078ec0ff */
[----:B------:R-:W-:-:S02]  /*bf300*/  PRMT R13, R14, 0x7732, RZ ;  /* 0x000077320e0d7816 */ /* 0x000fc400000000ff */
[----:B------:R-:W-:Y:S01]  /*bf310*/  LOP3.LUT R64, R14, 0xffff, RZ, 0xc0, !PT ;  /* 0x0000ffff0e407812 */ /* 0x000fe200078ec0ff */
[----:B------:R-:W-:Y:S01]  /*bf320*/  IMAD.MOV.U32 R14, RZ, RZ, R48 ;  /* 0x000000ffff0e7224 */ /* 0x000fe200078e0030 */
[----:B------:R-:W-:Y:S01]  /*bf330*/  SHF.R.U32.HI R12, RZ, 0x8, R18 ;  /* 0x00000008ff0c7819 */ /* 0x000fe20000011612 */
[----:B------:R-:W-:Y:S01]  /*bf340*/  IMAD.MOV.U32 R48, RZ, RZ, R13 ;  /* 0x000000ffff307224 */ /* 0x000fe200078e000d */
[----:B------:R-:W-:Y:S02]  /*bf350*/  SHF.R.U32.HI R13, RZ, 0x8, R64 ;  /* 0x00000008ff0d7819 */ /* 0x000fe40000011640 */
[----:B------:R-:W-:Y:S02]  /*bf360*/  LOP3.LUT R85, R12, 0xff, RZ, 0xc0, !PT ;  /* 0x000000ff0c557812 */ /* 0x000fe400078ec0ff */
[C---:B------:R-:W-:Y:S02]  /*bf370*/  LOP3.LUT R72, R15.reuse, 0xffff, RZ, 0xc0, !PT ;  /* 0x0000ffff0f487812 */ /* 0x040fe400078ec0ff */
[----:B------:R-:W-:-:S02]  /*bf380*/  PRMT R76, R15, 0x7732, RZ ;  /* 0x000077320f4c7816 */ /* 0x000fc400000000ff */
[----:B------:R-:W-:Y:S02]  /*bf390*/  SHF.R.U32.HI R12, RZ, 0x8, R14 ;  /* 0x00000008ff0c7819 */ /* 0x000fe4000001160e */
[----:B------:R-:W-:Y:S02]  /*bf3a0*/  SHF.R.U32.HI R15, RZ, 0x8, R48 ;  /* 0x00000008ff0f7819 */ /* 0x000fe40000011630 */
[----:B------:R-:W-:Y:S02]  /*bf3b0*/  LOP3.LUT R16, R82, R87, R78, 0xfe, !PT ;  /* 0x0000005752107212 */ /* 0x000fe400078efe4e */
        /* <DEDUP_REMOVED lines=11> */
[----:B------:R-:W-:Y:S02]  /*bf470*/  LOP3.LUT R79, R79, R87, R15, 0xfe, !PT ;  /* 0x000000574f4f7212 */ /* 0x000fe400078efe0f */
[----:B------:R-:W-:Y:S02]  /*bf480*/  SHF.R.U32.HI R15, RZ, 0x8, R72 ;  /* 0x00000008ff0f7819 */ /* 0x000fe40000011648 */
[----:B------:R-:W-:Y:S02]  /*bf490*/  LOP3.LUT R49, R49, R83, R13, 0xfe, !PT ;  /* 0x0000005331317212 */ /* 0x000fe400078efe0d */
[----:B------:R-:W-:Y:S02]  /*bf4a0*/  PRMT R81, R64, 0x6540, R81 ;  /* 0x0000654040517816 */ /* 0x000fe40000000051 */
[--C-:B------:R-:W-:Y:S02]  /*bf4b0*/  SHF.R.U32.HI R13, RZ, 0x8, R38.reuse ;  /* 0x00000008ff0d7819 */ /* 0x100fe40000011626 */
[----:B------:R-:W-:Y:S01]  /*bf4c0*/  LOP3.LUT R64, R79, 0xff, R38, 0xf8, !PT ;  /* 0x000000ff4f407812 */ /* 0x000fe200078ef826 */
[----:B------:R-:W-:Y:S01]  /*bf4d0*/  IMAD.MOV.U32 R38, RZ, RZ, R76 ;  /* 0x000000ffff267224 */ /* 0x000fe200078e004c */
[----:B------:R-:W-:-:S02]  /*bf4e0*/  LOP3.LUT R72, R49, 0xff, R72, 0xf8, !PT ;  /* 0x000000ff31487812 */ /* 0x000fc400078ef848 */
[----:B------:R-:W-:Y:S02]  /*bf4f0*/  PRMT R15, R15, 0x7104, RZ ;  /* 0x000071040f0f7816 */ /* 0x000fe400000000ff */
[----:B------:R-:W-:Y:S01]  /*bf500*/  PRMT R85, R18, 0x6540, R85 ;  /* 0x0000654012557816 */ /* 0x000fe20000000055 */
[----:B------:R-:W-:Y:S01]  /*bf510*/  IMAD.MOV.U32 R18, RZ, RZ, R74 ;  /* 0x000000ffff127224 */ /* 0x000fe200078e004a */
[----:B------:R-:W-:Y:S02]  /*bf520*/  PRMT R13, R13, 0x7104, RZ ;  /* 0x000071040d0d7816 */ /* 0x000fe400000000ff */
[----:B------:R-:W-:Y:S02]  /*bf530*/  LOP3.LUT R49, R72, R15, RZ, 0xfc, !PT ;  /* 0x0000000f48317212 */ /* 0x000fe400078efcff */
[----:B------:R-:W-:Y:S01]  /*bf540*/  SHF.R.U32.HI R15, RZ, 0x8, R38 ;  /* 0x00000008ff0f7819 */ /* 0x000fe20000011626 */
[----:B------:R-:W-:Y:S01]  /*bf550*/  IMAD.U32 R38, R38, 0x10000, RZ ;  /* 0x0001000026267824 */ /* 0x000fe200078e00ff */
[----:B------:R-:W-:-:S02]  /*bf560*/  LOP3.LUT R79, R64, R13, RZ, 0xfc, !PT ;  /* 0x0000000d404f7212 */ /* 0x000fc400078efcff */
        /* <DEDUP_REMOVED lines=10> */
[----:B------:R-:W-:Y:S02]  /*bf610*/  PRMT R22, R22, 0x7732, RZ ;  /* 0x0000773216167816 */ /* 0x000fe400000000ff */
[----:B------:R-:W-:Y:S02]  /*bf620*/  LOP3.LUT R14, R49, R38, RZ, 0xfc, !PT ;  /* 0x00000026310e7212 */ /* 0x000fe400078efcff */
[----:B------:R-:W-:Y:S02]  /*bf630*/  LOP3.LUT R38, R20, 0xffff, RZ, 0xc0, !PT ;  /* 0x0000ffff14267812 */ /* 0x000fe400078ec0ff */
[----:B------:R-:W-:Y:S02]  /*bf640*/  LOP3.LUT R19, R84, R91, R80, 0xfe, !PT ;  /* 0x0000005b54137212 */ /* 0x000fe400078efe50 */
[----:B------:R-:W-:-:S02]  /*bf650*/  LOP3.LUT R15, R48, R81, R12, 0xfe, !PT ;  /* 0x00000051300f7212 */ /* 0x000fc400078efe0c */
[C---:B------:R-:W-:Y:S02]  /*bf660*/  LOP3.LUT R74, R23.reuse, 0xffff, RZ, 0xc0, !PT ;  /* 0x0000ffff174a7812 */ /* 0x040fe400078ec0ff */
[----:B------:R-:W-:Y:S01]  /*bf670*/  PRMT R80, R23, 0x7732, RZ ;  /* 0x0000773217507816 */ /* 0x000fe200000000ff */
[----:B------:R-:W-:Y:S01]  /*bf680*/  IMAD.MOV.U32 R23, RZ, RZ, R22 ;  /* 0x000000ffff177224 */ /* 0x000fe200078e0016 */
[----:B------:R-:W-:Y:S02]  /*bf690*/  LOP3.LUT R12, R79, R18, RZ, 0xfc, !PT ;  /* 0x000000124f0c7212 */ /* 0x000fe400078efcff */
[----:B------:R-:W-:Y:S02]  /*bf6a0*/  SHF.R.U32.HI R18, RZ, 0x8, R38 ;  /* 0x00000008ff127819 */ /* 0x000fe40000011626 */
[----:B------:R-:W-:Y:S02]  /*bf6b0*/  PRMT R20, R20, 0x7732, RZ ;  /* 0x0000773214147816 */ /* 0x000fe400000000ff */
[----:B------:R-:W-:-:S02]  /*bf6c0*/  LOP3.LUT R85, R18, 0xff, RZ, 0xc0, !PT ;  /* 0x000000ff12557812 */ /* 0x000fc400078ec0ff */
[----:B------:R-:W-:Y:S02]  /*bf6d0*/  SHF.R.U32.HI R22, RZ, 0x8, R23 ;  /* 0x00000008ff167819 */ /* 0x000fe40000011617 */
[C---:B------:R-:W-:Y:S02]  /*bf6e0*/  LOP3.LUT R64, R21.reuse, 0xffff, RZ, 0xc0, !PT ;  /* 0x0000ffff15407812 */ /* 0x040fe400078ec0ff */
[----:B------:R-:W-:Y:S02]  /*bf6f0*/  PRMT R76, R21, 0x7732, RZ ;  /* 0x00007732154c7816 */ /* 0x000fe400000000ff */
        /* <DEDUP_REMOVED lines=20> */
[----:B------:R-:W-:-:S04]  /*bf840*/  PRMT R18, R18, 0x7104, RZ ;  /* 0x0000710412127816 */ /* 0x000fc800000000ff */
[----:B------:R-:W-:Y:S02]  /*bf850*/  LOP3.LUT R64, R49, R18, RZ, 0xfc, !PT ;  /* 0x0000001231407212 */ /* 0x000fe400078efcff */
[----:B------:R-:W-:Y:S02]  /*bf860*/  SHF.R.U32.HI R18, RZ, 0x8, R23 ;  /* 0x00000008ff127819 */ /* 0x000fe40000011617 */
[----:B------:R-:W-:Y:S01]  /*bf870*/  PRMT R85, R38, 0x6540, R85 ;  /* 0x0000654026557816 */ /* 0x000fe20000000055 */
[----:B------:R-:W-:Y:S01]  /*bf880*/  IMAD.MOV.U32 R38, RZ, RZ, R80 ;  /* 0x000000ffff267224 */ /* 0x000fe200078e0050 */
[----:B------:R-:W-:Y:S01]  /*bf890*/  PRMT R21, R21, 0x7104, RZ ;  /* 0x0000710415157816 */ /* 0x000fe200000000ff */
[----:B------:R-:W-:Y:S01]  /*bf8a0*/  IMAD.U32 R23, R23, 0x10000, RZ ;  /* 0x0001000017177824 */ /* 0x000fe200078e00ff */
[----:B------:R-:W-:Y:S02]  /*bf8b0*/  LOP3.LUT R18, R18, 0xffff, RZ, 0xc0, !PT ;  /* 0x0000ffff12127812 */ /* 0x000fe400078ec0ff */
[----:B------:R-:W-:-:S02]  /*bf8c0*/  LOP3.LUT R49, R74, R21, RZ, 0xfc, !PT ;  /* 0x000000154a317212 */ /* 0x000fc400078efcff */
[----:B------:R-:W-:Y:S01]  /*bf8d0*/  SHF.R.U32.HI R21, RZ, 0x8, R38 ;  /* 0x00000008ff157819 */ /* 0x000fe20000011626 */
[----:B------:R-:W-:Y:S01]  /*bf8e0*/  IMAD.SHL.U32 R18, R18, 0x1000000, RZ ;  /* 0x0100000012127824 */ /* 0x000fe200078e00ff */
[----:B------:R-:W-:Y:S02]  /*bf8f0*/  LOP3.LUT R23, R64, 0xff0000, R23, 0xf8, !PT ;  /* 0x00ff000040177812 */ /* 0x000fe400078ef817 */
[----:B--2---:R-:W-:Y:S01]  /*bf900*/  LOP3.LUT R64, R44, 0xffff, RZ, 0xc0, !PT ;  /* 0x0000ffff2c407812 */ /* 0x004fe200078ec0ff */
[----:B------:R-:W-:Y:S01]  /*bf910*/  IMAD.U32 R38, R38, 0x10000, RZ ;  /* 0x0001000026267824 */ /* 0x000fe200078e00ff */
[----:B------:R-:W-:Y:S02]  /*bf920*/  LOP3.LUT R21, R21, 0xffff, RZ, 0xc0, !PT ;  /* 0x0000ffff15157812 */ /* 0x000fe400078ec0ff */
[----:B------:R-:W-:Y:S02]  /*bf930*/  LOP3.LUT R18, R23, R18, RZ, 0xfc, !PT ;  /* 0x0000001217127212 */ /* 0x000fe400078efcff */
[----:B------:R-:W-:Y:S01]  /*bf940*/  SHF.R.U32.HI R23, RZ, 0x8, R64 ;  /* 0x00000008ff177819 */ /* 0x000fe20000011640 */
[----:B------:R-:W-:Y:S01]  /*bf950*/  IMAD.SHL.U32 R21, R21, 0x1000000, RZ ;  /* 0x0100000015157824 */ /* 0x000fe200078e00ff */
[----:B------:R-:W-:-:S02]  /*bf960*/  PRMT R44, R44, 0x7732, RZ ;  /* 0x000077322c2c7816 */ /* 0x000fc400000000ff */
[C---:B------:R-:W-:Y:S02]  /*bf970*/  LOP3.LUT R74, R46.reuse, 0xffff, RZ, 0xc0, !PT ;  /* 0x0000ffff2e4a7812 */ /* 0x040fe400078ec0ff */
[----:B------:R-:W-:Y:S02]  /*bf980*/  PRMT R46, R46, 0x7732, RZ ;  /* 0x000077322e2e7816 */ /* 0x000fe400000000ff */
[----:B------:R-:W-:Y:S02]  /*bf990*/  LOP3.LUT R38, R49, 0xff0000, R38, 0xf8, !PT ;  /* 0x00ff000031267812 */ /* 0x000fe400078ef826 */
[----:B------:R-:W-:Y:S02]  /*bf9a0*/  PRMT R81, R72, 0x6540, R81 ;  /* 0x0000654048517816 */ /* 0x000fe40000000051 */
[----:B------:R-:W-:Y:S02]  /*bf9b0*/  LOP3.LUT R83, R23, 0xff, RZ, 0xc0, !PT ;  /* 0x000000ff17537812 */ /* 0x000fe400078ec0ff */
[----:B------:R-:W-:-:S02]  /*bf9c0*/  LOP3.LUT R72, R45, 0xffff, RZ, 0xc0, !PT ;  /* 0x0000ffff2d487812 */ /* 0x000fc400078ec0ff */
[----:B------:R-:W-:Y:S02]  /*bf9d0*/  PRMT R80, R45, 0x7732, RZ ;  /* 0x000077322d507816 */ /* 0x000fe400000000ff */
[----:B------:R-:W-:Y:S02]  /*bf9e0*/  SHF.R.U32.HI R23, RZ, 0x8, R44 ;  /* 0x00000008ff177819 */ /* 0x000fe4000001162c */
[----:B------:R-:W-:Y:S02]  /*bf9f0*/  SHF.R.U32.HI R45, RZ, 0x8, R46 ;  /* 0x00000008ff2d7819 */ /* 0x000fe4000001162e */
[----:B------:R-:W-:Y:S02]  /*bfa00*/  LOP3.LUT R21, R38, R21, RZ, 0xfc, !PT ;  /* 0x0000001526157212 */ /* 0x000fe400078efcff */
[----:B------:R-:W-:Y:S02]  /*bfa10*/  SHF.R.U32.HI R38, RZ, 0x8, R74 ;  /* 0x00000008ff267819 */ /* 0x000fe4000001164a */
[----:B------:R-:W-:-:S02]  /*bfa20*/  LOP3.LUT R20, R78, R85, R20, 0xfe, !PT ;  /* 0x000000554e147212 */ /* 0x000fc400078efe14 */
[----:B------:R-:W-:Y:S02]  /*bfa30*/  LOP3.LUT R44, R44, 0xff, RZ, 0xc0, !PT ;  /* 0x000000ff2c2c7812 */ /* 0x000fe400078ec0ff */
[----:B------:R-:W-:Y:S02]  /*bfa40*/  LOP3.LUT R23, R23, 0xffff, RZ, 0xc0, !PT ;  /* 0x0000ffff17177812 */ /* 0x000fe400078ec0ff */
[----:B------:R-:W-:Y:S02]  /*bfa50*/  LOP3.LUT R46, R46, 0xff, RZ, 0xc0, !PT ;  /* 0x000000ff2e2e7812 */ /* 0x000fe400078ec0ff */
[----:B------:R-:W-:Y:S02]  /*bfa60*/  LOP3.LUT R78, R45, 0xffff, RZ, 0xc0, !PT ;  /* 0x0000ffff2d4e7812 */ /* 0x000fe400078ec0ff */
[----:B------:R-:W-:Y:S02]  /*bfa70*/  LOP3.LUT R22, R48, R81, R22, 0xfe, !PT ;  /* 0x0000005130167212 */ /* 0x000fe400078efe16 */
        /* <DEDUP_REMOVED lines=9> */
[----:B------:R-:W-:-:S04]  /*bfb10*/  LOP3.LUT R45, R49, R85, R45, 0xfe, !PT ;  /* 0x00000055312d7212 */ /* 0x000fc800078efe2d */
[----:B------:R-:W-:Y:S02]  /*bfb20*/  LOP3.LUT R49, R79, R23, R47, 0xfe, !PT ;  /* 0x000000174f317212 */ /* 0x000fe400078efe2f */
[--C-:B------:R-:W-:Y:S02]  /*bfb30*/  SHF.R.U32.HI R23, RZ, 0x8, R72.reuse ;  /* 0x00000008ff177819 */ /* 0x100fe40000011648 */
[----:B------:R-:W-:Y:S01]  /*bfb40*/  LOP3.LUT R72, R45, 0xff, R72, 0xf8, !PT ;  /* 0x000000ff2d487812 */ /* 0x000fe200078ef848 */
[----:B------:R-:W-:Y:S01]  /*bfb50*/  IMAD.MOV.U32 R45, RZ, RZ, R80 ;  /* 0x000000ffff2d7224 */ /* 0x000fe200078e0050 */
[----:B------:R-:W-:Y:S02]  /*bfb60*/  SHF.R.U32.HI R38, RZ, 0x8, R76 ;  /* 0x00000008ff267819 */ /* 0x000fe4000001164c */
        /* <DEDUP_REMOVED lines=8> */
[----:B------:R-:W-:Y:S01]  /*bfbf0*/  IMAD.U32 R45, R45, 0x10000, RZ ;  /* 0x000100002d2d7824 */ /* 0x000fe200078e00ff */
[----:B------:R-:W-:-:S02]  /*bfc00*/  SHF.R.U32.HI R38, RZ, 0x8, R47 ;  /* 0x00000008ff267819 */ /* 0x000fc4000001162f */
[----:B------:R-:W-:Y:S01]  /*bfc10*/  LOP3.LUT R23, R23, 0xffff, RZ, 0xc0, !PT ;  /* 0x0000ffff17177812 */ /* 0x000fe200078ec0ff */
[----:B------:R-:W-:Y:S01]  /*bfc20*/  IMAD.U32 R47, R47, 0x10000, RZ ;  /* 0x000100002f2f7824 */ /* 0x000fe200078e00ff */
[----:B------:R-:W-:Y:S02]  /*bfc30*/  LOP3.LUT R38, R38, 0xffff, RZ, 0xc0, !PT ;  /* 0x0000ffff26267812 */ /* 0x000fe400078ec0ff */
[----:B------:R-:W-:Y:S01]  /*bfc40*/  LOP3.LUT R72, R72, 0xff0000, R45, 0xf8, !PT ;  /* 0x00ff000048487812 */ /* 0x000fe200078ef82d */
[----:B------:R-:W-:Y:S01]  /*bfc50*/  IMAD.SHL.U32 R23, R23, 0x1000000, RZ ;  /* 0x0100000017177824 */ /* 0x000fe200078e00ff */
[----:B------:R-:W-:Y:S02]  /*bfc60*/  PRMT R81, R74, 0x6540, R81 ;  /* 0x000065404a517816 */ /* 0x000fe40000000051 */
[----:B------:R-:W-:Y:S01]  /*bfc70*/  LOP3.LUT R64, R64, 0xff0000, R47, 0xf8, !PT ;  /* 0x00ff000040407812 */ /* 0x000fe200078ef82f */
[----:B------:R-:W-:Y:S01]  /*bfc80*/  IMAD.SHL.U32 R47, R38, 0x1000000, RZ ;  /* 0x01000000262f7824 */ /* 0x000fe200078e00ff */
[----:B------:R-:W-:-:S02]  /*bfc90*/  LOP3.LUT R49, R56, 0xffff, RZ, 0xc0, !PT ;  /* 0x0000ffff38317812 */ /* 0x000fc400078ec0ff */
[----:B------:R-:W-:Y:S02]  /*bfca0*/  LOP3.LUT R38, R72, R23, RZ, 0xfc, !PT ;  /* 0x0000001748267212 */ /* 0x000fe400078efcff */
[----:B------:R-:W-:Y:S02]  /*bfcb0*/  LOP3.LUT R45, R78, R81, R46, 0xfe, !PT ;  /* 0x000000514e2d7212 */ /* 0x000fe400078efe2e */
[----:B------:R-:W-:Y:S02]  /*bfcc0*/  LOP3.LUT R72, R58, 0xffff, RZ, 0xc0, !PT ;  /* 0x0000ffff3a487812 */ /* 0x000fe400078ec0ff */
[----:B------:R-:W-:Y:S02]  /*bfcd0*/  LOP3.LUT R44, R48, R83, R44, 0xfe, !PT ;  /* 0x00000053302c7212 */ /* 0x000fe400078efe2c */
[----:B------:R-:W-:Y:S02]  /*bfce0*/  SHF.R.U32.HI R46, RZ, 0x8, R49 ;  /* 0x00000008ff2e7819 */ /* 0x000fe40000011631 */
[----:B------:R-:W-:-:S02]  /*bfcf0*/  PRMT R48, R56, 0x7732, RZ ;  /* 0x0000773238307816 */ /* 0x000fc400000000ff */
[----:B------:R-:W-:Y:S02]  /*bfd00*/  LOP3.LUT R23, R64, R47, RZ, 0xfc, !PT ;  /* 0x0000002f40177212 */ /* 0x000fe400078efcff */
[----:B------:R-:W-:Y:S02]  /*bfd10*/  SHF.R.U32.HI R47, RZ, 0x8, R72 ;  /* 0x00000008ff2f7819 */ /* 0x000fe40000011648 */
[----:B------:R-:W-:Y:S02]  /*bfd20*/  PRMT R58, R58, 0x7732, RZ ;  /* 0x000077323a3a7816 */ /* 0x000fe400000000ff */
        /* <DEDUP_REMOVED lines=14> */
[C---:B------:R-:W-:Y:S02]  /*bfe10*/  LOP3.LUT R74, R59.reuse, 0xffff, RZ, 0xc0, !PT ;  /* 0x0000ffff3b4a7812 */ /* 0x040fe400078ec0ff */
[----:B------:R-:W-:Y:S01]  /*bfe20*/  PRMT R80, R59, 0x7732, RZ ;  /* 0x000077323b507816 */ /* 0x000fe200000000ff */
[----:B------:R-:W-:Y:S01]  /*bfe30*/  IMAD.WIDE.U32 R58, R58, 0x10000, RZ ;  /* 0x000100003a3a7825 */ /* 0x000fe200078e00ff */
[----:B------:R-:W-:Y:S02]  /*bfe40*/  PRMT R81, R72, 0x6540, R83 ;  /* 0x0000654048517816 */ /* 0x000fe40000000053 */
[----:B------:R-:W-:Y:S01]  /*bfe50*/  SHF.L.U64.HI R83, R83, 0x8, RZ ;  /* 0x0000000853537819 */ /* 0x000fe200000102ff */
[----:B------:R-:W-:Y:S01]  /*bfe60*/  IMAD.WIDE.U32 R78, R47, 0x1000000, RZ ;  /* 0x010000002f4e7825 */ /* 0x000fe200078e00ff */
[----:B------:R-:W-:Y:S02]  /*bfe70*/  LOP3.LUT R47, R56, R85, R48, 0xfe, !PT ;  /* 0x00000055382f7212 */ /* 0x000fe400078efe30 */
[----:B------:R-:W-:-:S02]  /*bfe80*/  LOP3.LUT R57, R57, R87, R49, 0xfe, !PT ;  /* 0x0000005739397212 */ /* 0x000fc400078efe31 */
[----:B------:R-:W-:Y:S02]  /*bfe90*/  SHF.R.U32.HI R48, RZ, 0x8, R64 ;  /* 0x00000008ff307819 */ /* 0x000fe40000011640 */
[----:B------:R-:W-:Y:S02]  /*bfea0*/  LOP3.LUT R59, R79, R83, R59, 0xfe, !PT ;  /* 0x000000534f3b7212 */ /* 0x000fe400078efe3b */
[----:B------:R-:W-:Y:S02]  /*bfeb0*/  SHF.R.U32.HI R49, RZ, 0x8, R74 ;  /* 0x00000008ff317819 */ /* 0x000fe4000001164a */
[----:B------:R-:W-:Y:S02]  /*bfec0*/  LOP3.LUT R79, R57, 0xff, R64, 0xf8, !PT ;  /* 0x000000ff394f7812 */ /* 0x000fe400078ef840 */
[----:B------:R-:W-:Y:S01]  /*bfed0*/  PRMT R56, R48, 0x7104, RZ ;  /* 0x0000710430387816 */ /* 0x000fe200000000ff */
[----:B------:R-:W-:Y:S01]  /*bfee0*/  IMAD.MOV.U32 R48, RZ, RZ, R76 ;  /* 0x000000ffff307224 */ /* 0x000fe200078e004c */
[----:B------:R-:W-:-:S02]  /*bfef0*/  LOP3.LUT R46, R78, R81, R58, 0xfe, !PT ;  /* 0x000000514e2e7212 */ /* 0x000fc400078efe3a */
[----:B------:R-:W-:Y:S02]  /*bff00*/  LOP3.LUT R58, R59, 0xff, R74, 0xf8, !PT ;  /* 0x000000ff3b3a7812 */ /* 0x000fe400078ef84a */
[----:B------:R-:W-:Y:S01]  /*bff10*/  PRMT R57, R49, 0x7104, RZ ;  /* 0x0000710431397816 */ /* 0x000fe200000000ff */
[----:B------:R-:W-:Y:S01]  /*bff20*/  IMAD.MOV.U32 R49, RZ, RZ, R80 ;  /* 0x000000ffff317224 */ /* 0x000fe200078e0050 */
[----:B------:R-:W-:Y:S01]  /*bff30*/  LOP3.LUT R59, R79, R56, RZ, 0xfc, !PT ;  /* 0x000000384f3b7212 */ /* 0x000fe200078efcff */
[----:B------:R-:W-:Y:S01]  /*bff40*/  IMAD.U32 R56, R48, 0x10000, RZ ;  /* 0x0001000030387824 */ /* 0x000fe200078e00ff */
[----:B---3--:R-:W-:Y:S02]  /*bff50*/  IADD3 R89, P0, P1, R73, R54, R30 ;  /* 0x0000003649597210 */ /* 0x008fe4000791e01e */
[----:B------:R-:W-:Y:S01]  /*bff60*/  LOP3.LUT R58, R58, R57, RZ, 0xfc, !PT ;  /* 0x000000393a3a7212 */ /* 0x000fe200078efcff */
[----:B------:R-:W-:Y:S01]  /*bff70*/  IMAD.U32 R57, R49, 0x10000, RZ ;  /* 0x0001000031397824 */ /* 0x000fe200078e00ff */
[----:B------:R-:W-:-:S02]  /*bff80*/  SHF.R.U32.HI R48, RZ, 0x8, R48 ;  /* 0x00000008ff307819 */ /* 0x000fc40000011630 */
[----:B------:R-:W-:Y:S02]  /*bff90*/  IADD3.X R81, R71, R55, R31, P0, P1 ;  /* 0x0000003747517210 */ /* 0x000fe400007e241f */
[----:B------:R-:W-:Y:S02]  /*bffa0*/  IADD3 R85, P0, P1, R65, R52, R28 ;  /* 0x0000003441557210 */ /* 0x000fe4000791e01c */
[----:B------:R-:W-:Y:S02]  /*bffb0*/  LOP3.LUT R48, R48, 0xffff, RZ, 0xc0, !PT ;  /* 0x0000ffff30307812 */ /* 0x000fe400078ec0ff */
[----:B------:R-:W-:Y:S02]  /*bffc0*/  LOP3.LUT R59, R59, 0xff0000, R56, 0xf8, !PT ;  /* 0x00ff00003b3b7812 */ /* 0x000fe400078ef838 */
[----:B------:R-:W-:Y:S02]  /*bffd0*/  LOP3.LUT R56, R58, 0xff0000, R57, 0xf8, !PT ;  /* 0x00ff00003a387812 */ /* 0x000fe400078ef839 */
[----:B------:R-:W-:Y:S01]  /*bffe0*/  IADD3.X R57, R67, R53, R29, P0, P1 ;  /* 0x0000003543397210 */ /* 0x000fe200007e241d */
[----:B------:R-:W-:Y:S01]  /*bfff0*/  IMAD.SHL.U32 R48, R48, 0x1000000, RZ ;  /* 0x0100000030307824 */ /* 0x000fe200078e00ff */
[----:B----4-:R-:W-:-:S02]  /*c0000*/  LOP3.LUT R58, R26, 0x2b3e6c1f, R89, 0x96, !PT ;  /* 0x2b3e6c1f1a3a7812 */ /* 0x010fc400078e9659 */
[----:B------:R-:W-:Y:S02]  /*c0010*/  LOP3.LUT R72, R27, 0x9b05688c, R81, 0x96, !PT ;  /* 0x9b05688c1b487812 */ /* 0x000fe400078e9651 */
[----:B------:R-:W-:Y:S02]  /*c0020*/  SHF.R.U32.HI R26, RZ, 0x8, R49 ;  /* 0x00000008ff1a7819 */ /* 0x000fe40000011631 */
[----:B------:R-:W-:Y:S02]  /*c0030*/  LOP3.LUT R76, R25, 0x510e527f, R57, 0x96, !PT ;  /* 0x510e527f194c7812 */ /* 0x000fe400078e9639 */
[----:B------:R-:W-:Y:S02]  /*c0040*/  IADD3 R83, P3, R72, -0x7b3558c5, RZ ;  /* 0x84caa73b48537810 */ /* 0x000fe40007f7e0ff */
[----:B------:R-:W-:Y:S02]  /*c0050*/  LOP3.LUT R27, R26, 0xffff, RZ, 0xc0, !PT ;  /* 0x0000ffff1a1b7812 */ /* 0x000fe400078ec0ff */
[----:B------:R-:W-:-:S02]  /*c0060*/  LOP3.LUT R26, R59, R48, RZ, 0xfc, !PT ;  /* 0x000000303b1a7212 */ /* 0x000fc400078efcff */
[----:B------:R-:W-:Y:S02]  /*c0070*/  LOP3.LUT R91, R24, 0xade682d1, R85, 0x96, !PT ;  /* 0xade682d1185b7812 */ /* 0x000fe400078e9655 */
[----:B------:R-:W-:Y:S02]  /*c0080*/  IADD3 R59, P0, R76, -0xc4336f8, RZ ;  /* 0xf3bcc9084c3b7810 */ /* 0x000fe40007f1e0ff */
[----:B------:R-:W-:Y:S01]  /*c0090*/  IADD3.X R87, R58, -0x4498517b, RZ, P3, !PT ;  /* 0xbb67ae853a577810 */ /* 0x000fe20001ffe4ff */
[----:B------:R-:W-:Y:S01]  /*c00a0*/  IMAD.SHL.U32 R27, R27, 0x1000000, RZ ;  /* 0x010000001b1b7824 */ /* 0x000fe200078e00ff */
[----:B------:R-:W-:Y:S02]  /*c00b0*/  IADD3.X R79, R91, 0x6a09e667, RZ, P0, !PT ;  /* 0x6a09e6675b4f7810 */ /* 0x000fe400007fe4ff */
[----:B------:R-:W-:Y:S02]  /*c00c0*/  LOP3.LUT R49, R54, R83, RZ, 0x3c, !PT ;  /* 0x0000005336317212 */ /* 0x000fe400078e3cff */
[----:B------:R-:W-:-:S02]  /*c00d0*/  LOP3.LUT R48, R55, R87, RZ, 0x3c, !PT ;  /* 0x0000005737307212 */ /* 0x000fc400078e3cff */
[----:B------:R-:W-:Y:S02]  /*c00e0*/  IADD3 R93, P0, P1, R75, R40, R32 ;  /* 0x000000284b5d7210 */ /* 0x000fe4000791e020 */
[----:B------:R-:W-:Y:S02]  /*c00f0*/  LOP3.LUT R24, R56, R27, RZ, 0xfc, !PT ;  /* 0x0000001b38187212 */ /* 0x000fe400078efcff */
[----:B------:R-:W-:Y:S02]  /*c0100*/  LOP3.LUT R95, R52, R59, RZ, 0x3c, !PT ;  /* 0x0000003b345f7212 */ /* 0x000fe400078e3cff */
[----:B------:R-:W-:Y:S02]  /*c0110*/  LOP3.LUT R74, R53, R79, RZ, 0x3c, !PT ;  /* 0x0000004f354a7212 */ /* 0x000fe400078e3cff */
[----:B------:R-:W-:Y:S02]  /*c0120*/  SHF.L.W.U32.HI R56, R49, 0x8, R48 ;  /* 0x0000000831387819 */ /* 0x000fe40000010e30 */
[----:B------:R-:W-:-:S02]  /*c0130*/  IADD3.X R103, R77, R41, R33, P0, P1 ;  /* 0x000000294d677210 */ /* 0x000fc400007e2421 */
[----:B------:R-:W-:Y:S02]  /*c0140*/  IADD3 R97, P3, P4, R19, R42, R34 ;  /* 0x0000002a13617210 */ /* 0x000fe40007c7e022 */
[----:B------:R-:W-:Y:S02]  /*c0150*/  SHF.L.W.U32.HI R64, R74, 0x8, R95 ;  /* 0x000000084a407819 */ /* 0x000fe40000010e5f */
[----:B------:R-:W-:Y:S02]  /*c0160*/  SHF.L.W.U32.HI R49, R48, 0x8, R49 ;  /* 0x0000000830317819 */ /* 0x000fe40000010e31 */
[----:B------:R-:W-:Y:S02]  /*c0170*/  IADD3 R89, P5, P6, R69, R89, R56 ;  /* 0x0000005945597210 */ /* 0x000fe40007ebe038 */
[----:B------:R-:W-:Y:S02]  /*c0180*/  SHF.L.W.U32.HI R95, R95, 0x8, R74 ;  /* 0x000000085f5f7819 */ /* 0x000fe40000010e4a */
[----:B------:R-:W-:-:S02]  /*c0190*/  LOP3.LUT R74, R61, 0x1f83d9ab, R103, 0x96, !PT ;  /* 0x1f83d9ab3d4a7812 */ /* 0x000fc400078e9667 */
[----:B------:R-:W-:Y:S02]  /*c01a0*/  IADD3.X R99, R39, R43, R35, P3, P4 ;  /* 0x0000002b27637210 */ /* 0x000fe40001fe8423 */
[----:B------:R-:W-:Y:S02]  /*c01b0*/  IADD3.X R81, R70, R81, R49, P5, P6 ;  /* 0x0000005146517210 */ /* 0x000fe40002fec431 */
[----:B------:R-:W-:Y:S02]  /*c01c0*/  LOP3.LUT R80, R60, 0xfb41bd6b, R93, 0x96, !PT ;  /* 0xfb41bd6b3c507812 */ /* 0x000fe400078e965d */
[----:B------:R-:W-:Y:S02]  /*c01d0*/  IADD3 R86, P3, R74, -0x16b07d5, RZ ;  /* 0xfe94f82b4a567810 */ /* 0x000fe40007f7e0ff */
[----:B------:R-:W-:Y:S02]  /*c01e0*/  LOP3.LUT R82, R63, 0x5be0cd19, R99, 0x96, !PT ;  /* 0x5be0cd193f527812 */ /* 0x000fe400078e9663 */
[----:B------:R-:W-:-:S02]  /*c01f0*/  LOP3.LUT R25, R72, R89, RZ, 0x3c, !PT ;  /* 0x0000005948197212 */ /* 0x000fc400078e3cff */
[----:B------:R-:W-:Y:S02]  /*c0200*/  LOP3.LUT R48, R58, R81, RZ, 0x3c, !PT ;  /* 0x000000513a307212 */ /* 0x000fe400078e3cff */
[----:B------:R-:W-:Y:S02]  /*c0210*/  IADD3.X R107, R80, 0x3c6ef372, RZ, P3, !PT ;  /* 0x3c6ef372506b7810 */ /* 0x000fe40001ffe4ff */
[----:B------:R-:W-:Y:S02]  /*c0220*/  LOP3.LUT R58, R62, 0x137e2179, R97, 0x96, !PT ;  /* 0x137e21793e3a7812 */ /* 0x000fe400078e9661 */
[----:B------:R-:W-:Y:S02]  /*c0230*/  IADD3 R101, P4, R82, 0x5f1d36f1, RZ ;  /* 0x5f1d36f152657810 */ /* 0x000fe40007f9e0ff */
[----:B------:R-:W-:Y:S02]  /*c0240*/  IADD3 R85, P0, P1, R66, R85, R95 ;  /* 0x0000005542557210 */ /* 0x000fe4000791e05f */
[----:B------:R-:W-:-:S02]  /*c0250*/  SHF.L.W.U32.HI R27, R48, 0x10, R25 ;  /* 0x00000010301b7819 */ /* 0x000fc40000010e19 */
[----:B------:R-:W-:Y:S02]  /*c0260*/  SHF.L.W.U32.HI R25, R25, 0x10, R48 ;  /* 0x0000001019197819 */ /* 0x000fe40000010e30 */
[----:B------:R-:W-:Y:S02]  /*c0270*/  LOP3.LUT R72, R40, R86, RZ, 0x3c, !PT ;  /* 0x0000005628487212 */ /* 0x000fe400078e3cff */
[----:B------:R-:W-:Y:S02]  /*c0280*/  LOP3.LUT R61, R41, R107, RZ, 0x3c, !PT ;  /* 0x0000006b293d7212 */ /* 0x000fe400078e3cff */
[----:B------:R-:W-:Y:S02]  /*c0290*/  IADD3.X R60, R58, -0x5ab00ac6, RZ, P4, !PT ;  /* 0xa54ff53a3a3c7810 */ /* 0x000fe400027fe4ff */
[----:B------:R-:W-:Y:S02]  /*c02a0*/  IADD3.X R94, R68, R57, R64, P0, P1 ;  /* 0x00000039445e7210 */ /* 0x000fe400007e2440 */
[----:B------:R-:W-:-:S02]  /*c02b0*/  LOP3.LUT R48, R76, R85, RZ, 0x3c, !PT ;  /* 0x000000554c307212 */ /* 0x000fc400078e3cff */
[----:B------:R-:W-:Y:S02]  /*c02c0*/  SHF.L.W.U32.HI R76, R72, 0x8, R61 ;  /* 0x00000008484c7819 */ /* 0x000fe40000010e3d */
[----:B------:R-:W-:Y:S02]  /*c02d0*/  IADD3 R62, P0, R25, R83, RZ ;  /* 0x00000053193e7210 */ /* 0x000fe40007f1e0ff */
[----:B------:R-:W-:Y:S02]  /*c02e0*/  LOP3.LUT R78, R42, R101, RZ, 0x3c, !PT ;  /* 0x000000652a4e7212 */ /* 0x000fe400078e3cff */
[----:B------:R-:W-:Y:S02]  /*c02f0*/  LOP3.LUT R63, R43, R60, RZ, 0x3c, !PT ;  /* 0x0000003c2b3f7212 */ /* 0x000fe400078e3cff */
[----:B------:R-:W-:Y:S01]  /*c0300*/  LOP3.LUT R91, R91, R94, RZ, 0x3c, !PT ;  /* 0x0000005e5b5b7212 */ /* 0x000fe200078e3cff */
[----:B------:R-:W-:Y:S01]  /*c0310*/  IMAD.X R87, R27, 0x1, R87, P0 ;  /* 0x000000011b577824 */ /* 0x000fe200000e0657 */
        /* <DEDUP_REMOVED lines=8> */
[----:B------:R-:W-:Y:S02]  /*c03a0*/  LOP3.LUT R56, R56, R62, RZ, 0x3c, !PT ;  /* 0x0000003e38387212 */ /* 0x000fe400078e3cff */
[----:B------:R-:W-:Y:S02]  /*c03b0*/  LOP3.LUT R83, R49, R87, RZ, 0x3c, !PT ;  /* 0x0000005731537212 */ /* 0x000fe400078e3cff */
[----:B------:R-:W-:Y:S02]  /*c03c0*/  LOP3.LUT R74, R74, R93, RZ, 0x3c, !PT ;  /* 0x0000005d4a4a7212 */ /* 0x000fe400078e3cff */
[----:B------:R-:W-:Y:S02]  /*c03d0*/  LOP3.LUT R49, R80, R91, RZ, 0x3c, !PT ;  /* 0x0000005b50317212 */ /* 0x000fe400078e3cff */
[----:B------:R-:W-:-:S02]  /*c03e0*/  IADD3.X R97, R17, R99, R78, P4, P5 ;  /* 0x0000006311617210 */ /* 0x000fc400027ea44e */
        /* <DEDUP_REMOVED lines=8> */
[----:B------:R-:W-:Y:S01]  /*c0470*/  IADD3 R86, P1, R49, R86, RZ ;  /* 0x0000005631567210 */ /* 0x000fe20007f3e0ff */
        /* <DEDUP_REMOVED lines=50> */
[----:B------:R-:W-:Y:S02]  /*c07a0*/  LOP3.LUT R61, R61, R87, RZ, 0x3c, !PT ;  /* 0x000000573d3d7212 */ /* 0x000fe400078e3cff */
[----:B------:R-:W-:-:S02]  /*c07b0*/  LOP3.LUT R88, R101, R74, RZ, 0x3c, !PT ;  /* 0x0000004a65587212 */ /* 0x000fc400078e3cff */
[----:B------:R-:W-:Y:S02]  /*c07c0*/  SHF.L.W.U32.HI R83, R83, 0x8, R80 ;  /* 0x0000000853537819 */ /* 0x000fe40000010e50 */
        /* <DEDUP_REMOVED lines=97> */
[----:B------:R-:W-:Y:S02]  /*c0de0*/  LOP3.LUT R98, R87, R58, R91, 0x96, !PT ;  /* 0x0000003a57627212 */ /* 0x000fe400078e965b */
        /* <DEDUP_REMOVED lines=261> */
[----:B------:R-:W-:Y:S02]  /*c1e40*/  LOP3.LUT R58, R81, R58, R91, 0x96, !PT ;  /* 0x0000003a513a7212 */ /* 0x000fe400078e965b */
        /* <DEDUP_REMOVED lines=8> */
[----:B------:R-:W-:Y:S02]  /*c1ed0*/  LOP3.LUT R56, R78, R48, R93, 0x96, !PT ;  /* 0x000000304e387212 */ /* 0x000fe400078e965d */
[----:B------:R-:W-:Y:S02]  /*c1ee0*/  IADD3.X R96, R68, R93, R87, P0, P1 ;  /* 0x0000005d44607210 */ /* 0x000fe400007e2457 */
        /* <DEDUP_REMOVED lines=77> */
[----:B------:R-:W-:Y:S02]  /*c23c0*/  SHF.L.W.U32.HI R90, R90, 0x8, R95 ;  /* 0x000000085a5a7819 */ /* 0x000fe40000010e5f */
        /* <DEDUP_REMOVED lines=20> */
[----:B------:R-:W-:Y:S02]  /*c2510*/  IADD3 R97, P1, R48, R83, RZ ;  /* 0x0000005330617210 */ /* 0x000fe40007f3e0ff */
[----:B------:R-:W-:Y:S02]  /*c2520*/  SHF.L.W.U32.HI R58, R84, 0x10, R57 ;  /* 0x00000010543a7819 */ /* 0x000fe40000010e39 */
[----:B------:R-:W-:Y:S02]  /*c2530*/  LOP3.LUT R100, R100, R63, RZ, 0x3c, !PT ;  /* 0x0000003f64647212 */ /* 0x000fe400078e3cff */
[----:B------:R-:W-:Y:S02]  /*c2540*/  LOP3.LUT R95, R98, R91, RZ, 0x3c, !PT ;  /* 0x0000005b625f7212 */ /* 0x000fe400078e3cff */
        /* <DEDUP_REMOVED lines=11> */
[----:B------:R-:W-:Y:S02]  /*c2600*/  LOP3.LUT R88, R90, R95, RZ, 0x3c, !PT ;  /* 0x0000005f5a587212 */ /* 0x000fe400078e3cff */
        /* <DEDUP_REMOVED lines=73> */
[----:B------:R-:W-:Y:S02]  /*c2aa0*/  SHF.L.W.U32.HI R59, R100, 0x10, R99 ;  /* 0x00000010643b7819 */ /* 0x000fe40000010e63 */
[----:B------:R-:W-:Y:S02]  /*c2ab0*/  LOP3.LUT R101, R95, R74, RZ, 0x3c, !PT ;  /* 0x0000004a5f657212 */ /* 0x000fe400078e3cff */
        /* <DEDUP_REMOVED lines=23> */
[----:B------:R-:W-:Y:S02]  /*c2c30*/  SHF.L.W.U32.HI R88, R90, 0x1, R61 ;  /* 0x000000015a587819 */ /* 0x000fe40000010e3d */
        /* <DEDUP_REMOVED lines=123> */
[----:B------:R-:W-:Y:S02]  /*c33f0*/  IADD3 R74, P0, P1, R66, R82, R97 ;  /* 0x00000052424a7210 */ /* 0x000fe4000791e061 */
[----:B------:R-:W-:Y:S02]  /*c3400*/  IADD3 R80, P3, P4, R44, R89, R83 ;  /* 0x000000592c507210 */ /* 0x000fe40007c7e053 */
[----:B------:R-:W-:-:S02]  /*c3410*/  SHF.L.W.U32.HI R86, R91, 0x8, R94 ;  /* 0x000000085b567819 */ /* 0x000fc40000010e5e */
[----:B------:R-:W-:Y:S02]  /*c3420*/  IADD3.X R62, R68, R79, R95, P0, P1 ;  /* 0x0000004f443e7210 */ /* 0x000fe400007e245f */
[----:B------:R-:W-:Y:S02]  /*c3430*/  SHF.L.W.U32.HI R94, R94, 0x8, R91 ;  /* 0x000000085e5e7819 */ /* 0x000fe40000010e5b */
[----:B------:R-:W-:Y:S02]  /*c3440*/  LOP3.LUT R58, R74, R58, R79, 0x96, !PT ;  /* 0x0000003a4a3a7212 */ /* 0x000fe400078e964f */
[----:B------:R-:W-:Y:S02]  /*c3450*/  LOP3.LUT R98, R80, R59, R90, 0x96, !PT ;  /* 0x0000003b50627212 */ /* 0x000fe400078e965a */
[----:B------:R-:W-:Y:S02]  /*c3460*/  IADD3.X R91, R38, R90, R85, P3, P4 ;  /* 0x0000005a265b7210 */ /* 0x000fe40001fe8455 */
[----:B------:R-:W-:-:S02]  /*c3470*/  IADD3 R79, P0, P1, R13, R78, R88 ;  /* 0x0000004e0d4f7210 */ /* 0x000fc4000791e058 */
[----:B------:R-:W-:Y:S02]  /*c3480*/  LOP3.LUT R59, R62, R57, R82, 0x96, !PT ;  /* 0x000000393e3b7212 */ /* 0x000fe400078e9652 */
[----:B------:R-:W-:Y:S02]  /*c3490*/  IADD3 R82, P3, P4, R45, R72, R94 ;  /* 0x000000482d527210 */ /* 0x000fe40007c7e05e */
[----:B------:R-:W-:Y:S02]  /*c34a0*/  IADD3.X R90, R12, R93, R87, P0, P1 ;  /* 0x0000005d0c5a7210 */ /* 0x000fe400007e2457 */
[----:B------:R-:W-:Y:S02]  /*c34b0*/  LOP3.LUT R89, R91, R56, R89, 0x96, !PT ;  /* 0x000000385b597212 */ /* 0x000fe400078e9659 */
[----:B------:R-:W-:Y:S02]  /*c34c0*/  LOP3.LUT R57, R82, R49, R96, 0x96, !PT ;  /* 0x0000003152397212 */ /* 0x000fe400078e9660 */
        /* <DEDUP_REMOVED lines=74> */
[----:B------:R-:W-:Y:S02]  /*c3970*/  IADD3 R87, P3, P4, R20, R85, R100 ;  /* 0x0000005514577210 */ /* 0x000fe40007c7e064 */
[----:B------:R-:W-:Y:S02]  /*c3980*/  SHF.L.W.U32.HI R94, R94, 0x8, R93 ;  /* 0x000000085e5e7819 */ /* 0x000fe40000010e5d */
[----:B------:R-:W-:Y:S02]  /*c3990*/  LOP3.LUT R97, R78, R59, R62, 0x96, !PT ;  /* 0x0000003b4e617212 */ /* 0x000fe400078e963e */
[----:B------:R-:W-:Y:S02]  /*c39a0*/  SHF.L.W.U32.HI R93, R95, 0x8, R92 ;  /* 0x000000085f5d7819 */ /* 0x000fe40000010e5c */
[----:B------:R-:W-:-:S02]  /*c39b0*/  IADD3.X R62, R38, R62, R81, P0, P1 ;  /* 0x0000003e263e7210 */ /* 0x000fc400007e2451 */
[----:B------:R-:W-:Y:S02]  /*c39c0*/  SHF.L.W.U32.HI R92, R92, 0x8, R95 ;  /* 0x000000085c5c7819 */ /* 0x000fe40000010e5f */
        /* <DEDUP_REMOVED lines=22> */
[----:B------:R-:W-:Y:S02]  /*c3b30*/  IADD3 R101, P3, R57, R64, RZ ;  /* 0x0000004039657210 */ /* 0x000fe40007f7e0ff */
[----:B------:R-:W-:-:S02]  /*c3b40*/  SHF.L.W.U32.HI R59, R102, 0x10, R97 ;  /* 0x00000010663b7819 */ /* 0x000fc40000010e61 */
        /* <DEDUP_REMOVED lines=61> */
[----:B------:R-:W-:Y:S02]  /*c3f20*/  IADD3.X R92, R23, R83, R94, P0, P1 ;  /* 0x00000053175c7210 */ /* 0x000fe400007e245e */
[----:B------:R-:W-:-:S02]  /*c3f30*/  SHF.L.W.U32.HI R96, R96, 0x8, R93 ;  /* 0x0000000860607819 */ /* 0x000fc40000010e5d */
[----:B------:R-:W-:Y:S02]  /*c3f40*/  LOP3.LUT R58, R63, R58, R83, 0x96, !PT ;  /* 0x0000003a3f3a7212 */ /* 0x000fe400078e9653 */
        /* <DEDUP_REMOVED lines=26> */
[----:B------:R-:W-:Y:S02]  /*c40f0*/  SHF.L.W.U32.HI R81, R87, 0x1, R64 ;  /* 0x0000000157517819 */ /* 0x000fe40000010e40 */
[----:B------:R-:W-:Y:S01]  /*c4100*/  IADD3 R98, P1, R49, R60, RZ ;  /* 0x0000003c31627210 */ /* 0x000fe20007f3e0ff */
[----:B------:R-:W-:Y:S01]  /*c4110*/  IMAD.X R60, R56, 0x1, R85, P3 ;  /* 0x00000001383c7824 */ /* 0x000fe200018e0655 */
        /* <DEDUP_REMOVED lines=58> */
[----:B------:R-:W-:Y:S02]  /*c44c0*/  LOP3.LUT R96, R82, R59, R92, 0x96, !PT ;  /* 0x0000003b52607212 */ /* 0x000fe400078e965c */
        /* <DEDUP_REMOVED lines=23> */
[----:B------:R-:W-:Y:S02]  /*c4640*/  IADD3 R96, P3, R57, R74, RZ ;  /* 0x0000004a39607210 */ /* 0x000fe40007f7e0ff */
        /* <DEDUP_REMOVED lines=115> */
[----:B------:R-:W-:Y:S02]  /*c4d80*/  IADD3.X R100, R70, R97, R100, P3, P4 ;  /* 0x0000006146647210 */ /* 0x000fe40001fe8464 */
[----:B------:R-:W-:Y:S02]  /*c4d90*/  LOP3.LUT R60, R49, R92, RZ, 0x3c, !PT ;  /* 0x0000005c313c7212 */ /* 0x000fe400078e3cff */
[----:B------:R-:W-:-:S02]  /*c4da0*/  LOP3.LUT R72, R58, R79, RZ, 0x3c, !PT ;  /* 0x0000004f3a487212 */ /* 0x000fc400078e3cff */
[----:B------:R-:W-:Y:S02]  /*c4db0*/  LOP3.LUT R61, R59, R84, RZ, 0x3c, !PT ;  /* 0x000000543b3d7212 */ /* 0x000fe400078e3cff */
[----:B------:R-:W-:Y:S02]  /*c4dc0*/  LOP3.LUT R74, R25, R100, RZ, 0x3c, !PT ;  /* 0x00000064194a7212 */ /* 0x000fe400078e3cff */
[----:B------:R-:W-:Y:S02]  /*c4dd0*/  IADD3 R83, P3, R60, R83, RZ ;  /* 0x000000533c537210 */ /* 0x000fe40007f7e0ff */
[----:B------:R-:W-:Y:S02]  /*c4de0*/  IADD3 R72, P1, R72, R90, RZ ;  /* 0x0000005a48487210 */ /* 0x000fe40007f3e0ff */
[----:B------:R-:W-:Y:S02]  /*c4df0*/  IADD3 R61, P0, R61, R94, RZ ;  /* 0x0000005e3d3d7210 */ /* 0x000fe40007f1e0ff */
[----:B------:R-:W-:-:S02]  /*c4e00*/  LOP3.LUT R86, R56, R64, RZ, 0x3c, !PT ;  /* 0x0000004038567212 */ /* 0x000fc400078e3cff */
        /* <DEDUP_REMOVED lines=172> */
[----:B------:R-:W-:Y:S02]  /*c58d0*/  LOP3.LUT R60, R57, R88, RZ, 0x3c, !PT ;  /* 0x00000058393c7212 */ /* 0x000fe400078e3cff */
[----:B------:R-:W-:-:S02]  /*c58e0*/  IADD3 R82, P1, R82, R85, RZ ;  /* 0x0000005552527210 */ /* 0x000fc40007f3e0ff */
        /* <DEDUP_REMOVED lines=51> */
[----:B------:R-:W-:Y:S02]  /*c5c20*/  SHF.L.W.U32.HI R56, R97, 0x10, R98 ;  /* 0x0000001061387819 */ /* 0x000fe40000010e62 */
[----:B------:R-:W-:Y:S02]  /*c5c30*/  IADD3 R94, P1, R27, R62, RZ ;  /* 0x0000003e1b5e7210 */ /* 0x000fe40007f3e0ff */
[----:B------:R-:W-:-:S02]  /*c5c40*/  LOP3.LUT R79, R96, R74, RZ, 0x3c, !PT ;  /* 0x0000004a604f7212 */ /* 0x000fc400078e3cff */
[----:B------:R-:W-:Y:S01]  /*c5c50*/  SHF.L.W.U32.HI R59, R98, 0x10, R97 ;  /* 0x00000010623b7819 */ /* 0x000fe20000010e61 */
[----:B------:R-:W-:Y:S01]  /*c5c60*/  IMAD.X R92, R49, 0x1, R76, P1 ;  /* 0x00000001315c7824 */ /* 0x000fe200008e064c */
[----:B------:R-:W-:Y:S02]  /*c5c70*/  IADD3 R97, P3, R57, R72, RZ ;  /* 0x0000004839617210 */ /* 0x000fe40007f7e0ff */
[----:B------:R-:W-:Y:S02]  /*c5c80*/  IADD3 R96, P0, R56, R61, RZ ;  /* 0x0000003d38607210 */ /* 0x000fe40007f1e0ff */
[----:B------:R-:W-:Y:S02]  /*c5c90*/  SHF.L.W.U32.HI R62, R78, 0x1, R79 ;  /* 0x000000014e3e7819 */ /* 0x000fe40000010e4f */
[----:B------:R-:W-:Y:S02]  /*c5ca0*/  SHF.L.W.U32.HI R79, R79, 0x1, R78 ;  /* 0x000000014f4f7819 */ /* 0x000fe40000010e4e */
        /* <DEDUP_REMOVED lines=15> */
[----:B------:R-:W-:Y:S02]  /*c5da0*/  SHF.L.W.U32.HI R93, R72, 0x1, R83 ;  /* 0x00000001485d7819 */ /* 0x000fe40000010e53 */
[----:B------:R-:W-:-:S02]  /*c5db0*/  IADD3.X R83, R38, R79, R64, P3, P4 ;  /* 0x0000004f26537210 */ /* 0x000fc40001fe8440 */
        /* <DEDUP_REMOVED lines=40> */
[----:B------:R-:W-:-:S02]  /*c6040*/  LOP3.LUT R58, R79, R58, R83, 0x96, !PT ;  /* 0x0000003a4f3a7212 */ /* 0x000fc400078e9653 */
[----:B------:R-:W-:Y:S02]  /*c6050*/  LOP3.LUT R97, R94, R59, R84, 0x96, !PT ;  /* 0x0000003b5e617212 */ /* 0x000fe400078e9654 */
        /* <DEDUP_REMOVED lines=20> */
[----:B------:R-:W-:Y:S02]  /*c61a0*/  SHF.L.W.U32.HI R57, R97, 0x10, R98 ;  /* 0x0000001061397819 */ /* 0x000fe40000010e62 */
[----:B------:R-:W-:Y:S01]  /*c61b0*/  LOP3.LUT R81, R95, R80, RZ, 0x3c, !PT ;  /* 0x000000505f517212 */ /* 0x000fe200078e3cff */
[----:B------:R-:W-:Y:S01]  /*c61c0*/  IMAD.X R95, R56, 0x1, R89, P3 ;  /* 0x00000001385f7824 */ /* 0x000fe200018e0659 */
[----:B------:R-:W-:Y:S02]  /*c61d0*/  SHF.L.W.U32.HI R59, R98, 0x10, R97 ;  /* 0x00000010623b7819 */ /* 0x000fe40000010e61 */
[----:B------:R-:W-:-:S02]  /*c61e0*/  IADD3 R98, P0, R57, R72, RZ ;  /* 0x0000004839627210 */ /* 0x000fc40007f1e0ff */
[----:B------:R-:W-:Y:S02]  /*c61f0*/  IADD3 R60, P1, R49, R60, RZ ;  /* 0x0000003c313c7210 */ /* 0x000fe40007f3e0ff */
        /* <DEDUP_REMOVED lines=14> */
[----:B------:R-:W-:Y:S02]  /*c62e0*/  SHF.L.W.U32.HI R93, R78, 0x1, R87 ;  /* 0x000000014e5d7819 */ /* 0x000fe40000010e57 */
[----:B------:R-:W-:Y:S02]  /*c62f0*/  IADD3 R94, P5, P6, R13, R74, R94 ;  /* 0x0000004a0d5e7210 */ /* 0x000fe40007ebe05e */
[----:B------:R-:W-:Y:S02]  /*c6300*/  SHF.L.W.U32.HI R86, R87, 0x1, R78 ;  /* 0x0000000157567819 */ /* 0x000fe40000010e4e */
[----:B------:R-:W-:Y:S02]  /*c6310*/  IADD3.X R62, R18, R99, R62, P3, P4 ;  /* 0x00000063123e7210 */ /* 0x000fe40001fe843e */
[----:B------:R-:W-:-:S02]  /*c6320*/  SHF.L.W.U32.HI R89, R97, 0x1, R90 ;  /* 0x0000000161597819 */ /* 0x000fc40000010e5a */
[----:B------:R-:W-:Y:S02]  /*c6330*/  IADD3 R64, P0, P1, R16, R93, R85 ;  /* 0x0000005d10407210 */ /* 0x000fe4000791e055 */
[----:B------:R-:W-:Y:S02]  /*c6340*/  IADD3.X R78, R12, R81, R83, P5, P6 ;  /* 0x000000510c4e7210 */ /* 0x000fe40002fec453 */
[----:B------:R-:W-:Y:S02]  /*c6350*/  LOP3.LUT R61, R59, R62, RZ, 0x3c, !PT ;  /* 0x0000003e3b3d7212 */ /* 0x000fe400078e3cff */
[----:B------:R-:W-:Y:S02]  /*c6360*/  SHF.L.W.U32.HI R97, R90, 0x1, R97 ;  /* 0x000000015a617819 */ /* 0x000fe40000010e61 */
[----:B------:R-:W-:Y:S02]  /*c6370*/  IADD3 R79, P3, P4, R66, R89, R76 ;  /* 0x00000059424f7210 */ /* 0x000fe40007c7e04c */
[----:B------:R-:W-:-:S02]  /*c6380*/  IADD3.X R87, R17, R86, R84, P0, P1 ;  /* 0x0000005611577210 */ /* 0x000fc400007e2454 */
[----:B------:R-:W-:Y:S02]  /*c6390*/  LOP3.LUT R96, R58, R78, RZ, 0x3c, !PT ;  /* 0x0000004e3a607212 */ /* 0x000fe400078e3cff */
[----:B------:R-:W-:Y:S02]  /*c63a0*/  IADD3 R61, P0, R61, R60, RZ ;  /* 0x0000003c3d3d7210 */ /* 0x000fe40007f1e0ff */
        /* <DEDUP_REMOVED lines=52> */
[----:B------:R-:W-:Y:S02]  /*c66f0*/  IADD3 R64, P0, R25, R96, RZ ;  /* 0x0000006019407210 */ /* 0x000fe40007f1e0ff */
[----:B------:R-:W-:Y:S02]  /*c6700*/  SHF.L.W.U32.HI R56, R91, 0x10, R104 ;  /* 0x000000105b387819 */ /* 0x000fe40000010e68 */
[----:B------:R-:W-:Y:S02]  /*c6710*/  IADD3 R80, P1, R49, R80, RZ ;  /* 0x0000005031507210 */ /* 0x000fe40007f3e0ff */
[----:B------:R-:W-:Y:S01]  /*c6720*/  IADD3 R101, P3, R57, R72, RZ ;  /* 0x0000004839657210 */ /* 0x000fe20007f7e0ff */
[----:B------:R-:W-:Y:S01]  /*c6730*/  IMAD.X R85, R27, 0x1, R92, P0 ;  /* 0x000000011b557824 */ /* 0x000fe200000e065c */
[----:B------:R-:W-:-:S02]  /*c6740*/  SHF.L.W.U32.HI R59, R104, 0x10, R91 ;  /* 0x00000010683b7819 */ /* 0x000fc40000010e5b */
[----:B------:R-:W-:Y:S01]  /*c6750*/  IADD3 R105, P0, R56, R61, RZ ;  /* 0x0000003d38697210 */ /* 0x000fe20007f1e0ff */
[----:B------:R-:W-:Y:S02]  /*c6760*/  IMAD.X R61, R48, 0x1, R63, P1 ;  /* 0x00000001303d7824 */ /* 0x000fe400008e063f */
        /* <DEDUP_REMOVED lines=20> */
[----:B------:R-:W-:Y:S02]  /*c68b0*/  IADD3 R76, P0, P1, R69, R99, R86 ;  /* 0x00000063454c7210 */ /* 0x000fe4000791e056 */
[----:B------:R-:W-:Y:S02]  /*c68c0*/  SHF.L.W.U32.HI R90, R84, 0x1, R91 ;  /* 0x00000001545a7819 */ /* 0x000fe40000010e5b */
        /* <DEDUP_REMOVED lines=148> */
[----:B------:R-:W-:Y:S02]  /*c7210*/  IADD3 R103, P0, R48, R81, RZ ;  /* 0x0000005130677210 */ /* 0x000fe40007f1e0ff */
[----:B------:R-:W-:-:S02]  /*c7220*/  SHF.L.W.U32.HI R57, R83, 0x10, R56 ;  /* 0x0000001053397819 */ /* 0x000fc40000010e38 */
[----:B------:R-:W-:Y:S02]  /*c7230*/  LOP3.LUT R90, R95, R74, RZ, 0x3c, !PT ;  /* 0x0000004a5f5a7212 */ /* 0x000fe400078e3cff */
        /* <DEDUP_REMOVED lines=44> */
[----:B------:R-:W-:Y:S02]  /*c7500*/  IADD3 R62, P3, R95, R62, RZ ;  /* 0x0000003e5f3e7210 */ /* 0x000fe40007f7e0ff */
        /* <DEDUP_REMOVED lines=20> */
[----:B------:R-:W-:Y:S02]  /*c7650*/  LOP3.LUT R102, R58, R59, R80, 0x96, !PT ;  /* 0x0000003b3a667212 */ /* 0x000fe400078e9650 */
[----:B------:R-:W-:-:S02]  /*c7660*/  IADD3 R88, P3, P4, R22, R76, R91 ;  /* 0x0000004c16587210 */ /* 0x000fc40007c7e05b */
[----:B------:R-:W-:Y:S02]  /*c7670*/  IADD3 R80, P5, P6, R45, R89, R92 ;  /* 0x000000592d507210 */ /* 0x000fe40007ebe05c */
[----:B------:R-:W-:Y:S02]  /*c7680*/  IADD3.X R85, R14, R100, R83, P0, P1 ;  /* 0x000000640e557210 */ /* 0x000fe400007e2453 */
[----:B------:R-:W-:Y:S02]  /*c7690*/  LOP3.LUT R59, R88, R25, R84, 0x96, !PT ;  /* 0x00000019583b7212 */ /* 0x000fe400078e9654 */
[----:B------:R-:W-:Y:S02]  /*c76a0*/  IADD3.X R87, R23, R98, R86, P5, P6 ;  /* 0x0000006217577210 */ /* 0x000fe40002fec456 */
[----:B------:R-:W-:Y:S02]  /*c76b0*/  LOP3.LUT R97, R82, R57, R100, 0x96, !PT ;  /* 0x0000003952617212 */ /* 0x000fe400078e9664 */
[----:B------:R-:W-:-:S02]  /*c76c0*/  SHF.L.W.U32.HI R25, R61, 0x10, R102 ;  /* 0x000000103d197819 */ /* 0x000fc40000010e66 */
[----:B------:R-:W-:Y:S02]  /*c76d0*/  LOP3.LUT R57, R80, R49, R98, 0x96, !PT ;  /* 0x0000003150397212 */ /* 0x000fe400078e9662 */
[----:B------:R-:W-:Y:S02]  /*c76e0*/  LOP3.LUT R98, R85, R56, R63, 0x96, !PT ;  /* 0x0000003855627212 */ /* 0x000fe400078e963f */
        /* <DEDUP_REMOVED lines=11> */
[----:B------:R-:W-:Y:S02]  /*c77a0*/  LOP3.LUT R90, R95, R89, RZ, 0x3c, !PT ;  /* 0x000000595f5a7212 */ /* 0x000fe400078e3cff */
[----:B------:R-:W-:Y:S02]  /*c77b0*/  LOP3.LUT R93, R93, R63, RZ, 0x3c, !PT ;  /* 0x0000003f5d5d7212 */ /* 0x000fe400078e3cff */
        /* <DEDUP_REMOVED lines=25> */
[----:B------:R-:W-:Y:S02]  /*c7950*/  IADD3 R74, P3, P4, R45, R86, R60 ;  /* 0x000000562d4a7210 */ /* 0x000fe40007c7e03c */
[----:B------:R-:W-:Y:S02]  /*c7960*/  SHF.L.W.U32.HI R88, R92, 0x1, R97 ;  /* 0x000000015c587819 */ /* 0x000fe40000010e61 */
[----:B------:R-:W-:Y:S02]  /*c7970*/  LOP3.LUT R45, R61, R78, RZ, 0x3c, !PT ;  /* 0x0000004e3d2d7212 */ /* 0x000fe400078e3cff */
[----:B------:R-:W-:Y:S02]  /*c7980*/  IADD3.X R82, R14, R83, R87, P0, P1 ;  /* 0x000000530e527210 */ /* 0x000fe400007e2457 */
[----:B------:R-:W-:Y:S02]  /*c7990*/  LOP3.LUT R14, R59, R80, RZ, 0x3c, !PT ;  /* 0x000000503b0e7212 */ /* 0x000fe400078e3cff */
[----:B------:R-:W-:-:S02]  /*c79a0*/  IADD3.X R15, R23, R88, R58, P3, P4 ;  /* 0x00000058170f7210 */ /* 0x000fc40001fe843a */
[----:B------:R-:W-:Y:S02]  /*c79b0*/  IADD3 R45, P0, R45, R98, RZ ;  /* 0x000000622d2d7210 */ /* 0x000fe40007f1e0ff */
[----:B------:R-:W-:Y:S02]  /*c79c0*/  LOP3.LUT R26, R48, R47, RZ, 0x3c, !PT ;  /* 0x0000002f301a7212 */ /* 0x000fe400078e3cff */
        /* <DEDUP_REMOVED lines=35> */
[----:B------:R-:W-:Y:S02]  /*c7c00*/  LOP3.LUT R18, R78, R57, R72, 0x96, !PT ;  /* 0x000000394e127212 */ /* 0x000fe400078e9648 */
[----:B------:R-:W-:Y:S02]  /*c7c10*/  IADD3.X R80, R24, R82, R85, P0, P1 ;  /* 0x0000005218507210 */ /* 0x000fe400007e2455 */
[----:B------:R-:W-:Y:S02]  /*c7c20*/  IADD3 R46, P3, P4, R19, R74, R86 ;  /* 0x0000004a132e7210 */ /* 0x000fe40007c7e056 */
[----:B------:R-:W-:-:S02]  /*c7c30*/  SHF.L.W.U32.HI R12, R59, 0x10, R18 ;  /* 0x000000103b0c7819 */ /* 0x000fc40000010e12 */
[----:B------:R-:W-:Y:S02]  /*c7c40*/  LOP3.LUT R13, R61, R49, R82, 0x96, !PT ;  /* 0x000000313d0d7212 */ /* 0x000fe400078e9652 */
[----:B------:R-:W-:Y:S02]  /*c7c50*/  LOP3.LUT R62, R80, R25, R62, 0x96, !PT ;  /* 0x00000019503e7212 */ /* 0x000fe400078e963e */
[----:B------:R-:W-:Y:S02]  /*c7c60*/  IADD3.X R72, R39, R15, R84, P3, P4 ;  /* 0x0000000f27487210 */ /* 0x000fe40001fe8454 */
[----:B------:R-:W-:Y:S02]  /*c7c70*/  LOP3.LUT R56, R46, R56, R15, 0x96, !PT ;  /* 0x000000382e387212 */ /* 0x000fe400078e960f */
[----:B------:R-:W-:Y:S02]  /*c7c80*/  SHF.L.W.U32.HI R15, R18, 0x10, R59 ;  /* 0x00000010120f7819 */ /* 0x000fe40000010e3b */
[----:B------:R-:W-:-:S02]  /*c7c90*/  IADD3 R82, P0, R12, R23, RZ ;  /* 0x000000170c527210 */ /* 0x000fc40007f1e0ff */
[----:B------:R-:W-:Y:S02]  /*c7ca0*/  SHF.L.W.U32.HI R19, R62, 0x10, R13 ;  /* 0x000000103e137819 */ /* 0x000fe40000010e0d */
[----:B------:R-:W-:Y:S02]  /*c7cb0*/  LOP3.LUT R27, R72, R27, R74, 0x96, !PT ;  /* 0x0000001b481b7212 */ /* 0x000fe400078e964a */
[----:B------:R-:W-:Y:S01]  /*c7cc0*/  SHF.L.W.U32.HI R13, R13, 0x10, R62 ;  /* 0x000000100d0d7819 */ /* 0x000fe20000010e3e */
[----:B------:R-:W-:Y:S01]  /*c7cd0*/  IMAD.X R25, R15, 0x1, R14, P0 ;  /* 0x000000010f197824 */ /* 0x000fe200000e060e */
[----:B------:R-:W-:Y:S02]  /*c7ce0*/  LOP3.LUT R47, R79, R48, R47, 0x96, !PT ;  /* 0x000000304f2f7212 */ /* 0x000fe400078e962f */
[----:B------:R-:W-:Y:S02]  /*c7cf0*/  SHF.L.W.U32.HI R14, R56, 0x10, R27 ;  /* 0x00000010380e7819 */ /* 0x000fe40000010e1b */
[----:B------:R-:W-:-:S02]  /*c7d00*/  IADD3 R60, P0, R13, R60, RZ ;  /* 0x0000003c0d3c7210 */ /* 0x000fc40007f1e0ff */
[----:B------:R-:W-:Y:S02]  /*c7d10*/  SHF.L.W.U32.HI R18, R88, 0x10, R47 ;  /* 0x0000001058127819 */ /* 0x000fe40000010e2f */
[----:B------:R-:W-:Y:S01]  /*c7d20*/  SHF.L.W.U32.HI R24, R27, 0x10, R56 ;  /* 0x000000101b187819 */ /* 0x000fe20000010e38 */
[----:B------:R-:W-:Y:S01]  /*c7d30*/  IMAD.X R64, R19, 0x1, R64, P0 ;  /* 0x0000000113407824 */ /* 0x000fe200000e0640 */
[----:B------:R-:W-:Y:S02]  /*c7d40*/  IADD3 R59, P1, R14, R75, RZ ;  /* 0x0000004b0e3b7210 */ /* 0x000fe40007f3e0ff */
[----:B------:R-:W-:Y:S02]  /*c7d50*/  SHF.L.W.U32.HI R23, R47, 0x10, R88 ;  /* 0x000000102f177819 */ /* 0x000fe40000010e58 */
[----:B------:R-:W-:Y:S02]  /*c7d60*/  IADD3 R74, P0, R18, R45, RZ ;  /* 0x0000002d124a7210 */ /* 0x000fe40007f1e0ff */
        /* <DEDUP_REMOVED lines=54> */
[----:B------:R-:W-:-:S02]  /*c80d0*/  LOP3.LUT R26, R26, R58, RZ, 0x3c, !PT ;  /* 0x0000003a1a1a7212 */ /* 0x000fc400078e3cff */
[----:B------:R-:W-:Y:S02]  /*c80e0*/  LOP3.LUT R39, R39, R60, RZ, 0x3c, !PT ;  /* 0x0000003c27277212 */ /* 0x000fe400078e3cff */
[----:B------:R-:W-:Y:S02]  /*c80f0*/  SHF.L.W.U32.HI R5, R5, 0x8, R64 ;  /* 0x0000000805057819 */ /* 0x000fe40000010e40 */
[----:B------:R-:W-:Y:S02]  /*c8100*/  IADD3 R64, P0, P1, R73, R65, R48 ;  /* 0x0000004149407210 */ /* 0x000fe4000791e030 */
[----:B------:R-:W-:Y:S02]  /*c8110*/  IADD3.X R66, R38, R79, R25, P3, P4 ;  /* 0x0000004f26427210 */ /* 0x000fe40001fe8419 */
[----:B------:R-:W-:Y:S02]  /*c8120*/  SHF.L.W.U32.HI R44, R26, 0x8, R39 ;  /* 0x000000081a2c7819 */ /* 0x000fe40000010e27 */
[----:B------:R-:W-:-:S02]  /*c8130*/  IADD3 R59, P3, P4, R16, R75, R5 ;  /* 0x0000004b103b7210 */ /* 0x000fc40007c7e005 */
[----:B------:R-:W-:Y:S02]  /*c8140*/  SHF.L.W.U32.HI R47, R39, 0x8, R26 ;  /* 0x00000008272f7819 */ /* 0x000fe40000010e1a */
[----:B------:R-:W-:Y:S02]  /*c8150*/  LOP3.LUT R39, R64, R23, R78, 0x96, !PT ;  /* 0x0000001740277212 */ /* 0x000fe400078e964e */
[----:B------:R-:W-:Y:S02]  /*c8160*/  IADD3 R16, P5, P6, R69, R62, R44 ;  /* 0x0000003e45107210 */ /* 0x000fe40007ebe02c */
[----:B------:R-:W-:Y:S02]  /*c8170*/  IADD3.X R23, R17, R80, R56, P3, P4 ;  /* 0x0000005011177210 */ /* 0x000fe40001fe8438 */
[----:B------:R-:W-:Y:S02]  /*c8180*/  LOP3.LUT R15, R59, R15, R80, 0x96, !PT ;  /* 0x0000000f3b0f7212 */ /* 0x000fe400078e9650 */
[----:B------:R-:W-:-:S02]  /*c8190*/  IADD3.X R70, R70, R72, R47, P5, P6 ;  /* 0x0000004846467210 */ /* 0x000fc40002fec42f */
[----:B------:R-:W-:Y:S02]  /*c81a0*/  LOP3.LUT R38, R23, R12, R75, 0x96, !PT ;  /* 0x0000000c17267212 */ /* 0x000fe400078e964b */
        /* <DEDUP_REMOVED lines=9> */
[----:B------:R-:W-:Y:S02]  /*c8240*/  SHF.L.W.U32.HI R57, R19, 0x10, R12 ;  /* 0x0000001013397819 */ /* 0x000fe40000010e0c */
[----:B------:R-:W-:-:S02]  /*c8250*/  IADD3 R12, P3, R38, R61, RZ ;  /* 0x0000003d260c7210 */ /* 0x000fc40007f7e0ff */
[----:B------:R-:W-:Y:S02]  /*c8260*/  SHF.L.W.U32.HI R27, R17, 0x10, R26 ;  /* 0x00000010111b7819 */ /* 0x000fe40000010e1a */
[----:B------:R-:W-:Y:S02]  /*c8270*/  SHF.L.W.U32.HI R26, R26, 0x10, R17 ;  /* 0x000000101a1a7819 */ /* 0x000fe40000010e11 */
[----:B------:R-:W-:Y:S02]  /*c8280*/  SHF.L.W.U32.HI R18, R14, 0x10, R39 ;  /* 0x000000100e127819 */ /* 0x000fe40000010e27 */
[----:B------:R-:W-:Y:S02]  /*c8290*/  SHF.L.W.U32.HI R39, R39, 0x10, R14 ;  /* 0x0000001027277819 */ /* 0x000fe40000010e0e */
[-C--:B------:R-:W-:Y:S02]  /*c82a0*/  LOP3.LUT R13, R5, R12.reuse, RZ, 0x3c, !PT ;  /* 0x0000000c050d7212 */ /* 0x080fe400078e3cff */
[----:B------:R-:W-:-:S02]  /*c82b0*/  LOP3.LUT R5, R28, R12, R67, 0x96, !PT ;  /* 0x0000000c1c057212 */ /* 0x000fc400078e9643 */
[----:B------:R-:W-:Y:S02]  /*c82c0*/  IADD3 R17, P4, R57, R58, RZ ;  /* 0x0000003a39117210 */ /* 0x000fe40007f9e0ff */
[----:B------:R-:W-:Y:S02]  /*c82d0*/  IADD3 R12, P0, R26, R7, RZ ;  /* 0x000000071a0c7210 */ /* 0x000fe40007f1e0ff */
[----:B------:R-:W-:Y:S02]  /*c82e0*/  IADD3 R15, P1, R39, R22, RZ ;  /* 0x00000016270f7210 */ /* 0x000fe40007f3e0ff */
[-C--:B------:R-:W-:Y:S02]  /*c82f0*/  LOP3.LUT R45, R45, R12.reuse, RZ, 0x3c, !PT ;  /* 0x0000000c2d2d7212 */ /* 0x080fe400078e3cff */
[----:B------:R-:W-:Y:S01]  /*c8300*/  LOP3.LUT R7, R32, R12, R59, 0x96, !PT ;  /* 0x0000000c20077212 */ /* 0x000fe200078e963b */
[----:B------:R-:W-:Y:S01]  /*c8310*/  IMAD.X R12, R49, 0x1, R60, P4 ;  /* 0x00000001310c7824 */ /* 0x000fe200020e063c */
[-C--:B------:R-:W-:Y:S01]  /*c8320*/  LOP3.LUT R48, R48, R15.reuse, RZ, 0x3c, !PT ;  /* 0x0000000f30307212 */ /* 0x080fe200078e3cff */
[----:B------:R-:W-:Y:S01]  /*c8330*/  IMAD.X R20, R27, 0x1, R20, P0 ;  /* 0x000000011b147824 */ /* 0x000fe200000e0614 */
[----:B------:R-:W-:Y:S01]  /*c8340*/  LOP3.LUT R16, R34, R15, R16, 0x96, !PT ;  /* 0x0000000f22107212 */ /* 0x000fe200078e9610 */
[----:B------:R-:W-:Y:S01]  /*c8350*/  IMAD.X R15, R24, 0x1, R63, P3 ;  /* 0x00000001180f7824 */ /* 0x000fe200018e063f */
[-C--:B------:R-:W-:Y:S01]  /*c8360*/  LOP3.LUT R44, R44, R17.reuse, RZ, 0x3c, !PT ;  /* 0x000000112c2c7212 */ /* 0x080fe200078e3cff */
[----:B------:R-:W-:Y:S01]  /*c8370*/  IMAD.X R19, R18, 0x1, R21, P1 ;  /* 0x0000000112137824 */ /* 0x000fe200008e0615 */
[----:B------:R-:W-:-:S02]  /*c8380*/  LOP3.LUT R17, R30, R17, R64, 0x96, !PT ;  /* 0x000000111e117212 */ /* 0x000fc400078e9640 */
[-C--:B------:R-:W-:Y:S02]  /*c8390*/  LOP3.LUT R30, R31, R12.reuse, R71, 0x96, !PT ;  /* 0x0000000c1f1e7212 */ /* 0x080fe400078e9647 */
[----:B------:R-:W-:Y:S02]  /*c83a0*/  LOP3.LUT R21, R47, R12, RZ, 0x3c, !PT ;  /* 0x0000000c2f157212 */ /* 0x000fe400078e3cff */
[-C--:B------:R-:W-:Y:S02]  /*c83b0*/  LOP3.LUT R28, R29, R15.reuse, R66, 0x96, !PT ;  /* 0x0000000f1d1c7212 */ /* 0x080fe400078e9642 */
[----:B------:R-:W-:Y:S02]  /*c83c0*/  LOP3.LUT R56, R56, R15, RZ, 0x3c, !PT ;  /* 0x0000000f38387212 */ /* 0x000fe400078e3cff */
[----:B------:R-:W-:Y:S02]  /*c83d0*/  LOP3.LUT R12, R25, R20, RZ, 0x3c, !PT ;  /* 0x00000014190c7212 */ /* 0x000fe400078e3cff */
[----:B------:R-:W-:-:S02]  /*c83e0*/  LOP3.LUT R29, R46, R19, RZ, 0x3c, !PT ;  /* 0x000000132e1d7212 */ /* 0x000fc400078e3cff */
[----:B------:R-:W-:Y:S02]  /*c83f0*/  LOP3.LUT R32, R33, R20, R23, 0x96, !PT ;  /* 0x0000001421207212 */ /* 0x000fe400078e9617 */
[----:B------:R-:W-:Y:S01]  /*c8400*/  LOP3.LUT R35, R35, R19, R70, 0x96, !PT ;  /* 0x0000001323237212 */ /* 0x000fe200078e9646 */
[----:B------:R-:W-:Y:S01]  /*c8410*/  IMAD.MOV.U32 R14, RZ, RZ, R17 ;  /* 0x000000ffff0e7224 */ /* 0x000fe200078e0011 */
[----:B------:R-:W-:Y:S01]  /*c8420*/  SHF.L.W.U32.HI R19, R12, 0x1, R45 ;  /* 0x000000010c137819 */ /* 0x000fe20000010e2d */
[----:B------:R-:W-:Y:S01]  /*c8430*/  IMAD.MOV.U32 R15, RZ, RZ, R30 ;  /* 0x000000ffff0f7224 */ /* 0x000fe200078e001e */
[----:B------:R-:W-:Y:S01]  /*c8440*/  SHF.L.W.U32.HI R23, R45, 0x1, R12 ;  /* 0x000000012d177819 */ /* 0x000fe20000010e0c */
[----:B------:R-:W-:Y:S01]  /*c8450*/  IMAD.MOV.U32 R12, RZ, RZ, R5 ;  /* 0x000000ffff0c7224 */ /* 0x000fe200078e0005 */
[----:B------:R-:W-:Y:S02]  /*c8460*/  SHF.L.W.U32.HI R31, R56, 0x1, R13 ;  /* 0x00000001381f7819 */ /* 0x000fe40000010e0d */
[----:B------:R-:W-:Y:S01]  /*c8470*/  SHF.L.W.U32.HI R33, R13, 0x1, R56 ;  /* 0x000000010d217819 */ /* 0x000fe20000010e38 */
[----:B------:R-:W-:Y:S01]  /*c8480*/  IMAD.MOV.U32 R13, RZ, RZ, R28 ;  /* 0x000000ffff0d7224 */ /* 0x000fe200078e001c */
[----:B------:R-:W-:-:S02]  /*c8490*/  SHF.L.W.U32.HI R20, R21, 0x1, R44 ;  /* 0x0000000115147819 */ /* 0x000fc40000010e2c */
[----:B------:R-:W-:Y:S02]  /*c84a0*/  SHF.L.W.U32.HI R25, R29, 0x1, R48 ;  /* 0x000000011d197819 */ /* 0x000fe40000010e30 */
[----:B------:R-:W-:Y:S02]  /*c84b0*/  SHF.L.W.U32.HI R21, R44, 0x1, R21 ;  /* 0x000000012c157819 */ /* 0x000fe40000010e15 */
[----:B------:R-:W-:Y:S01]  /*c84c0*/  SHF.L.W.U32.HI R29, R48, 0x1, R29 ;  /* 0x00000001301d7819 */ /* 0x000fe20000010e1d */
[----:B------:R0:W-:Y:S01]  /*c84d0*/  STL.128 [R1+0x480], R12 ;  /* 0x0004800c01007387 */ /* 0x0001e20000100c00 */
[----:B------:R-:W-:Y:S02]  /*c84e0*/  LOP3.LUT R23, R55, R24, R23, 0x96, !PT ;  /* 0x0000001837177212 */ /* 0x000fe400078e9617 */
[----:B------:R-:W-:Y:S02]  /*c84f0*/  LOP3.LUT R24, R40, R57, R25, 0x96, !PT ;  /* 0x0000003928187212 */ /* 0x000fe400078e9619 */
[----:B------:R-:W-:-:S02]  /*c8500*/  LOP3.LUT R20, R52, R39, R20, 0x96, !PT ;  /* 0x0000002734147212 */ /* 0x000fc400078e9614 */
[----:B------:R-:W-:Y:S02]  /*c8510*/  LOP3.LUT R21, R53, R18, R21, 0x96, !PT ;  /* 0x0000001235157212 */ /* 0x000fe400078e9615 */
[----:B------:R-:W-:Y:S02]  /*c8520*/  LOP3.LUT R22, R54, R38, R19, 0x96, !PT ;  /* 0x0000002636167212 */ /* 0x000fe400078e9613 */
[----:B------:R-:W-:Y:S02]  /*c8530*/  LOP3.LUT R25, R41, R49, R29, 0x96, !PT ;  /* 0x0000003129197212 */ /* 0x000fe400078e961d */
[----:B------:R-:W-:Y:S02]  /*c8540*/  LOP3.LUT R26, R42, R26, R31, 0x96, !PT ;  /* 0x0000001a2a1a7212 */ /* 0x000fe400078e961f */
[----:B------:R-:W-:Y:S01]  /*c8550*/  LOP3.LUT R27, R43, R27, R33, 0x96, !PT ;  /* 0x0000001b2b1b7212 */ /* 0x000fe200078e9621 */
[----:B0-----:R-:W-:Y:S02]  /*c8560*/  IMAD.MOV.U32 R12, RZ, RZ, R7 ;  /* 0x000000ffff0c7224 */ /* 0x001fe400078e0007 */
[----:B------:R-:W-:-:S02]  /*c8570*/  IMAD.MOV.U32 R13, RZ, RZ, R32 ;  /* 0x000000ffff0d7224 */ /* 0x000fc400078e0020 */
[----:B------:R-:W-:Y:S02]  /*c8580*/  IMAD.MOV.U32 R14, RZ, RZ, R16 ;  /* 0x000000ffff0e7224 */ /* 0x000fe400078e0010 */
[----:B------:R-:W-:Y:S01]  /*c8590*/  IMAD.MOV.U32 R15, RZ, RZ, R35 ;  /* 0x000000ffff0f7224 */ /* 0x000fe200078e0023 */
[----:B------:R0:W-:Y:S04]  /*c85a0*/  STL.128 [R1+0x4a0], R20 ;  /* 0x0004a01401007387 */ /* 0x0001e80000100c00 */
[----:B------:R0:W-:Y:S04]  /*c85b0*/  STL.128 [R1+0x490], R12 ;  /* 0x0004900c01007387 */ /* 0x0001e80000100c00 */
[----:B------:R0:W-:Y:S01]  /*c85c0*/  STL.128 [R1+0x4b0], R24 ;  /* 0x0004b01801007387 */ /* 0x0001e20000100c00 */
[----:B------:R-:W-:Y:S05]  /*c85d0*/  BRA `(.L_x_278) ;  /* 0x0000b97000007947 */ /* 0x000fea0003800000 */
.L_x_271:
        /* <DEDUP_REMOVED lines=77> */
.L_x_280:
[----:B------:R-:W-:Y:S05]  /*c8ab0*/  BSYNC B0 ;  /* 0x0000000000007941 */ /* 0x000fea0003800000 */
.L_x_279:
        /* <DEDUP_REMOVED lines=27> */
.L_x_284:
[----:B0-----:R-:W-:Y:S05]  /*c8c70*/  BSYNC B1 ;  /* 0x0000000000017941 */ /* 0x001fea0003800000 */
.L_x_283:
        /* <DEDUP_REMOVED lines=284> */
.L_x_282:
[----:B-1----:R-:W-:Y:S05]  /*c9e40*/  BSYNC B0 ;  /* 0x0000000000007941 */ /* 0x002fea0003800000 */
.L_x_281:
        /* <DEDUP_REMOVED lines=23> */
[C---:B------:R-:W-:Y:S01]  /*c9fc0*/  LOP3.LUT R32, R41.reuse, 0xffff, RZ, 0xc0, !PT ;  /* 0x0000ffff29207812 */ /* 0x040fe200078ec0ff */
[----:B------:R-:W-:Y:S01]  /*c9fd0*/  IMAD.WIDE.U32 R48, R8, 0x1000000, RZ ;  /* 0x0100000008307825 */ /* 0x000fe200078e00ff */
[----:B------:R-:W-:Y:S02]  /*c9fe0*/  PRMT R38, R41, 0x7732, RZ ;  /* 0x0000773229267816 */ /* 0x000fe400000000ff */
[C---:B------:R-:W-:Y:S01]  /*c9ff0*/  LOP3.LUT R34, R43.reuse, 0xffff, RZ, 0xc0, !PT ;  /* 0x0000ffff2b227812 */ /* 0x040fe200078ec0ff */
[----:B------:R-:W-:Y:S01]  /*ca000*/  IMAD.WIDE.U32 R40, R40, 0x10000, RZ ;  /* 0x0001000028287825 */ /* 0x000fe200078e00ff */
[----:B------:R-:W-:Y:S02]  /*ca010*/  PRMT R39, R43, 0x7732, RZ ;  /* 0x000077322b277816 */ /* 0x000fe400000000ff */
[----:B------:R-:W-:Y:S02]  /*ca020*/  PRMT R55, R7, 0x6540, R42 ;  /* 0x0000654007377816 */ /* 0x000fe4000000002a */
[----:B------:R-:W-:Y:S01]  /*ca030*/  SHF.L.U64.HI R35, R42, 0x8, RZ ;  /* 0x000000082a237819 */ /* 0x000fe200000102ff */
[----:B------:R-:W-:Y:S01]  /*ca040*/  IMAD.WIDE.U32 R42, R5, 0x1000000, RZ ;  /* 0x01000000052a7825 */ /* 0x000fe200078e00ff */
[----:B------:R-:W-:-:S02]  /*ca050*/  SHF.L.U64.HI R5, R44, 0x8, RZ ;  /* 0x000000082c057819 */ /* 0x000fc400000102ff */
[----:B------:R-:W-:Y:S02]  /*ca060*/  PRMT R53, R33, 0x6540, R44 ;  /* 0x0000654021357816 */ /* 0x000fe4000000002c */
[----:B------:R-:W-:Y:S01]  /*ca070*/  LOP3.LUT R35, R43, R35, R41, 0xfe, !PT ;  /* 0x000000232b237212 */ /* 0x000fe200078efe29 */
[----:B------:R-:W2:Y:S01]  /*ca080*/  LDL.128 R44, [R1+0xc0] ;  /* 0x0000c000012c7983 */ /* 0x000ea20000100c00 */
        /* <DEDUP_REMOVED lines=11> */
[----:B------:R-:W-:Y:S01]  /*ca140*/  SHF.R.U32.HI R8, RZ, 0x8, R5 ;  /* 0x00000008ff087819 */ /* 0x000fe20000011605 */
[----:B------:R-:W-:Y:S01]  /*ca150*/  IMAD.U32 R5, R5, 0x10000, RZ ;  /* 0x0001000005057824 */ /* 0x000fe200078e00ff */
        /* <DEDUP_REMOVED lines=8> */
[----:B------:R-:W-:Y:S02]  /*ca1e0*/  LOP3.LUT R65, R42, R55, R40, 0xfe, !PT ;  /* 0x000000372a417212 */ /* 0x000fe400078efe28 */
[----:B------:R-:W-:Y:S02]  /*ca1f0*/  LOP3.LUT R67, R5, R8, RZ, 0xfc, !PT ;  /* 0x0000000805437212 */ /* 0x000fe400078efcff */
[----:B------:R-:W-:-:S02]  /*ca200*/  LOP3.LUT R66, R7, R32, RZ, 0xfc, !PT ;  /* 0x0000002007427212 */ /* 0x000fc400078efcff */
[C---:B---3--:R-:W-:Y:S02]  /*ca210*/  LOP3.LUT R8, R28.reuse, 0xffff, RZ, 0xc0, !PT ;  /* 0x0000ffff1c087812 */ /* 0x048fe400078ec0ff */
[----:B------:R-:W-:Y:S02]  /*ca220*/  PRMT R7, R28, 0x7732, RZ ;  /* 0x000077321c077816 */ /* 0x000fe400000000ff */
[C---:B------:R-:W-:Y:S02]  /*ca230*/  LOP3.LUT R28, R29.reuse, 0xffff, RZ, 0xc0, !PT ;  /* 0x0000ffff1d1c7812 */ /* 0x040fe400078ec0ff */
[----:B------:R-:W-:Y:S02]  /*ca240*/  PRMT R42, R29, 0x7732, RZ ;  /* 0x000077321d2a7816 */ /* 0x000fe400000000ff */
[C---:B------:R-:W-:Y:S02]  /*ca250*/  LOP3.LUT R29, R30.reuse, 0xffff, RZ, 0xc0, !PT ;  /* 0x0000ffff1e1d7812 */ /* 0x040fe400078ec0ff */
[----:B------:R-:W-:Y:S01]  /*ca260*/  PRMT R68, R30, 0x7732, RZ ;  /* 0x000077321e447816 */ /* 0x000fe200000000ff */
[----:B------:R-:W-:Y:S01]  /*ca270*/  IMAD.MOV.U32 R30, RZ, RZ, R7 ;  /* 0x000000ffff1e7224 */ /* 0x000fe200078e0007 */
[----:B------:R-:W-:-:S02]  /*ca280*/  SHF.R.U32.HI R5, RZ, 0x8, R8 ;  /* 0x00000008ff057819 */ /* 0x000fc40000011608 */
[----:B------:R-:W-:Y:S02]  /*ca290*/  SHF.R.U32.HI R7, RZ, 0x8, R29 ;  /* 0x00000008ff077819 */ /* 0x000fe4000001161d */
[----:B------:R-:W-:Y:S02]  /*ca2a0*/  LOP3.LUT R41, R5, 0xff, RZ, 0xc0, !PT ;  /* 0x000000ff05297812 */ /* 0x000fe400078ec0ff */
[----:B------:R-:W-:Y:S02]  /*ca2b0*/  LOP3.LUT R40, R7, 0xff, RZ, 0xc0, !PT ;  /* 0x000000ff07287812 */ /* 0x000fe400078ec0ff */
[----:B------:R-:W-:Y:S02]  /*ca2c0*/  SHF.R.U32.HI R5, RZ, 0x8, R30 ;  /* 0x00000008ff057819 */ /* 0x000fe4000001161e */
[----:B------:R-:W-:Y:S02]  /*ca2d0*/  SHF.R.U32.HI R7, RZ, 0x8, R68 ;  /* 0x00000008ff077819 */ /* 0x000fe40000011644 */
[----:B------:R-:W-:-:S02]  /*ca2e0*/  LOP3.LUT R68, R68, 0xff, RZ, 0xc0, !PT ;  /* 0x000000ff44447812 */ /* 0x000fc400078ec0ff */
[----:B------:R-:W-:Y:S02]  /*ca2f0*/  LOP3.LUT R5, R5, 0xffff, RZ, 0xc0, !PT ;  /* 0x0000ffff05057812 */ /* 0x000fe400078ec0ff */
[----:B------:R-:W-:Y:S01]  /*ca300*/  LOP3.LUT R7, R7, 0xffff, RZ, 0xc0, !PT ;  /* 0x0000ffff07077812 */ /* 0x000fe200078ec0ff */
[----:B------:R-:W-:Y:S01]  /*ca310*/  IMAD.WIDE.U32 R68, R68, 0x10000, RZ ;  /* 0x0001000044447825 */ /* 0x000fe200078e00ff */
[----:B------:R-:W-:Y:S02]  /*ca320*/  LOP3.LUT R30, R30, 0xff, RZ, 0xc0, !PT ;  /* 0x000000ff1e1e7812 */ /* 0x000fe400078ec0ff */
[----:B------:R-:W-:Y:S01]  /*ca330*/  LOP3.LUT R38, R31, 0xffff, RZ, 0xc0, !PT ;  /* 0x0000ffff1f267812 */ /* 0x000fe200078ec0ff */
[----:B------:R-:W-:Y:S01]  /*ca340*/  IMAD.WIDE.U32 R32, R5, 0x1000000, RZ ;  /* 0x0100000005207825 */ /* 0x000fe200078e00ff */
[----:B------:R-:W-:Y:S02]  /*ca350*/  PRMT R43, R31, 0x7732, RZ ;  /* 0x000077321f2b7816 */ /* 0x000fe400000000ff */
[----:B------:R-:W-:Y:S01]  /*ca360*/  PRMT R71, R8, 0x6540, R41 ;  /* 0x0000654008477816 */ /* 0x000fe20000000029 */
[----:B------:R-:W-:Y:S01]  /*ca370*/  IMAD.WIDE.U32 R34, R7, 0x1000000, RZ ;  /* 0x0100000007227825 */ /* 0x000fe200078e00ff */
[----:B------:R-:W-:-:S02]  /*ca380*/  SHF.L.U64.HI R5, R40, 0x8, RZ ;  /* 0x0000000828057819 */ /* 0x000fc400000102ff */
[----:B------:R-:W-:Y:S01]  /*ca390*/  SHF.L.U64.HI R41, R41, 0x8, RZ ;  /* 0x0000000829297819 */ /* 0x000fe200000102ff */
[----:B------:R-:W-:Y:S01]  /*ca3a0*/  IMAD.WIDE.U32 R30, R30, 0x10000, RZ ;  /* 0x000100001e1e7825 */ /* 0x000fe200078e00ff */
        /* <DEDUP_REMOVED lines=29> */
[----:B------:R-:W-:-:S02]  /*ca580*/  LOP3.LUT R71, R32, R71, R30, 0xfe, !PT ;  /* 0x0000004720477212 */ /* 0x000fc400078efe1e */
[----:B------:R-:W-:Y:S01]  /*ca590*/  SHF.R.U32.HI R8, RZ, 0x8, R42 ;  /* 0x00000008ff087819 */ /* 0x000fe2000001162a */
[----:B------:R-:W3:Y:S01]  /*ca5a0*/  LDL.128 R28, [R1] ;  /* 0x00000000011c7983 */ /* 0x000ee20000100c00 */
[----:B------:R-:W-:Y:S02]  /*ca5b0*/  LOP3.LUT R68, R34, R39, R68, 0xfe, !PT ;  /* 0x0000002722447212 */ /* 0x000fe400078efe44 */
[----:B------:R-:W-:Y:S02]  /*ca5c0*/  PRMT R32, R26, 0x7732, RZ ;  /* 0x000077321a207816 */ /* 0x000fe400000000ff */
[----:B------:R-:W-:Y:S02]  /*ca5d0*/  LOP3.LUT R34, R5, 0xff, RZ, 0xc0, !PT ;  /* 0x000000ff05227812 */ /* 0x000fe400078ec0ff */
[----:B------:R-:W-:Y:S02]  /*ca5e0*/  SHF.R.U32.HI R5, RZ, 0x8, R7 ;  /* 0x00000008ff057819 */ /* 0x000fe40000011607 */
[----:B------:R-:W-:-:S02]  /*ca5f0*/  LOP3.LUT R33, R8, 0xff, RZ, 0xc0, !PT ;  /* 0x000000ff08217812 */ /* 0x000fc400078ec0ff */
[----:B------:R-:W-:Y:S02]  /*ca600*/  SHF.R.U32.HI R8, RZ, 0x8, R32 ;  /* 0x00000008ff087819 */ /* 0x000fe40000011620 */
[----:B------:R-:W-:Y:S02]  /*ca610*/  LOP3.LUT R64, R48, R53, R64, 0xfe, !PT ;  /* 0x0000003530407212 */ /* 0x000fe400078efe40 */
[----:B------:R-:W3:Y:S01]  /*ca620*/  LDL.128 R52, [R1+0x20] ;  /* 0x0000200001347983 */ /* 0x000ee20000100c00 */
        /* <DEDUP_REMOVED lines=8> */
[C---:B------:R-:W-:Y:S02]  /*ca6b0*/  LOP3.LUT R40, R25.reuse, 0xffff, RZ, 0xc0, !PT ;  /* 0x0000ffff19287812 */ /* 0x040fe400078ec0ff */
[----:B------:R-:W-:Y:S01]  /*ca6c0*/  PRMT R62, R25, 0x7732, RZ ;  /* 0x00007732193e7816 */ /* 0x000fe200000000ff */
[----:B------:R-:W-:Y:S01]  /*ca6d0*/  IMAD.WIDE.U32 R48, R32, 0x10000, RZ ;  /* 0x0001000020307825 */ /* 0x000fe200078e00ff */
[C---:B------:R-:W-:Y:S02]  /*ca6e0*/  LOP3.LUT R41, R27.reuse, 0xffff, RZ, 0xc0, !PT ;  /* 0x0000ffff1b297812 */ /* 0x040fe400078ec0ff */
[----:B------:R-:W-:Y:S01]  /*ca6f0*/  PRMT R72, R27, 0x7732, RZ ;  /* 0x000077321b487816 */ /* 0x000fe200000000ff */
[----:B------:R-:W-:Y:S01]  /*ca700*/  IMAD.WIDE.U32 R60, R8, 0x1000000, RZ ;  /* 0x01000000083c7825 */ /* 0x000fe200078e00ff */
[----:B------:R-:W-:Y:S01]  /*ca710*/  SHF.L.U64.HI R7, R33, 0x8, RZ ;  /* 0x0000000821077819 */ /* 0x000fe200000102ff */
[----:B------:R-:W4:Y:S01]  /*ca720*/  LDL.128 R24, [R1+0x40] ;  /* 0x0000400001187983 */ /* 0x000f220000100c00 */
[----:B------:R-:W-:-:S02]  /*ca730*/  PRMT R63, R42, 0x6540, R33 ;  /* 0x000065402a3f7816 */ /* 0x000fc40000000021 */
[----:B------:R-:W-:Y:S02]  /*ca740*/  LOP3.LUT R33, R39, R43, R35, 0xfe, !PT ;  /* 0x0000002b27217212 */ /* 0x000fe400078efe23 */
[----:B------:R-:W-:Y:S02]  /*ca750*/  SHF.R.U32.HI R5, RZ, 0x8, R40 ;  /* 0x00000008ff057819 */ /* 0x000fe40000011628 */
[----:B------:R-:W-:Y:S01]  /*ca760*/  LOP3.LUT R32, R61, R7, R49, 0xfe, !PT ;  /* 0x000000073d207212 */ /* 0x000fe200078efe31 */
[----:B------:R-:W-:Y:S01]  /*ca770*/  IMAD.MOV.U32 R8, RZ, RZ, R62 ;  /* 0x000000ffff087224 */ /* 0x000fe200078e003e */
[----:B------:R-:W-:Y:S02]  /*ca780*/  SHF.R.U32.HI R7, RZ, 0x8, R41 ;  /* 0x00000008ff077819 */ /* 0x000fe40000011629 */
[----:B------:R-:W-:Y:S02]  /*ca790*/  LOP3.LUT R40, R33, 0xff, R40, 0xf8, !PT ;  /* 0x000000ff21287812 */ /* 0x000fe400078ef828 */
[----:B------:R-:W-:-:S02]  /*ca7a0*/  PRMT R5, R5, 0x7104, RZ ;  /* 0x0000710405057816 */ /* 0x000fc400000000ff */
[----:B------:R-:W-:Y:S02]  /*ca7b0*/  LOP3.LUT R32, R32, 0xff, R41, 0xf8, !PT ;  /* 0x000000ff20207812 */ /* 0x000fe400078ef829 */
[----:B------:R-:W-:Y:S02]  /*ca7c0*/  PRMT R7, R7, 0x7104, RZ ;  /* 0x0000710407077816 */ /* 0x000fe400000000ff */
[----:B------:R-:W-:Y:S01]  /*ca7d0*/  LOP3.LUT R73, R38, R73, R34, 0xfe, !PT ;  /* 0x0000004926497212 */ /* 0x000fe200078efe22 */
[----:B------:R-:W-:Y:S01]  /*ca7e0*/  IMAD.MOV.U32 R38, RZ, RZ, R72 ;  /* 0x000000ffff267224 */ /* 0x000fe200078e0048 */
[----:B------:R-:W-:Y:S02]  /*ca7f0*/  LOP3.LUT R61, R40, R5, RZ, 0xfc, !PT ;  /* 0x00000005283d7212 */ /* 0x000fe400078efcff */
[----:B------:R-:W-:Y:S01]  /*ca800*/  SHF.R.U32.HI R5, RZ, 0x8, R8 ;  /* 0x00000008ff057819 */ /* 0x000fe20000011608 */
[----:B------:R-:W3:Y:S01]  /*ca810*/  LDL.128 R40, [R1+0x30] ;  /* 0x0000300001287983 */ /* 0x000ee20000100c00 */
[----:B------:R-:W-:Y:S01]  /*ca820*/  LOP3.LUT R49, R32, R7, RZ, 0xfc, !PT ;  /* 0x0000000720317212 */ /* 0x000fe200078efcff */
[----:B------:R-:W-:Y:S01]  /*ca830*/  IMAD.U32 R8, R8, 0x10000, RZ ;  /* 0x0001000008087824 */ /* 0x000fe200078e00ff */
[----:B------:R-:W-:Y:S01]  /*ca840*/  SHF.R.U32.HI R7, RZ, 0x8, R38 ;  /* 0x00000008ff077819 */ /* 0x000fe20000011626 */
[----:B------:R-:W3:Y:S01]  /*ca850*/  LDL.128 R32, [R1+0x10] ;  /* 0x0000100001207983 */ /* 0x000ee20000100c00 */
        /* <DEDUP_REMOVED lines=34> */
[----:B------:R-:W-:-:S03]  /*caa80*/  LOP3.LUT R18, R19, 0xffff, RZ, 0xc0, !PT ;  /* 0x0000ffff13127812 */ /* 0x000fc600078ec0ff */
[----:B------:R-:W-:Y:S01]  /*caa90*/  IMAD.WIDE.U32 R80, R49, 0x1000000, RZ ;  /* 0x0100000031507825 */ /* 0x000fe200078e00ff */
[----:B------:R-:W-:Y:S02]  /*caaa0*/  LOP3.LUT R79, R83, R87, R79, 0xfe, !PT ;  /* 0x00000057534f7212 */ /* 0x000fe400078efe4f */
[----:B------:R-:W-:Y:S02]  /*caab0*/  SHF.R.U32.HI R8, RZ, 0x8, R16 ;  /* 0x00000008ff087819 */ /* 0x000fe40000011610 */
[----:B------:R-:W-:Y:S02]  /*caac0*/  PRMT R49, R17, 0x6540, R72 ;  /* 0x0000654011317816 */ /* 0x000fe40000000048 */
[----:B------:R-:W-:Y:S02]  /*caad0*/  LOP3.LUT R39, R81, R39, R77, 0xfe, !PT ;  /* 0x0000002751277212 */ /* 0x000fe400078efe4d */
[----:B------:R-:W-:Y:S02]  /*caae0*/  SHF.R.U32.HI R17, RZ, 0x8, R18 ;  /* 0x00000008ff117819 */ /* 0x000fe40000011612 */
[----:B------:R-:W-:-:S02]  /*caaf0*/  LOP3.LUT R77, R79, 0xff, R16, 0xf8, !PT ;  /* 0x000000ff4f4d7812 */ /* 0x000fc400078ef810 */
[----:B------:R-:W-:Y:S02]  /*cab00*/  PRMT R8, R8, 0x7104, RZ ;  /* 0x0000710408087816 */ /* 0x000fe400000000ff */
[----:B------:R-:W-:Y:S02]  /*cab10*/  PRMT R19, R19, 0x7732, RZ ;  /* 0x0000773213137816 */ /* 0x000fe400000000ff */
[----:B------:R-:W-:Y:S02]  /*cab20*/  LOP3.LUT R18, R39, 0xff, R18, 0xf8, !PT ;  /* 0x000000ff27127812 */ /* 0x000fe400078ef812 */
[----:B------:R-:W-:Y:S02]  /*cab30*/  PRMT R17, R17, 0x7104, RZ ;  /* 0x0000710411117816 */ /* 0x000fe400000000ff */
[----:B------:R-:W-:Y:S02]  /*cab40*/  LOP3.LUT R39, R77, R8, RZ, 0xfc, !PT ;  /* 0x000000084d277212 */ /* 0x000fe400078efcff */
[----:B------:R-:W-:Y:S01]  /*cab50*/  SHF.R.U32.HI R8, RZ, 0x8, R48 ;  /* 0x00000008ff087819 */ /* 0x000fe20000011630 */
[----:B------:R-:W-:Y:S01]  /*cab60*/  IMAD.U32 R48, R48, 0x10000, RZ ;  /* 0x0001000030307824 */ /* 0x000fe200078e00ff */
[----:B------:R-:W-:Y:S01]  /*cab70*/  SHF.R.U32.HI R16, RZ, 0x8, R19 ;  /* 0x00000008ff107819 */ /* 0x000fe20000011613 */
[----:B------:R-:W-:Y:S01]  /*cab80*/  IMAD.U32 R19, R19, 0x10000, RZ ;  /* 0x0001000013137824 */ /* 0x000fe200078e00ff */
[----:B------:R-:W-:-:S02]  /*cab90*/  PRMT R85, R38, 0x6540, R85 ;  /* 0x0000654026557816 */ /* 0x000fc40000000055 */
[----:B------:R-:W-:Y:S02]  /*caba0*/  LOP3.LUT R18, R18, R17, RZ, 0xfc, !PT ;  /* 0x0000001112127212 */ /* 0x000fe400078efcff */
[----:B------:R-:W-:Y:S02]  /*cabb0*/  LOP3.LUT R48, R39, 0xff0000, R48, 0xf8, !PT ;  /* 0x00ff000027307812 */ /* 0x000fe400078ef830 */
[----:B------:R-:W-:Y:S02]  /*cabc0*/  LOP3.LUT R17, R82, R85, R78, 0xfe, !PT ;  /* 0x0000005552117212 */ /* 0x000fe400078efe4e */
[----:B------:R-:W-:Y:S02]  /*cabd0*/  LOP3.LUT R39, R18, 0xff0000, R19, 0xf8, !PT ;  /* 0x00ff000012277812 */ /* 0x000fe400078ef813 */
[----:B------:R-:W-:Y:S02]  /*cabe0*/  PRMT R38, R12, 0x7732, RZ ;  /* 0x000077320c267816 */ /* 0x000fe400000000ff */
[----:B------:R-:W-:-:S02]  /*cabf0*/  LOP3.LUT R72, R13, 0xffff, RZ, 0xc0, !PT ;  /* 0x0000ffff0d487812 */ /* 0x000fc400078ec0ff */
[----:B------:R-:W-:Y:S02]  /*cac00*/  PRMT R78, R13, 0x7732, RZ ;  /* 0x000077320d4e7816 */ /* 0x000fe400000000ff */
[----:B------:R-:W-:Y:S02]  /*cac10*/  LOP3.LUT R18, R12, 0xffff, RZ, 0xc0, !PT ;  /* 0x0000ffff0c127812 */ /* 0x000fe400078ec0ff */
[----:B------:R-:W-:Y:S02]  /*cac20*/  PRMT R13, R14, 0x7732, RZ ;  /* 0x000077320e0d7816 */ /* 0x000fe400000000ff */
[----:B------:R-:W-:Y:S02]  /*cac30*/  LOP3.LUT R8, R8, 0xffff, RZ, 0xc0, !PT ;  /* 0x0000ffff08087812 */ /* 0x000fe400078ec0ff */
[----:B------:R-:W-:Y:S01]  /*cac40*/  LOP3.LUT R74, R14, 0xffff, RZ, 0xc0, !PT ;  /* 0x0000ffff0e4a7812 */ /* 0x000fe200078ec0ff */
[----:B------:R-:W-:Y:S01]  /*cac50*/  IMAD.MOV.U32 R14, RZ, RZ, R38 ;  /* 0x000000ffff0e7224 */ /* 0x000fe200078e0026 */
[----:B------:R-:W-:Y:S01]  /*cac60*/  SHF.R.U32.HI R12, RZ, 0x8, R18 ;  /* 0x00000008ff0c7819 */ /* 0x000fe20000011612 */
[----:B------:R-:W-:Y:S01]  /*cac70*/  IMAD.MOV.U32 R38, RZ, RZ, R13 ;  /* 0x000000ffff267224 */ /* 0x000fe200078e000d */
[----:B------:R-:W-:Y:S01]  /*cac80*/  LOP3.LUT R16, R16, 0xffff, RZ, 0xc0, !PT ;  /* 0x0000ffff10107812 */ /* 0x000fe200078ec0ff */
[----:B------:R-:W-:Y:S01]  /*cac90*/  IMAD.SHL.U32 R19, R8, 0x1000000, RZ ;  /* 0x0100000008137824 */ /* 0x000fe200078e00ff */
[----:B------:R-:W-:-:S02]  /*caca0*/  LOP3.LUT R8, R80, R49, R76, 0xfe, !PT ;  /* 0x0000003150087212 */ /* 0x000fc400078efe4c */
[----:B------:R-:W-:Y:S02]  /*cacb0*/  SHF.R.U32.HI R13, RZ, 0x8, R74 ;  /* 0x00000008ff0d7819 */ /* 0x000fe4000001164a */
[----:B------:R-:W-:Y:S02]  /*cacc0*/  LOP3.LUT R81, R12, 0xff, RZ, 0xc0, !PT ;  /* 0x000000ff0c517812 */ /* 0x000fe400078ec0ff */
[C---:B------:R-:W-:Y:S02]  /*cacd0*/  LOP3.LUT R76, R15.reuse, 0xffff, RZ, 0xc0, !PT ;  /* 0x0000ffff0f4c7812 */ /* 0x040fe400078ec0ff */
[----:B------:R-:W-:Y:S02]  /*cace0*/  PRMT R80, R15, 0x7732, RZ ;  /* 0x000077320f507816 */ /* 0x000fe400000000ff */
[----:B------:R-:W-:Y:S02]  /*cacf0*/  SHF.R.U32.HI R12, RZ, 0x8, R14 ;  /* 0x00000008ff0c7819 */ /* 0x000fe4000001160e */
[----:B------:R-:W-:Y:S01]  /*cad00*/  SHF.R.U32.HI R15, RZ, 0x8, R38 ;  /* 0x00000008ff0f7819 */ /* 0x000fe20000011626 */
[----:B------:R-:W-:Y:S01]  /*cad10*/  IMAD.SHL.U32 R16, R16, 0x1000000, RZ ;  /* 0x0100000010107824 */ /* 0x000fe200078e00ff */
[----:B------:R-:W-:-:S02]  /*cad20*/  LOP3.LUT R19, R48, R19, RZ, 0xfc, !PT ;  /* 0x0000001330137212 */ /* 0x000fc400078efcff */
        /* <DEDUP_REMOVED lines=17> */
[----:B------:R-:W-:-:S02]  /*cae40*/  LOP3.LUT R74, R49, 0xff, R72, 0xf8, !PT ;  /* 0x000000ff314a7812 */ /* 0x000fc400078ef848 */
[----:B------:R-:W-:Y:S01]  /*cae50*/  LOP3.LUT R72, R39, 0xff, R76, 0xf8, !PT ;  /* 0x000000ff27487812 */ /* 0x000fe200078ef84c */
[----:B------:R-:W-:Y:S01]  /*cae60*/  IMAD.MOV.U32 R39, RZ, RZ, R80 ;  /* 0x000000ffff277224 */ /* 0x000fe200078e0050 */
        /* <DEDUP_REMOVED lines=19> */
[----:B------:R-:W-:Y:S02]  /*cafa0*/  LOP3.LUT R72, R20, 0xffff, RZ, 0xc0, !PT ;  /* 0x0000ffff14487812 */ /* 0x000fe400078ec0ff */
[----:B------:R-:W-:Y:S02]  /*cafb0*/  PRMT R22, R22, 0x7732, RZ ;  /* 0x0000773216167816 */ /* 0x000fe400000000ff */
[----:B------:R-:W-:Y:S02]  /*cafc0*/  LOP3.LUT R15, R38, R77, R12, 0xfe, !PT ;  /* 0x0000004d260f7212 */ /* 0x000fe400078efe0c */
[----:B------:R-:W-:-:S02]  /*cafd0*/  LOP3.LUT R12, R49, R18, RZ, 0xfc, !PT ;  /* 0x00000012310c7212 */ /* 0x000fc400078efcff */
[C---:B------:R-:W-:Y:S02]  /*cafe0*/  LOP3.LUT R77, R23.reuse, 0xffff, RZ, 0xc0, !PT ;  /* 0x0000ffff174d7812 */ /* 0x040fe400078ec0ff */
[----:B------:R-:W-:Y:S01]  /*caff0*/  PRMT R80, R23, 0x7732, RZ ;  /* 0x0000773217507816 */ /* 0x000fe200000000ff */
[----:B------:R-:W-:Y:S01]  /*cb000*/  IMAD.MOV.U32 R23, RZ, RZ, R22 ;  /* 0x000000ffff177224 */ /* 0x000fe200078e0016 */
[----:B------:R-:W-:Y:S02]  /*cb010*/  SHF.R.U32.HI R18, RZ, 0x8, R72 ;  /* 0x00000008ff127819 */ /* 0x000fe40000011648 */
[----:B------:R-:W-:Y:S02]  /*cb020*/  PRMT R20, R20, 0x7732, RZ ;  /* 0x0000773214147816 */ /* 0x000fe400000000ff */
[----:B------:R-:W-:Y:S02]  /*cb030*/  LOP3.LUT R83, R18, 0xff, RZ, 0xc0, !PT ;  /* 0x000000ff12537812 */ /* 0x000fe400078ec0ff */
[----:B------:R-:W-:-:S02]  /*cb040*/  SHF.R.U32.HI R18, RZ, 0x8, R20 ;  /* 0x00000008ff127819 */ /* 0x000fc40000011614 */
[----:B------:R-:W-:Y:S02]  /*cb050*/  SHF.R.U32.HI R22, RZ, 0x8, R23 ;  /* 0x00000008ff167819 */ /* 0x000fe40000011617 */
[C---:B------:R-:W-:Y:S02]  /*cb060*/  LOP3.LUT R74, R21.reuse, 0xffff, RZ, 0xc0, !PT ;  /* 0x0000ffff154a7812 */ /* 0x040fe400078ec0ff */
[----:B------:R-:W-:Y:S02]  /*cb070*/  PRMT R78, R21, 0x7732, RZ ;  /* 0x00007732154e7816 */ /* 0x000fe400000000ff */
        /* <DEDUP_REMOVED lines=15> */
[--C-:B------:R-:W-:Y:S01]  /*cb170*/  SHF.R.U32.HI R21, RZ, 0x8, R77.reuse ;  /* 0x00000008ff157819 */ /* 0x100fe2000001164d */
[----:B------:R-:W-:Y:S01]  /*cb180*/  IMAD.MOV.U32 R39, RZ, RZ, R80 ;  /* 0x000000ffff277224 */ /* 0x000fe200078e0050 */
[----:B------:R-:W-:Y:S02]  /*cb190*/  SHF.R.U32.HI R18, RZ, 0x8, R74 ;  /* 0x00000008ff127819 */ /* 0x000fe4000001164a */
[----:B------:R-:W-:-:S02]  /*cb1a0*/  LOP3.LUT R72, R72, 0xff, R77, 0xf8, !PT ;  /* 0x000000ff48487812 */ /* 0x000fc400078ef84d */
[----:B------:R-:W-:Y:S01]  /*cb1b0*/  PRMT R21, R21, 0x7104, RZ ;  /* 0x0000710415157816 */ /* 0x000fe200000000ff */
[----:B------:R-:W-:Y:S01]  /*cb1c0*/  IMAD.MOV.U32 R23, RZ, RZ, R78 ;  /* 0x000000ffff177224 */ /* 0x000fe200078e004e */
[----:B------:R-:W-:Y:S02]  /*cb1d0*/  LOP3.LUT R49, R49, 0xff, R74, 0xf8, !PT ;  /* 0x000000ff31317812 */ /* 0x000fe400078ef84a */
[----:B------:R-:W-:Y:S02]  /*cb1e0*/  PRMT R18, R18, 0x7104, RZ ;  /* 0x0000710412127816 */ /* 0x000fe400000000ff */
[----:B------:R-:W-:Y:S02]  /*cb1f0*/  LOP3.LUT R72, R72, R21, RZ, 0xfc, !PT ;  /* 0x0000001548487212 */ /* 0x000fe400078efcff */
[----:B------:R-:W-:Y:S02]  /*cb200*/  SHF.R.U32.HI R21, RZ, 0x8, R39 ;  /* 0x00000008ff157819 */ /* 0x000fe40000011627 */
        /* <DEDUP_REMOVED lines=9> */
[----:B------:R-:W-:Y:S01]  /*cb2a0*/  IMAD.SHL.U32 R18, R18, 0x1000000, RZ ;  /* 0x0100000012127824 */ /* 0x000fe200078e00ff */
[----:B------:R-:W-:Y:S02]  /*cb2b0*/  PRMT R79, R76, 0x6540, R79 ;  /* 0x000065404c4f7816 */ /* 0x000fe4000000004f */
[----:B------:R-:W-:-:S02]  /*cb2c0*/  LOP3.LUT R21, R72, R21, RZ, 0xfc, !PT ;  /* 0x0000001548157212 */ /* 0x000fc400078efcff */
[----:B--2---:R-:W-:Y:S02]  /*cb2d0*/  LOP3.LUT R72, R44, 0xffff, RZ, 0xc0, !PT ;  /* 0x0000ffff2c487812 */ /* 0x004fe400078ec0ff */
[----:B------:R-:W-:Y:S02]  /*cb2e0*/  LOP3.LUT R18, R23, R18, RZ, 0xfc, !PT ;  /* 0x0000001217127212 */ /* 0x000fe400078efcff */
[----:B------:R-:W-:Y:S02]  /*cb2f0*/  LOP3.LUT R22, R38, R79, R22, 0xfe, !PT ;  /* 0x0000004f26167212 */ /* 0x000fe400078efe16 */
[C---:B------:R-:W-:Y:S02]  /*cb300*/  LOP3.LUT R74, R45.reuse, 0xffff, RZ, 0xc0, !PT ;  /* 0x0000ffff2d4a7812 */ /* 0x040fe400078ec0ff */
[----:B------:R-:W-:Y:S02]  /*cb310*/  PRMT R78, R45, 0x7732, RZ ;  /* 0x000077322d4e7816 */ /* 0x000fe400000000ff */
[----:B------:R-:W-:-:S02]  /*cb320*/  SHF.R.U32.HI R23, RZ, 0x8, R72 ;  /* 0x00000008ff177819 */ /* 0x000fc40000011648 */
[----:B------:R-:W-:Y:S02]  /*cb330*/  PRMT R38, R44, 0x7732, RZ ;  /* 0x000077322c267816 */ /* 0x000fe400000000ff */
[C---:B------:R-:W-:Y:S02]  /*cb340*/  PRMT R45, R46.reuse, 0x7732, RZ ;  /* 0x000077322e2d7816 */ /* 0x040fe400000000ff */
[----:B------:R-:W-:Y:S02]  /*cb350*/  LOP3.LUT R76, R46, 0xffff, RZ, 0xc0, !PT ;  /* 0x0000ffff2e4c7812 */ /* 0x000fe400078ec0ff */
[----:B------:R-:W-:Y:S02]  /*cb360*/  LOP3.LUT R81, R23, 0xff, RZ, 0xc0, !PT ;  /* 0x000000ff17517812 */ /* 0x000fe400078ec0ff */
[----:B------:R-:W-:Y:S02]  /*cb370*/  SHF.R.U32.HI R23, RZ, 0x8, R38 ;  /* 0x00000008ff177819 */ /* 0x000fe40000011626 */
[----:B------:R-:W-:-:S02]  /*cb380*/  SHF.R.U32.HI R44, RZ, 0x8, R45 ;  /* 0x00000008ff2c7819 */ /* 0x000fc4000001162d */
        /* <DEDUP_REMOVED lines=38> */
[----:B------:R-:W-:Y:S02]  /*cb5f0*/  LOP3.LUT R49, R56, 0xffff, RZ, 0xc0, !PT ;  /* 0x0000ffff38317812 */ /* 0x000fe400078ec0ff */
[----:B------:R-:W-:Y:S02]  /*cb600*/  LOP3.LUT R39, R46, R81, R38, 0xfe, !PT ;  /* 0x000000512e277212 */ /* 0x000fe400078efe26 */
[----:B------:R-:W-:Y:S02]  /*cb610*/  LOP3.LUT R38, R74, R23, RZ, 0xfc, !PT ;  /* 0x000000174a267212 */ /* 0x000fe400078efcff */
[----:B------:R-:W-:-:S02]  /*cb620*/  PRMT R79, R76, 0x6540, R79 ;  /* 0x000065404c4f7816 */ /* 0x000fc4000000004f */
[----:B------:R-:W-:Y:S02]  /*cb630*/  LOP3.LUT R23, R72, R45, RZ, 0xfc, !PT ;  /* 0x0000002d48177212 */ /* 0x000fe400078efcff */
[----:B------:R-:W-:Y:S02]  /*cb640*/  LOP3.LUT R74, R58, 0xffff, RZ, 0xc0, !PT ;  /* 0x0000ffff3a4a7812 */ /* 0x000fe400078ec0ff */
[----:B------:R-:W-:Y:S02]  /*cb650*/  SHF.R.U32.HI R45, RZ, 0x8, R49 ;  /* 0x00000008ff2d7819 */ /* 0x000fe40000011631 */
[----:B------:R-:W-:Y:S02]  /*cb660*/  PRMT R46, R56, 0x7732, RZ ;  /* 0x00007732382e7816 */ /* 0x000fe400000000ff */
[----:B------:R-:W-:Y:S02]  /*cb670*/  LOP3.LUT R44, R48, R79, R44, 0xfe, !PT ;  /* 0x0000004f302c7212 */ /* 0x000fe400078efe2c */
        /* <DEDUP_REMOVED lines=30> */
[----:B------:R-:W-:Y:S02]  /*cb860*/  LOP3.LUT R46, R56, R79, R46, 0xfe, !PT ;  /* 0x0000004f382e7212 */ /* 0x000fe400078efe2e */
[----:B------:R-:W-:Y:S02]  /*cb870*/  LOP3.LUT R59, R59, 0xff, R76, 0xf8, !PT ;  /* 0x000000ff3b3b7812 */ /* 0x000fe400078ef84c */
[----:B------:R-:W-:Y:S01]  /*cb880*/  PRMT R56, R48, 0x7104, RZ ;  /* 0x0000710430387816 */ /* 0x000fe200000000ff */
[----:B------:R-:W-:Y:S01]  /*cb890*/  IMAD.MOV.U32 R48, RZ, RZ, R80 ;  /* 0x000000ffff307224 */ /* 0x000fe200078e0050 */
[----:B------:R-:W-:Y:S01]  /*cb8a0*/  LOP3.LUT R72, R72, R49, RZ, 0xfc, !PT ;  /* 0x0000003148487212 */ /* 0x000fe200078efcff */
[----:B------:R-:W-:Y:S01]  /*cb8b0*/  IMAD.U32 R49, R47, 0x10000, RZ ;  /* 0x000100002f317824 */ /* 0x000fe200078e00ff */
[----:B---3--:R-:W-:-:S02]  /*cb8c0*/  IADD3 R57, P0, P1, R71, R54, R30 ;  /* 0x0000003647397210 */ /* 0x008fc4000791e01e */
[----:B------:R-:W-:Y:S02]  /*cb8d0*/  SHF.R.U32.HI R47, RZ, 0x8, R47 ;  /* 0x00000008ff2f7819 */ /* 0x000fe4000001162f */
[----:B------:R-:W-:Y:S01]  /*cb8e0*/  LOP3.LUT R59, R59, R56, RZ, 0xfc, !PT ;  /* 0x000000383b3b7212 */ /* 0x000fe200078efcff */
[----:B------:R-:W-:Y:S01]  /*cb8f0*/  IMAD.U32 R56, R48, 0x10000, RZ ;  /* 0x0001000030387824 */ /* 0x000fe200078e00ff */
[----:B------:R-:W-:Y:S02]  /*cb900*/  IADD3.X R93, R69, R55, R31, P0, P1 ;  /* 0x00000037455d7210 */ /* 0x000fe400007e241f */
[----:B------:R-:W-:Y:S02]  /*cb910*/  IADD3 R77, P0, P1, R65, R52, R28 ;  /* 0x00000034414d7210 */ /* 0x000fe4000791e01c */
[----:B------:R-:W-:Y:S02]  /*cb920*/  LOP3.LUT R47, R47, 0xffff, RZ, 0xc0, !PT ;  /* 0x0000ffff2f2f7812 */ /* 0x000fe400078ec0ff */
[----:B------:R-:W-:-:S02]  /*cb930*/  LOP3.LUT R76, R59, 0xff0000, R56, 0xf8, !PT ;  /* 0x00ff00003b4c7812 */ /* 0x000fc400078ef838 */
[----:B----4-:R-:W-:Y:S02]  /*cb940*/  LOP3.LUT R58, R27, 0x9b05688c, R93, 0x96, !PT ;  /* 0x9b05688c1b3a7812 */ /* 0x010fe400078e965d */
[----:B------:R-:W-:Y:S01]  /*cb950*/  IADD3.X R83, R67, R53, R29, P0, P1 ;  /* 0x0000003543537210 */ /* 0x000fe200007e241d */
[----:B------:R-:W-:Y:S01]  /*cb960*/  IMAD.SHL.U32 R47, R47, 0x1000000, RZ ;  /* 0x010000002f2f7824 */ /* 0x000fe200078e00ff */
[----:B------:R-:W-:Y:S02]  /*cb970*/  LOP3.LUT R56, R26, 0x2b3e6c1f, R57, 0x96, !PT ;  /* 0x2b3e6c1f1a387812 */ /* 0x000fe400078e9639 */
[----:B------:R-:W-:Y:S02]  /*cb980*/  SHF.R.U32.HI R26, RZ, 0x8, R48 ;  /* 0x00000008ff1a7819 */ /* 0x000fe40000011630 */
[----:B------:R-:W-:Y:S02]  /*cb990*/  LOP3.LUT R72, R72, 0xff0000, R49, 0xf8, !PT ;  /* 0x00ff000048487812 */ /* 0x000fe400078ef831 */
[----:B------:R-:W-:-:S02]  /*cb9a0*/  IADD3 R74, P3, R58, -0x7b3558c5, RZ ;  /* 0x84caa73b3a4a7810 */ /* 0x000fc40007f7e0ff */
[----:B------:R-:W-:Y:S02]  /*cb9b0*/  LOP3.LUT R86, R25, 0x510e527f, R83, 0x96, !PT ;  /* 0x510e527f19567812 */ /* 0x000fe400078e9653 */
[----:B------:R-:W-:Y:S02]  /*cb9c0*/  LOP3.LUT R27, R26, 0xffff, RZ, 0xc0, !PT ;  /* 0x0000ffff1a1b7812 */ /* 0x000fe400078ec0ff */
[----:B------:R-:W-:Y:S02]  /*cb9d0*/  LOP3.LUT R26, R72, R47, RZ, 0xfc, !PT ;  /* 0x0000002f481a7212 */ /* 0x000fe400078efcff */
[----:B------:R-:W-:Y:S02]  /*cb9e0*/  IADD3.X R88, R56, -0x4498517b, RZ, P3, !PT ;  /* 0xbb67ae8538587810 */ /* 0x000fe40001ffe4ff */
[----:B------:R-:W-:Y:S02]  /*cb9f0*/  LOP3.LUT R80, R24, 0xade682d1, R77, 0x96, !PT ;  /* 0xade682d118507812 */ /* 0x000fe400078e964d */
[----:B------:R-:W-:-:S02]  /*cba00*/  IADD3 R72, P0, R86, -0xc4336f8, RZ ;  /* 0xf3bcc90856487810 */ /* 0x000fc40007f1e0ff */
[----:B------:R-:W-:Y:S02]  /*cba10*/  LOP3.LUT R49, R54, R74, RZ, 0x3c, !PT ;  /* 0x0000004a36317212 */ /* 0x000fe400078e3cff */
[----:B------:R-:W-:Y:S02]  /*cba20*/  LOP3.LUT R48, R55, R88, RZ, 0x3c, !PT ;  /* 0x0000005837307212 */ /* 0x000fe400078e3cff */
[----:B------:R-:W-:Y:S02]  /*cba30*/  IADD3.X R79, R80, 0x6a09e667, RZ, P0, !PT ;  /* 0x6a09e667504f7810 */ /* 0x000fe400007fe4ff */
[----:B------:R-:W-:Y:S01]  /*cba40*/  IADD3 R105, P0, P1, R73, R40, R32 ;  /* 0x0000002849697210 */ /* 0x000fe2000791e020 */
[----:B------:R-:W-:Y:S01]  /*cba50*/  IMAD.SHL.U32 R27, R27, 0x1000000, RZ ;  /* 0x010000001b1b7824 */ /* 0x000fe200078e00ff */
[----:B------:R-:W-:Y:S02]  /*cba60*/  IADD3 R101, P3, P4, R17, R42, R34 ;  /* 0x0000002a11657210 */ /* 0x000fe40007c7e022 */
[----:B------:R-:W-:-:S02]  /*cba70*/  SHF.L.W.U32.HI R81, R49, 0x8, R48 ;  /* 0x0000000831517819 */ /* 0x000fc40000010e30 */
[----:B------:R-:W-:Y:S02]  /*cba80*/  IADD3.X R107, R75, R41, R33, P0, P1 ;  /* 0x000000294b6b7210 */ /* 0x000fe400007e2421 */
[----:B------:R-:W-:Y:S02]  /*cba90*/  LOP3.LUT R85, R52, R72, RZ, 0x3c, !PT ;  /* 0x0000004834557212 */ /* 0x000fe400078e3cff */
[----:B------:R-:W-:Y:S02]  /*cbaa0*/  LOP3.LUT R78, R53, R79, RZ, 0x3c, !PT ;  /* 0x0000004f354e7212 */ /* 0x000fe400078e3cff */
[----:B------:R-:W-:Y:S02]  /*cbab0*/  IADD3.X R103, R19, R43, R35, P3, P4 ;  /* 0x0000002b13677210 */ /* 0x000fe40001fe8423 */
[----:B------:R-:W-:Y:S02]  /*cbac0*/  IADD3 R57, P5, P6, R68, R57, R81 ;  /* 0x0000003944397210 */ /* 0x000fe40007ebe051 */
[----:B------:R-:W-:-:S02]  /*cbad0*/  LOP3.LUT R24, R76, R27, RZ, 0xfc, !PT ;  /* 0x0000001b4c187212 */ /* 0x000fc400078efcff */
[----:B------:R-:W-:Y:S02]  /*cbae0*/  SHF.L.W.U32.HI R49, R48, 0x8, R49 ;  /* 0x0000000830317819 */ /* 0x000fe40000010e31 */
[----:B------:R-:W-:Y:S02]  /*cbaf0*/  LOP3.LUT R97, R61, 0x1f83d9ab, R107, 0x96, !PT ;  /* 0x1f83d9ab3d617812 */ /* 0x000fe400078e966b */
[----:B------:R-:W-:Y:S02]  /*cbb00*/  SHF.L.W.U32.HI R76, R78, 0x8, R85 ;  /* 0x000000084e4c7819 */ /* 0x000fe40000010e55 */
[----:B------:R-:W-:Y:S02]  /*cbb10*/  SHF.L.W.U32.HI R85, R85, 0x8, R78 ;  /* 0x0000000855557819 */ /* 0x000fe40000010e4e */
[----:B------:R-:W-:Y:S02]  /*cbb20*/  LOP3.LUT R82, R63, 0x5be0cd19, R103, 0x96, !PT ;  /* 0x5be0cd193f527812 */ /* 0x000fe400078e9667 */
[----:B------:R-:W-:-:S02]  /*cbb30*/  LOP3.LUT R25, R58, R57, RZ, 0x3c, !PT ;  /* 0x000000393a197212 */ /* 0x000fc400078e3cff */
[----:B------:R-:W-:Y:S02]  /*cbb40*/  IADD3.X R93, R70, R93, R49, P5, P6 ;  /* 0x0000005d465d7210 */ /* 0x000fe40002fec431 */
[----:B------:R-:W-:Y:S02]  /*cbb50*/  LOP3.LUT R58, R60, 0xfb41bd6b, R105, 0x96, !PT ;  /* 0xfb41bd6b3c3a7812 */ /* 0x000fe400078e9669 */
[----:B------:R-:W-:Y:S02]  /*cbb60*/  IADD3 R99, P3, R97, -0x16b07d5, RZ ;  /* 0xfe94f82b61637810 */ /* 0x000fe40007f7e0ff */
[----:B------:R-:W-:Y:S02]  /*cbb70*/  LOP3.LUT R89, R62, 0x137e2179, R101, 0x96, !PT ;  /* 0x137e21793e597812 */ /* 0x000fe400078e9665 */
[----:B------:R-:W-:Y:S02]  /*cbb80*/  IADD3 R77, P0, P1, R64, R77, R85 ;  /* 0x0000004d404d7210 */ /* 0x000fe4000791e055 */
[----:B------:R-:W-:-:S02]  /*cbb90*/  IADD3 R91, P4, R82, 0x5f1d36f1, RZ ;  /* 0x5f1d36f1525b7810 */ /* 0x000fc40007f9e0ff */
[----:B------:R-:W-:Y:S02]  /*cbba0*/  LOP3.LUT R48, R56, R93, RZ, 0x3c, !PT ;  /* 0x0000005d38307212 */ /* 0x000fe400078e3cff */
[----:B------:R-:W-:Y:S02]  /*cbbb0*/  IADD3.X R84, R58, 0x3c6ef372, RZ, P3, !PT ;  /* 0x3c6ef3723a547810 */ /* 0x000fe40001ffe4ff */
[----:B------:R-:W-:Y:S02]  /*cbbc0*/  IADD3.X R83, R66, R83, R76, P0, P1 ;  /* 0x0000005342537210 */ /* 0x000fe400007e244c */
[----:B------:R-:W-:Y:S02]  /*cbbd0*/  IADD3.X R95, R89, -0x5ab00ac6, RZ, P4, !PT ;  /* 0xa54ff53a595f7810 */ /* 0x000fe400027fe4ff */
[----:B------:R-:W-:Y:S02]  /*cbbe0*/  SHF.L.W.U32.HI R27, R48, 0x10, R25 ;  /* 0x00000010301b7819 */ /* 0x000fe40000010e19 */
        /* <DEDUP_REMOVED lines=13> */
[----:B------:R-:W-:Y:S02]  /*cbcc0*/  IADD3 R74, P0, R25, R74, RZ ;  /* 0x0000004a194a7210 */ /* 0x000fe40007f1e0ff */
[----:B------:R-:W-:Y:S02]  /*cbcd0*/  SHF.L.W.U32.HI R61, R48, 0x8, R61 ;  /* 0x00000008303d7819 */ /* 0x000fe40000010e3d */
[----:B------:R-:W-:Y:S02]  /*cbce0*/  IADD3 R63, P4, P5, R8, R101, R87 ;  /* 0x00000065083f7210 */ /* 0x000fe40007d9e057 */
[----:B------:R-:W-:Y:S01]  /*cbcf0*/  IADD3.X R59, R7, R107, R78, P1, P3 ;  /* 0x0000006b073b7210 */ /* 0x000fe20000fe644e */
[----:B------:R-:W-:Y:S01]  /*cbd00*/  IMAD.X R88, R27, 0x1, R88, P0 ;  /* 0x000000011b587824 */ /* 0x000fe200000e0658 */
        /* <DEDUP_REMOVED lines=16> */
[----:B------:R-:W-:-:S04]  /*cbe10*/  IMAD.X R99, R49, 0x1, R84, P1 ;  /* 0x0000000131637824 */ /* 0x000fc800008e0654 */
[----:B------:R-:W-:Y:S01]  /*cbe20*/  IMAD.X R94, R72, 0x1, R95, P3 ;  /* 0x00000001485e7824 */ /* 0x000fe200018e065f */
        /* <DEDUP_REMOVED lines=47> */
[----:B------:R-:W-:Y:S02]  /*cc120*/  SHF.L.W.U32.HI R81, R81, 0x8, R62 ;  /* 0x0000000851517819 */ /* 0x000fe40000010e3e */
[----:B------:R-:W-:Y:S02]  /*cc130*/  LOP3.LUT R96, R87, R74, RZ, 0x3c, !PT ;  /* 0x0000004a57607212 */ /* 0x000fe400078e3cff */
[----:B------:R-:W-:Y:S02]  /*cc140*/  IADD3 R85, P0, P1, R15, R77, R94 ;  /* 0x0000004d0f557210 */ /* 0x000fe4000791e05e */
[----:B------:R-:W-:Y:S02]  /*cc150*/  SHF.L.W.U32.HI R86, R89, 0x8, R78 ;  /* 0x0000000859567819 */ /* 0x000fe40000010e4e */
[----:B------:R-:W-:Y:S02]  /*cc160*/  SHF.L.W.U32.HI R89, R78, 0x8, R89 ;  /* 0x000000084e597819 */ /* 0x000fe40000010e59 */
[----:B------:R-:W-:-:S02]  /*cc170*/  SHF.L.W.U32.HI R87, R95, 0x8, R96 ;  /* 0x000000085f577819 */ /* 0x000fc40000010e60 */
[----:B------:R-:W-:Y:S02]  /*cc180*/  IADD3 R62, P3, P4, R22, R84, R81 ;  /* 0x00000054163e7210 */ /* 0x000fe40007c7e051 */
[----:B------:R-:W-:Y:S02]  /*cc190*/  LOP3.LUT R97, R85, R72, R83, 0x96, !PT ;  /* 0x0000004855617212 */ /* 0x000fe400078e9653 */
[----:B------:R-:W-:Y:S02]  /*cc1a0*/  SHF.L.W.U32.HI R96, R96, 0x8, R95 ;  /* 0x0000000860607819 */ /* 0x000fe40000010e5f */
[----:B------:R-:W-:Y:S02]  /*cc1b0*/  IADD3.X R83, R14, R83, R91, P0, P1 ;  /* 0x000000530e537210 */ /* 0x000fe400007e245b */
[----:B------:R-:W-:Y:S02]  /*cc1c0*/  IADD3 R72, P0, P1, R44, R57, R89 ;  /* 0x000000392c487210 */ /* 0x000fe4000791e059 */
[----:B------:R-:W-:-:S02]  /*cc1d0*/  IADD3.X R78, R21, R93, R76, P3, P4 ;  /* 0x0000005d154e7210 */ /* 0x000fc40001fe844c */
[----:B------:R-:W-:Y:S02]  /*cc1e0*/  LOP3.LUT R58, R83, R58, R77, 0x96, !PT ;  /* 0x0000003a533a7212 */ /* 0x000fe400078e964d */
[----:B------:R-:W-:Y:S02]  /*cc1f0*/  IADD3 R82, P3, P4, R45, R63, R96 ;  /* 0x0000003f2d527210 */ /* 0x000fe40007c7e060 */
        /* <DEDUP_REMOVED lines=21> */
[----:B------:R-:W-:Y:S02]  /*cc350*/  LOP3.LUT R94, R94, R80, RZ, 0x3c, !PT ;  /* 0x000000505e5e7212 */ /* 0x000fe400078e3cff */
[----:B------:R-:W-:-:S02]  /*cc360*/  LOP3.LUT R91, R91, R63, RZ, 0x3c, !PT ;  /* 0x0000003f5b5b7212 */ /* 0x000fc400078e3cff */
[----:B------:R-:W-:Y:S01]  /*cc370*/  LOP3.LUT R92, R96, R97, RZ, 0x3c, !PT ;  /* 0x00000061605c7212 */ /* 0x000fe200078e3cff */
        /* <DEDUP_REMOVED lines=82> */
[----:B------:R-:W-:Y:S02]  /*cc8a0*/  LOP3.LUT R81, R94, R72, RZ, 0x3c, !PT ;  /* 0x000000485e517212 */ /* 0x000fe400078e3cff */
[----:B------:R-:W-:Y:S02]  /*cc8b0*/  SHF.L.W.U32.HI R58, R96, 0x10, R95 ;  /* 0x00000010603a7819 */ /* 0x000fe40000010e5f */
[----:B------:R-:W-:Y:S02]  /*cc8c0*/  IADD3 R100, P0, R56, R61, RZ ;  /* 0x0000003d38647210 */ /* 0x000fe40007f1e0ff */
[----:B------:R-:W-:Y:S01]  /*cc8d0*/  IADD3 R94, P3, R49, R60, RZ ;  /* 0x0000003c315e7210 */ /* 0x000fe20007f7e0ff */
[----:B------:R-:W-:Y:S01]  /*cc8e0*/  IMAD.X R96, R48, 0x1, R63, P1 ;  /* 0x0000000130607824 */ /* 0x000fe200008e063f */
[----:B------:R-:W-:Y:S01]  /*cc8f0*/  LOP3.LUT R82, R97, R88, RZ, 0x3c, !PT ;  /* 0x0000005861527212 */ /* 0x000fe200078e3cff */
[----:B------:R-:W-:-:S02]  /*cc900*/  IMAD.X R102, R58, 0x1, R59, P0 ;  /* 0x000000013a667824 */ /* 0x000fc400000e063b */
[----:B------:R-:W-:Y:S01]  /*cc910*/  IMAD.X R95, R57, 0x1, R78, P3 ;  /* 0x00000001395f7824 */ /* 0x000fe200018e064e */
[----:B------:R-:W-:Y:S02]  /*cc920*/  LOP3.LUT R92, R92, R101, RZ, 0x3c, !PT ;  /* 0x000000655c5c7212 */ /* 0x000fe400078e3cff */
        /* <DEDUP_REMOVED lines=15> */
[----:B------:R-:W-:Y:S02]  /*cca20*/  IADD3 R77, P3, P4, R5, R87, R76 ;  /* 0x00000057054d7210 */ /* 0x000fe40007c7e04c */
[----:B------:R-:W-:-:S02]  /*cca30*/  SHF.L.W.U32.HI R90, R90, 0x1, R59 ;  /* 0x000000015a5a7819 */ /* 0x000fc40000010e3b */
        /* <DEDUP_REMOVED lines=37> */
[----:B------:R-:W-:Y:S02]  /*ccc90*/  IADD3.X R60, R38, R60, R93, P0, P1 ;  /* 0x0000003c263c7210 */ /* 0x000fe400007e245d */
[----:B------:R-:W-:Y:S02]  /*ccca0*/  SHF.L.W.U32.HI R87, R99, 0x8, R94 ;  /* 0x0000000863577819 */ /* 0x000fe40000010e5e */
        /* <DEDUP_REMOVED lines=24> */
[----:B------:R-:W-:Y:S02]  /*cce30*/  SHF.L.W.U32.HI R58, R89, 0x10, R96 ;  /* 0x00000010593a7819 */ /* 0x000fe40000010e60 */
[----:B------:R-:W-:Y:S02]  /*cce40*/  IADD3 R95, P3, R47, R72, RZ ;  /* 0x000000482f5f7210 */ /* 0x000fe40007f7e0ff */
[----:B------:R-:W-:-:S02]  /*cce50*/  IADD3 R97, P0, R57, R62, RZ ;  /* 0x0000003e39617210 */ /* 0x000fc40007f1e0ff */
[----:B------:R-:W-:Y:S02]  /*cce60*/  SHF.L.W.U32.HI R72, R92, 0x1, R77 ;  /* 0x000000015c487819 */ /* 0x000fe40000010e4d */
        /* <DEDUP_REMOVED lines=84> */
[----:B------:R-:W-:Y:S02]  /*cd3b0*/  IADD3 R96, P1, R27, R62, RZ ;  /* 0x0000003e1b607210 */ /* 0x000fe40007f3e0ff */
[----:B------:R-:W-:Y:S02]  /*cd3c0*/  SHF.L.W.U32.HI R58, R102, 0x10, R93 ;  /* 0x00000010663a7819 */ /* 0x000fe40000010e5d */
[----:B------:R-:W-:Y:S01]  /*cd3d0*/  IADD3 R61, P0, R56, R61, RZ ;  /* 0x0000003d383d7210 */ /* 0x000fe20007f1e0ff */
[----:B------:R-:W-:Y:S01]  /*cd3e0*/  IMAD.X R78, R57, 0x1, R78, P3 ;  /* 0x00000001394e7824 */ /* 0x000fe200018e064e */
[----:B------:R-:W-:Y:S01]  /*cd3f0*/  LOP3.LUT R83, R100, R80, RZ, 0x3c, !PT ;  /* 0x0000005064537212 */ /* 0x000fe200078e3cff */
[----:B------:R-:W-:Y:S02]  /*cd400*/  IMAD.X R97, R48, 0x1, R63, P1 ;  /* 0x0000000130617824 */ /* 0x000fe400008e063f */
        /* <DEDUP_REMOVED lines=56> */
[----:B------:R-:W-:Y:S02]  /*cd790*/  LOP3.LUT R99, R78, R57, R74, 0x96, !PT ;  /* 0x000000394e637212 */ /* 0x000fe400078e964a */
[----:B------:R-:W-:Y:S02]  /*cd7a0*/  IADD3.X R93, R26, R74, R91, P0, P1 ;  /* 0x0000004a1a5d7210 */ /* 0x000fe400007e245b */
[----:B------:R-:W-:Y:S02]  /*cd7b0*/  IADD3 R74, P0, P1, R64, R63, R88 ;  /* 0x0000003f404a7210 */ /* 0x000fe4000791e058 */
[----:B------:R-:W-:-:S02]  /*cd7c0*/  LOP3.LUT R96, R83, R58, R85, 0x96, !PT ;  /* 0x0000003a53607212 */ /* 0x000fc400078e9655 */
[----:B------:R-:W-:Y:S02]  /*cd7d0*/  SHF.L.W.U32.HI R86, R94, 0x8, R87 ;  /* 0x000000085e567819 */ /* 0x000fe40000010e57 */
[----:B------:R-:W-:Y:S02]  /*cd7e0*/  IADD3.X R85, R19, R85, R76, P3, P4 ;  /* 0x0000005513557210 */ /* 0x000fe40001fe844c */
[----:B------:R-:W-:Y:S02]  /*cd7f0*/  LOP3.LUT R92, R93, R49, R92, 0x96, !PT ;  /* 0x000000315d5c7212 */ /* 0x000fe400078e965c */
[----:B------:R-:W-:Y:S02]  /*cd800*/  IADD3 R87, P3, P4, R73, R84, R95 ;  /* 0x0000005449577210 */ /* 0x000fe40007c7e05f */
        /* <DEDUP_REMOVED lines=83> */
[----:B------:R-:W-:-:S02]  /*cdd40*/  LOP3.LUT R56, R62, R56, R85, 0x96, !PT ;  /* 0x000000383e387212 */ /* 0x000fc400078e9655 */
[----:B------:R-:W-:Y:S02]  /*cdd50*/  IADD3.X R85, R66, R85, R81, P3, P4 ;  /* 0x0000005542557210 */ /* 0x000fe40001fe8451 */
[----:B------:R-:W-:Y:S02]  /*cdd60*/  LOP3.LUT R97, R76, R57, R78, 0x96, !PT ;  /* 0x000000394c617212 */ /* 0x000fe400078e964e */
        /* <DEDUP_REMOVED lines=16> */
[----:B------:R-:W-:Y:S02]  /*cde70*/  SHF.L.W.U32.HI R58, R97, 0x10, R96 ;  /* 0x00000010613a7819 */ /* 0x000fe40000010e60 */
[----:B------:R-:W-:Y:S02]  /*cde80*/  SHF.L.W.U32.HI R56, R96, 0x10, R97 ;  /* 0x0000001060387819 */ /* 0x000fe40000010e61 */
[----:B------:R-:W-:Y:S02]  /*cde90*/  LOP3.LUT R79, R95, R74, RZ, 0x3c, !PT ;  /* 0x0000004a5f4f7212 */ /* 0x000fe400078e3cff */
[----:B------:R-:W-:Y:S02]  /*cdea0*/  IADD3 R97, P1, R47, R72, RZ ;  /* 0x000000482f617210 */ /* 0x000fe40007f3e0ff */
[----:B------:R-:W-:Y:S01]  /*cdeb0*/  IADD3 R95, P3, R49, R60, RZ ;  /* 0x0000003c315f7210 */ /* 0x000fe20007f7e0ff */
[----:B------:R-:W-:Y:S01]  /*cdec0*/  IMAD.X R82, R27, 0x1, R88, P0 ;  /* 0x000000011b527824 */ /* 0x000fe200000e0658 */
        /* <DEDUP_REMOVED lines=59> */
[----:B------:R-:W-:Y:S02]  /*ce280*/  IADD3.X R81, R19, R72, R92, P0, P1 ;  /* 0x0000004813517210 */ /* 0x000fe400007e245c */
[----:B------:R-:W-:Y:S02]  /*ce290*/  LOP3.LUT R100, R80, R57, R72, 0x96, !PT ;  /* 0x0000003950647212 */ /* 0x000fe400078e9648 */
[----:B------:R-:W-:-:S02]  /*ce2a0*/  SHF.L.W.U32.HI R95, R83, 0x8, R94 ;  /* 0x00000008535f7819 */ /* 0x000fc40000010e5e */
[----:B------:R-:W-:Y:S02]  /*ce2b0*/  IADD3 R72, P0, P1, R65, R62, R84 ;  /* 0x0000003e41487210 */ /* 0x000fe4000791e054 */
[----:B------:R-:W-:Y:S02]  /*ce2c0*/  LOP3.LUT R96, R79, R58, R85, 0x96, !PT ;  /* 0x0000003a4f607212 */ /* 0x000fe400078e9655 */
[----:B------:R-:W-:Y:S02]  /*ce2d0*/  LOP3.LUT R101, R81, R49, R90, 0x96, !PT ;  /* 0x0000003151657212 */ /* 0x000fe400078e965a */
[----:B------:R-:W-:Y:S02]  /*ce2e0*/  SHF.L.W.U32.HI R91, R94, 0x8, R83 ;  /* 0x000000085e5b7819 */ /* 0x000fe40000010e53 */
[----:B------:R-:W-:Y:S02]  /*ce2f0*/  IADD3.X R85, R18, R85, R89, P3, P4 ;  /* 0x0000005512557210 */ /* 0x000fe40001fe8459 */
[----:B------:R-:W-:-:S02]  /*ce300*/  IADD3 R83, P3, P4, R13, R76, R95 ;  /* 0x0000004c0d537210 */ /* 0x000fc40007c7e05f */
[----:B------:R-:W-:Y:S02]  /*ce310*/  LOP3.LUT R49, R72, R27, R98, 0x96, !PT ;  /* 0x0000001b48317212 */ /* 0x000fe400078e9662 */
[----:B------:R-:W-:Y:S02]  /*ce320*/  IADD3.X R98, R67, R98, R78, P0, P1 ;  /* 0x0000006243627210 */ /* 0x000fe400007e244e */
[----:B------:R-:W-:Y:S02]  /*ce330*/  SHF.L.W.U32.HI R27, R100, 0x10, R101 ;  /* 0x00000010641b7819 */ /* 0x000fe40000010e65 */
[----:B------:R-:W-:Y:S02]  /*ce340*/  LOP3.LUT R57, R83, R48, R93, 0x96, !PT ;  /* 0x0000003053397212 */ /* 0x000fe400078e965d */
        /* <DEDUP_REMOVED lines=103> */
[----:B------:R-:W-:Y:S01]  /*ce9c0*/  LOP3.LUT R90, R95, R84, RZ, 0x3c, !PT ;  /* 0x000000545f5a7212 */ /* 0x000fe200078e3cff */
[----:B------:R-:W-:Y:S01]  /*ce9d0*/  IMAD.X R97, R48, 0x1, R63, P1 ;  /* 0x0000000130617824 */ /* 0x000fe200008e063f */
[----:B------:R-:W-:Y:S02]  /*ce9e0*/  IADD3 R94, P3, R49, R60, RZ ;  /* 0x0000003c315e7210 */ /* 0x000fe40007f7e0ff */
        /* <DEDUP_REMOVED lines=58> */
[----:B------:R-:W-:Y:S02]  /*ced90*/  LOP3.LUT R97, R86, R57, R60, 0x96, !PT ;  /* 0x0000003956617212 */ /* 0x000fe400078e963c */
[----:B------:R-:W-:Y:S02]  /*ceda0*/  IADD3.X R60, R66, R60, R93, P0, P1 ;  /* 0x0000003c423c7210 */ /* 0x000fe400007e245d */
[----:B------:R-:W-:Y:S02]  /*cedb0*/  SHF.L.W.U32.HI R81, R99, 0x8, R78 ;  /* 0x0000000863517819 */ /* 0x000fe40000010e4e */
[----:B------:R-:W-:Y:S02]  /*cedc0*/  IADD3 R78, P0, P1, R13, R74, R87 ;  /* 0x0000004a0d4e7210 */ /* 0x000fe4000791e057 */
[----:B------:R-:W-:Y:S02]  /*cedd0*/  LOP3.LUT R96, R83, R58, R85, 0x96, !PT ;  /* 0x0000003a53607212 */ /* 0x000fe400078e9655 */
[----:B------:R-:W-:-:S02]  /*cede0*/  IADD3.X R85, R38, R85, R79, P3, P4 ;  /* 0x0000005526557210 */ /* 0x000fc40001fe844f */
[----:B------:R-:W-:Y:S02]  /*cedf0*/  LOP3.LUT R58, R60, R49, R82, 0x96, !PT ;  /* 0x000000313c3a7212 */ /* 0x000fe400078e9652 */
[----:B------:R-:W-:Y:S02]  /*cee00*/  IADD3 R82, P3, P4, R44, R63, R94 ;  /* 0x0000003f2c527210 */ /* 0x000fe40007c7e05e */
[----:B------:R-:W-:Y:S02]  /*cee10*/  LOP3.LUT R49, R78, R47, R98, 0x96, !PT ;  /* 0x0000002f4e317212 */ /* 0x000fe400078e9662 */
[----:B------:R-:W-:Y:S02]  /*cee20*/  IADD3.X R98, R12, R98, R81, P0, P1 ;  /* 0x000000620c627210 */ /* 0x000fe400007e2451 */
        /* <DEDUP_REMOVED lines=124> */
[----:B------:R-:W-:Y:S02]  /*cf5f0*/  IADD3.X R80, R75, R79, R80, P3, P4 ;  /* 0x0000004f4b507210 */ /* 0x000fe40001fe8450 */
        /* <DEDUP_REMOVED lines=45> */
[----:B------:R-:W-:Y:S02]  /*cf8d0*/  LOP3.LUT R96, R83, R58, R85, 0x96, !PT ;  /* 0x0000003a53607212 */ /* 0x000fe400078e9655 */
[----:B------:R-:W-:Y:S02]  /*cf8e0*/  IADD3.X R85, R7, R85, R72, P3, P4 ;  /* 0x0000005507557210 */ /* 0x000fe40001fe8448 */
[----:B------:R-:W-:Y:S02]  /*cf8f0*/  LOP3.LUT R58, R87, R49, R76, 0x96, !PT ;  /* 0x00000031573a7212 */ /* 0x000fe400078e964c */
[----:B------:R-:W-:Y:S02]  /*cf900*/  IADD3 R76, P3, P4, R15, R86, R91 ;  /* 0x000000560f4c7210 */ /* 0x000fe40007c7e05b */
[----:B------:R-:W-:Y:S02]  /*cf910*/  LOP3.LUT R49, R80, R27, R98, 0x96, !PT ;  /* 0x0000001b50317212 */ /* 0x000fe400078e9662 */
[----:B------:R-:W-:-:S02]  /*cf920*/  IADD3.X R98, R26, R98, R89, P0, P1 ;  /* 0x000000621a627210 */ /* 0x000fc400007e2459 */
[----:B------:R-:W-:Y:S02]  /*cf930*/  IADD3.X R94, R14, R77, R93, P3, P4 ;  /* 0x0000004d0e5e7210 */ /* 0x000fe40001fe845d */
[----:B------:R-:W-:Y:S02]  /*cf940*/  LOP3.LUT R57, R76, R48, R77, 0x96, !PT ;  /* 0x000000304c397212 */ /* 0x000fe400078e964d */
[----:B------:R-:W-:Y:S02]  /*cf950*/  LOP3.LUT R48, R98, R25, R62, 0x96, !PT ;  /* 0x0000001962307212 */ /* 0x000fe400078e963e */
[----:B------:R-:W-:Y:S02]  /*cf960*/  SHF.L.W.U32.HI R27, R99, 0x10, R58 ;  /* 0x00000010631b7819 */ /* 0x000fe40000010e3a */
[----:B------:R-:W-:Y:S02]  /*cf970*/  LOP3.LUT R86, R94, R47, R86, 0x96, !PT ;  /* 0x0000002f5e567212 */ /* 0x000fe400078e9656 */
[----:B------:R-:W-:-:S02]  /*cf980*/  LOP3.LUT R97, R85, R56, R63, 0x96, !PT ;  /* 0x0000003855617212 */ /* 0x000fc400078e963f */
[----:B------:R-:W-:Y:S02]  /*cf990*/  SHF.L.W.U32.HI R56, R48, 0x10, R49 ;  /* 0x0000001030387819 */ /* 0x000fe40000010e31 */
        /* <DEDUP_REMOVED lines=8> */
[----:B------:R-:W-:Y:S02]  /*cfa20*/  IADD3 R84, P3, R47, R84, RZ ;  /* 0x000000542f547210 */ /* 0x000fe40007f7e0ff */
[----:B------:R-:W-:Y:S02]  /*cfa30*/  IADD3 R97, P0, R57, R60, RZ ;  /* 0x0000003c39617210 */ /* 0x000fe40007f1e0ff */
[----:B------:R-:W-:Y:S02]  /*cfa40*/  IADD3 R88, P1, R48, R81, RZ ;  /* 0x0000005130587210 */ /* 0x000fe40007f3e0ff */
[----:B------:R-:W-:-:S02]  /*cfa50*/  LOP3.LUT R77, R79, R62, RZ, 0x3c, !PT ;  /* 0x0000003e4f4d7212 */ /* 0x000fc400078e3cff */
[----:B------:R-:W-:Y:S02]  /*cfa60*/  LOP3.LUT R92, R92, R63, RZ, 0x3c, !PT ;  /* 0x0000003f5c5c7212 */ /* 0x000fe400078e3cff */
[----:B------:R-:W-:Y:S01]  /*cfa70*/  LOP3.LUT R60, R91, R84, RZ, 0x3c, !PT ;  /* 0x000000545b3c7212 */ /* 0x000fe200078e3cff */
[----:B------:R-:W-:Y:S02]  /*cfa80*/  IMAD.X R91, R58, 0x1, R61, P0 ;  /* 0x000000013a5b7824 */ /* 0x000fe400000e063d */
[----:B------:R-:W-:Y:S01]  /*cfa90*/  IMAD.X R86, R49, 0x1, R82, P3 ;  /* 0x0000000131567824 */ /* 0x000fe200018e0652 */
[----:B------:R-:W-:Y:S01]  /*cfaa0*/  SHF.L.W.U32.HI R79, R92, 0x1, R77 ;  /* 0x000000015c4f7819 */ /* 0x000fe20000010e4d */
[----:B------:R-:W-:Y:S01]  /*cfab0*/  IMAD.X R90, R56, 0x1, R59, P1 ;  /* 0x00000001385a7824 */ /* 0x000fe200008e063b */
[----:B------:R-:W-:Y:S02]  /*cfac0*/  SHF.L.W.U32.HI R77, R77, 0x1, R92 ;  /* 0x000000014d4d7819 */ /* 0x000fe40000010e5c */
        /* <DEDUP_REMOVED lines=74> */
[----:B------:R-:W-:Y:S02]  /*cff70*/  LOP3.LUT R87, R96, R80, RZ, 0x3c, !PT ;  /* 0x0000005060577212 */ /* 0x000fe400078e3cff */
[----:B------:R-:W-:Y:S02]  /*cff80*/  SHF.L.W.U32.HI R49, R49, 0x10, R76 ;  /* 0x0000001031317819 */ /* 0x000fe40000010e4c */
[----:B------:R-:W-:Y:S02]  /*cff90*/  SHF.L.W.U32.HI R56, R95, 0x10, R100 ;  /* 0x000000105f387819 */ /* 0x000fe40000010e64 */
[----:B------:R-:W-:Y:S02]  /*cffa0*/  IADD3 R96, P1, R27, R62, RZ ;  /* 0x0000003e1b607210 */ /* 0x000fe40007f3e0ff */
[----:B------:R-:W-:-:S02]  /*cffb0*/  LOP3.LUT R92, R97, R82, RZ, 0x3c, !PT ;  /* 0x00000052615c7212 */ /* 0x000fc400078e3cff */
[----:B------:R-:W-:Y:S01]  /*cffc0*/  SHF.L.W.U32.HI R58, R100, 0x10, R95 ;  /* 0x00000010643a7819 */ /* 0x000fe20000010e5f */
[----:B------:R-:W-:Y:S01]  /*cffd0*/  IMAD.X R97, R48, 0x1, R63, P1 ;  /* 0x0000000130617824 */ /* 0x000fe200008e063f */
[----:B------:R-:W-:Y:S02]  /*cffe0*/  IADD3 R94, P3, R49, R60, RZ ;  /* 0x0000003c315e7210 */ /* 0x000fe40007f7e0ff */
[----:B------:R-:W-:Y:S02]  /*cfff0*/  IADD3 R61, P0, R56, R61, RZ ;  /* 0x0000003d383d7210 */ /* 0x000fe40007f1e0ff */
[----:B------:R-:W-:Y:S01]  /*d0000*/  LOP3.LUT R60, R91, R96, RZ, 0x3c, !PT ;  /* 0x000000605b3c7212 */ /* 0x000fe200078e3cff */
[----:B------:R-:W-:Y:S02]  /*d0010*/  IMAD.X R91, R57, 0x1, R88, P3 ;  /* 0x00000001395b7824 */ /* 0x000fe400018e0658 */
[----:B------:R-:W-:Y:S01]  /*d0020*/  IMAD.X R100, R58, 0x1, R59, P0 ;  /* 0x000000013a647824 */ /* 0x000fe200000e063b */
        /* <DEDUP_REMOVED lines=54> */
[----:B------:R-:W-:Y:S02]  /*d0390*/  SHF.L.W.U32.HI R95, R95, 0x8, R60 ;  /* 0x000000085f5f7819 */ /* 0x000fe40000010e3c */
[----:B------:R-:W-:Y:S02]  /*d03a0*/  IADD3.X R60, R16, R83, R94, P0, P1 ;  /* 0x00000053103c7210 */ /* 0x000fe400007e245e */
[----:B------:R-:W-:Y:S02]  /*d03b0*/  IADD3 R74, P0, P1, R71, R72, R88 ;  /* 0x00000048474a7210 */ /* 0x000fe4000791e058 */
[----:B------:R-:W-:Y:S02]  /*d03c0*/  LOP3.LUT R96, R87, R58, R85, 0x96, !PT ;  /* 0x0000003a57607212 */ /* 0x000fe400078e9655 */
[----:B------:R-:W-:Y:S02]  /*d03d0*/  LOP3.LUT R99, R76, R57, R83, 0x96, !PT ;  /* 0x000000394c637212 */ /* 0x000fe400078e9653 */
[----:B------:R-:W-:-:S02]  /*d03e0*/  LOP3.LUT R58, R60, R49, R79, 0x96, !PT ;  /* 0x000000313c3a7212 */ /* 0x000fc400078e964f */
[----:B------:R-:W-:Y:S02]  /*d03f0*/  IADD3.X R85, R70, R85, R89, P3, P4 ;  /* 0x0000005546557210 */ /* 0x000fe40001fe8459 */
[----:B------:R-:W-:Y:S02]  /*d0400*/  IADD3 R83, P3, P4, R22, R63, R95 ;  /* 0x0000003f16537210 */ /* 0x000fe40007c7e05f */
[----:B------:R-:W-:Y:S02]  /*d0410*/  LOP3.LUT R49, R74, R47, R98, 0x96, !PT ;  /* 0x0000002f4a317212 */ /* 0x000fe400078e9662 */
[----:B------:R-:W-:Y:S02]  /*d0420*/  IADD3.X R98, R69, R98, R78, P0, P1 ;  /* 0x0000006245627210 */ /* 0x000fe400007e244e */
        /* <DEDUP_REMOVED lines=105> */
[----:B------:R-:W-:-:S02]  /*d0ac0*/  SHF.L.W.U32.HI R58, R93, 0x10, R94 ;  /* 0x000000105d3a7819 */ /* 0x000fc40000010e5e */
[----:B------:R-:W-:Y:S02]  /*d0ad0*/  IADD3 R94, P3, R49, R60, RZ ;  /* 0x0000003c315e7210 */ /* 0x000fe40007f7e0ff */
[----:B------:R-:W-:Y:S02]  /*d0ae0*/  LOP3.LUT R90, R95, R84, RZ, 0x3c, !PT ;  /* 0x000000545f5a7212 */ /* 0x000fe400078e3cff */
[----:B------:R-:W-:Y:S02]  /*d0af0*/  IADD3 R102, P0, R56, R61, RZ ;  /* 0x0000003d38667210 */ /* 0x000fe40007f1e0ff */
[----:B------:R-:W-:Y:S02]  /*d0b00*/  LOP3.LUT R92, R92, R99, RZ, 0x3c, !PT ;  /* 0x000000635c5c7212 */ /* 0x000fe400078e3cff */
[----:B------:R-:W-:Y:S01]  /*d0b10*/  LOP3.LUT R83, R83, R100, RZ, 0x3c, !PT ;  /* 0x0000006453537212 */ /* 0x000fe200078e3cff */
[----:B------:R-:W-:Y:S01]  /*d0b20*/  IMAD.X R97, R57, 0x1, R78, P3 ;  /* 0x0000000139617824 */ /* 0x000fe200018e064e */
[----:B------:R-:W-:Y:S01]  /*d0b30*/  SHF.L.W.U32.HI R87, R90, 0x1, R81 ;  /* 0x000000015a577819 */ /* 0x000fe20000010e51 */
[----:B------:R-:W-:Y:S01]  /*d0b40*/  IMAD.X R101, R58, 0x1, R59, P0 ;  /* 0x000000013a657824 */ /* 0x000fe200000e063b */
        /* <DEDUP_REMOVED lines=55> */
[----:B------:R-:W-:Y:S02]  /*d0ec0*/  IADD3 R72, P0, P1, R17, R74, R90 ;  /* 0x0000004a11487210 */ /* 0x000fe4000791e05a */
[----:B------:R-:W-:Y:S02]  /*d0ed0*/  LOP3.LUT R93, R81, R58, R85, 0x96, !PT ;  /* 0x0000003a515d7212 */ /* 0x000fe400078e9655 */
[----:B------:R-:W-:Y:S02]  /*d0ee0*/  IADD3.X R85, R75, R85, R78, P3, P4 ;  /* 0x000000554b557210 */ /* 0x000fe40001fe844e */
[----:B------:R-:W-:Y:S02]  /*d0ef0*/  LOP3.LUT R58, R60, R49, R80, 0x96, !PT ;  /* 0x000000313c3a7212 */ /* 0x000fe400078e9650 */
[----:B------:R-:W-:-:S02]  /*d0f00*/  IADD3 R80, P3, P4, R20, R63, R89 ;  /* 0x0000003f14507210 */ /* 0x000fc40007c7e059 */
[----:B------:R-:W-:Y:S02]  /*d0f10*/  LOP3.LUT R49, R72, R27, R98, 0x96, !PT ;  /* 0x0000001b48317212 */ /* 0x000fe400078e9662 */
[----:B------:R-:W-:Y:S02]  /*d0f20*/  IADD3.X R98, R19, R98, R86, P0, P1 ;  /* 0x0000006213627210 */ /* 0x000fe400007e2456 */
[----:B------:R-:W-:Y:S02]  /*d0f30*/  IADD3.X R92, R18, R83, R87, P3, P4 ;  /* 0x00000053125c7210 */ /* 0x000fe40001fe8457 */
[----:B------:R-:W-:Y:S02]  /*d0f40*/  LOP3.LUT R57, R80, R48, R83, 0x96, !PT ;  /* 0x0000003050397212 */ /* 0x000fe400078e9653 */
[----:B------:R-:W-:Y:S02]  /*d0f50*/  SHF.L.W.U32.HI R27, R95, 0x10, R58 ;  /* 0x000000105f1b7819 */ /* 0x000fe40000010e3a */
[----:B------:R-:W-:-:S02]  /*d0f60*/  LOP3.LUT R48, R98, R25, R74, 0x96, !PT ;  /* 0x0000001962307212 */ /* 0x000fc400078e964a */
[----:B------:R-:W-:Y:S02]  /*d0f70*/  SHF.L.W.U32.HI R25, R58, 0x10, R95 ;  /* 0x000000103a197819 */ /* 0x000fe40000010e5f */
[----:B------:R-:W-:Y:S02]  /*d0f80*/  LOP3.LUT R58, R92, R47, R63, 0x96, !PT ;  /* 0x0000002f5c3a7212 */ /* 0x000fe400078e963f */
[----:B------:R-:W-:Y:S02]  /*d0f90*/  LOP3.LUT R102, R85, R56, R77, 0x96, !PT ;  /* 0x0000003855667212 */ /* 0x000fe400078e964d */
[----:B------:R-:W-:Y:S02]  /*d0fa0*/  IADD3 R74, P0, R27, R96, RZ ;  /* 0x000000601b4a7210 */ /* 0x000fe40007f1e0ff */
[----:B------:R-:W-:Y:S02]  /*d0fb0*/  SHF.L.W.U32.HI R56, R48, 0x10, R49 ;  /* 0x0000001030387819 */ /* 0x000fe40000010e31 */
[----:B------:R-:W-:-:S02]  /*d0fc0*/  SHF.L.W.U32.HI R48, R49, 0x10, R48 ;  /* 0x0000001031307819 */ /* 0x000fc40000010e30 */
[----:B------:R-:W-:Y:S02]  /*d0fd0*/  SHF.L.W.U32.HI R47, R57, 0x10, R58 ;  /* 0x00000010392f7819 */ /* 0x000fe40000010e3a */
[----:B------:R-:W-:Y:S01]  /*d0fe0*/  SHF.L.W.U32.HI R49, R58, 0x10, R57 ;  /* 0x000000103a317819 */ /* 0x000fe20000010e39 */
[----:B------:R-:W-:Y:S01]  /*d0ff0*/  IMAD.X R63, R25, 0x1, R94, P0 ;  /* 0x00000001193f7824 */ /* 0x000fe200000e065e */
[----:B------:R-:W-:Y:S02]  /*d1000*/  SHF.L.W.U32.HI R57, R93, 0x10, R102 ;  /* 0x000000105d397819 */ /* 0x000fe40000010e66 */
[----:B------:R-:W-:Y:S02]  /*d1010*/  IADD3 R94, P3, R47, R88, RZ ;  /* 0x000000582f5e7210 */ /* 0x000fe40007f7e0ff */
        /* <DEDUP_REMOVED lines=66> */
[----:B------:R-:W-:Y:S02]  /*d1440*/  LOP3.LUT R97, R90, R58, R85, 0x96, !PT ;  /* 0x0000003a5a617212 */ /* 0x000fe400078e9655 */
[----:B------:R-:W-:Y:S02]  /*d1450*/  IADD3 R85, P0, P1, R68, R72, R93 ;  /* 0x0000004844557210 */ /* 0x000fe4000791e05d */
[----:B------:R-:W-:Y:S02]  /*d1460*/  LOP3.LUT R100, R76, R57, R82, 0x96, !PT ;  /* 0x000000394c647212 */ /* 0x000fe400078e9652 */
        /* <DEDUP_REMOVED lines=18> */
[----:B------:R-:W-:Y:S02]  /*d1590*/  SHF.L.W.U32.HI R56, R97, 0x10, R100 ;  /* 0x0000001061387819 */ /* 0x000fe40000010e64 */
[----:B------:R-:W-:Y:S02]  /*d15a0*/  IADD3 R95, P3, R49, R60, RZ ;  /* 0x0000003c315f7210 */ /* 0x000fe40007f7e0ff */
[----:B------:R-:W-:-:S02]  /*d15b0*/  IADD3 R86, P1, R27, R62, RZ ;  /* 0x0000003e1b567210 */ /* 0x000fc40007f3e0ff */
[----:B------:R-:W-:Y:S02]  /*d15c0*/  SHF.L.W.U32.HI R58, R100, 0x10, R97 ;  /* 0x00000010643a7819 */ /* 0x000fe40000010e61 */
[----:B------:R-:W-:Y:S02]  /*d15d0*/  IADD3 R61, P0, R56, R61, RZ ;  /* 0x0000003d383d7210 */ /* 0x000fe40007f1e0ff */
[----:B------:R-:W-:Y:S01]  /*d15e0*/  LOP3.LUT R79, R96, R72, RZ, 0x3c, !PT ;  /* 0x00000048604f7212 */ /* 0x000fe200078e3cff */
[----:B------:R-:W-:Y:S02]  /*d15f0*/  IMAD.X R96, R57, 0x1, R84, P3 ;  /* 0x0000000139607824 */ /* 0x000fe400018e0654 */
        /* <DEDUP_REMOVED lines=106> */
[----:B------:R-:W-:Y:S02]  /*d1ca0*/  IADD3.X R85, R18, R78, R85, P3, P4 ;  /* 0x0000004e12557210 */ /* 0x000fe40001fe8455 */
        /* <DEDUP_REMOVED lines=10> */
[----:B------:R-:W-:-:S02]  /*d1d50*/  IADD3 R61, P0, R61, R90, RZ ;  /* 0x0000005a3d3d7210 */ /* 0x000fc40007f1e0ff */
[----:B------:R-:W-:Y:S02]  /*d1d60*/  LOP3.LUT R92, R48, R79, RZ, 0x3c, !PT ;  /* 0x0000004f305c7212 */ /* 0x000fe400078e3cff */
[----:B------:R-:W-:Y:S02]  /*d1d70*/  LOP3.LUT R59, R57, R94, RZ, 0x3c, !PT ;  /* 0x0000005e393b7212 */ /* 0x000fe400078e3cff */
[----:B------:R-:W-:Y:S02]  /*d1d80*/  IADD3 R62, P4, R62, R97, RZ ;  /* 0x000000613e3e7210 */ /* 0x000fe40007f9e0ff */
        /* <DEDUP_REMOVED lines=98> */
[----:B------:R-:W-:Y:S02]  /*d23b0*/  SHF.L.W.U32.HI R89, R82, 0x8, R91 ;  /* 0x0000000852597819 */ /* 0x000fe40000010e5b */
[----:B------:R-:W-:Y:S01]  /*d23c0*/  SHF.L.W.U32.HI R91, R91, 0x8, R82 ;  /* 0x000000085b5b7819 */ /* 0x000fe20000010e52 */
[----:B------:R-:W-:Y:S01]  /*d23d0*/  IMAD.X R59, R59, 0x1, R100, P3 ;  /* 0x000000013b3b7824 */ /* 0x000fe200018e0664 */
[----:B------:R-:W-:Y:S02]  /*d23e0*/  SHF.L.W.U32.HI R79, R85, 0x8, R74 ;  /* 0x00000008554f7819 */ /* 0x000fe40000010e4a */
[----:B------:R-:W-:Y:S02]  /*d23f0*/  LOP3.LUT R96, R87, R76, RZ, 0x3c, !PT ;  /* 0x0000004c57607212 */ /* 0x000fe400078e3cff */
[----:B------:R-:W-:Y:S02]  /*d2400*/  LOP3.LUT R95, R95, R84, RZ, 0x3c, !PT ;  /* 0x000000545f5f7212 */ /* 0x000fe400078e3cff */
[----:B------:R-:W-:-:S02]  /*d2410*/  SHF.L.W.U32.HI R85, R74, 0x8, R85 ;  /* 0x000000084a557819 */ /* 0x000fc40000010e55 */
[----:B------:R-:W-:Y:S02]  /*d2420*/  IADD3 R74, P0, P1, R22, R80, R91 ;  /* 0x00000050164a7210 */ /* 0x000fe4000791e05b */
[----:B------:R-:W-:Y:S02]  /*d2430*/  SHF.L.W.U32.HI R86, R95, 0x8, R96 ;  /* 0x000000085f567819 */ /* 0x000fe40000010e60 */
[----:B------:R-:W-:Y:S02]  /*d2440*/  SHF.L.W.U32.HI R96, R96, 0x8, R95 ;  /* 0x0000000860607819 */ /* 0x000fe40000010e5f */
[----:B------:R-:W-:Y:S02]  /*d2450*/  LOP3.LUT R88, R93, R63, RZ, 0x3c, !PT ;  /* 0x0000003f5d587212 */ /* 0x000fe400078e3cff */
[----:B------:R-:W-:Y:S02]  /*d2460*/  LOP3.LUT R97, R97, R59, RZ, 0x3c, !PT ;  /* 0x0000003b61617212 */ /* 0x000fe400078e3cff */
[----:B------:R-:W-:-:S02]  /*d2470*/  IADD3 R78, P3, P4, R46, R81, R85 ;  /* 0x000000512e4e7210 */ /* 0x000fc40007c7e055 */
[----:B------:R-:W-:Y:S02]  /*d2480*/  LOP3.LUT R95, R74, R57, R62, 0x96, !PT ;  /* 0x000000394a5f7212 */ /* 0x000fe400078e963e */
[----:B------:R-:W-:Y:S02]  /*d2490*/  IADD3.X R62, R21, R62, R89, P0, P1 ;  /* 0x0000003e153e7210 */ /* 0x000fe400007e2459 */
[----:B------:R-:W-:Y:S02]  /*d24a0*/  SHF.L.W.U32.HI R87, R97, 0x8, R88 ;  /* 0x0000000861577819 */ /* 0x000fe40000010e58 */
[----:B------:R-:W-:Y:S02]  /*d24b0*/  LOP3.LUT R93, R78, R58, R83, 0x96, !PT ;  /* 0x0000003a4e5d7212 */ /* 0x000fe400078e9653 */
[----:B------:R-:W-:Y:S02]  /*d24c0*/  SHF.L.W.U32.HI R88, R88, 0x8, R97 ;  /* 0x0000000858587819 */ /* 0x000fe40000010e61 */
[----:B------:R-:W-:-:S02]  /*d24d0*/  IADD3.X R83, R26, R83, R79, P3, P4 ;  /* 0x000000531a537210 */ /* 0x000fc40001fe844f */
[----:B------:R-:W-:Y:S02]  /*d24e0*/  LOP3.LUT R58, R62, R49, R80, 0x96, !PT ;  /* 0x000000313e3a7212 */ /* 0x000fe400078e9650 */
[----:B------:R-:W-:Y:S02]  /*d24f0*/  IADD3 R80, P3, P4, R65, R77, R96 ;  /* 0x0000004d41507210 */ /* 0x000fe40007c7e060 */
[----:B------:R-:W-:Y:S02]  /*d2500*/  IADD3 R82, P0, P1, R39, R60, R88 ;  /* 0x0000003c27527210 */ /* 0x000fe4000791e058 */
[----:B------:R-:W-:Y:S02]  /*d2510*/  LOP3.LUT R57, R80, R47, R94, 0x96, !PT ;  /* 0x0000002f50397212 */ /* 0x000fe400078e965e */
[----:B------:R-:W-:Y:S02]  /*d2520*/  IADD3.X R94, R67, R94, R86, P3, P4 ;  /* 0x0000005e435e7210 */ /* 0x000fe40001fe8456 */
[----:B------:R-:W-:-:S02]  /*d2530*/  LOP3.LUT R49, R82, R27, R98, 0x96, !PT ;  /* 0x0000001b52317212 */ /* 0x000fc400078e9662 */
[----:B------:R-:W-:Y:S02]  /*d2540*/  IADD3.X R98, R38, R98, R87, P0, P1 ;  /* 0x0000006226627210 */ /* 0x000fe400007e2457 */
[----:B------:R-:W-:Y:S02]  /*d2550*/  SHF.L.W.U32.HI R47, R95, 0x10, R58 ;  /* 0x000000105f2f7819 */ /* 0x000fe40000010e3a */
[----:B------:R-:W-:Y:S02]  /*d2560*/  SHF.L.W.U32.HI R27, R58, 0x10, R95 ;  /* 0x000000103a1b7819 */ /* 0x000fe40000010e5f */
[----:B------:R-:W-:Y:S02]  /*d2570*/  LOP3.LUT R58, R94, R48, R77, 0x96, !PT ;  /* 0x000000305e3a7212 */ /* 0x000fe400078e964d */
[----:B------:R-:W-:Y:S02]  /*d2580*/  LOP3.LUT R60, R98, R25, R60, 0x96, !PT ;  /* 0x00000019623c7212 */ /* 0x000fe400078e963c */
[----:B------:R-:W-:-:S02]  /*d2590*/  SHF.L.W.U32.HI R25, R57, 0x10, R58 ;  /* 0x0000001039197819 */ /* 0x000fc40000010e3a */
[----:B------:R-:W-:Y:S02]  /*d25a0*/  LOP3.LUT R100, R83, R56, R81, 0x96, !PT ;  /* 0x0000003853647212 */ /* 0x000fe400078e9651 */
[----:B------:R-:W-:Y:S02]  /*d25b0*/  IADD3 R81, P0, R47, R92, RZ ;  /* 0x0000005c2f517210 */ /* 0x000fe40007f1e0ff */
[----:B------:R-:W-:Y:S02]  /*d25c0*/  SHF.L.W.U32.HI R56, R60, 0x10, R49 ;  /* 0x000000103c387819 */ /* 0x000fe40000010e31 */
[----:B------:R-:W-:Y:S02]  /*d25d0*/  SHF.L.W.U32.HI R48, R49, 0x10, R60 ;  /* 0x0000001031307819 */ /* 0x000fe40000010e3c */
[----:B------:R-:W-:Y:S02]  /*d25e0*/  SHF.L.W.U32.HI R49, R58, 0x10, R57 ;  /* 0x000000103a317819 */ /* 0x000fe40000010e39 */
[----:B------:R-:W-:-:S02]  /*d25f0*/  IADD3 R95, P3, R25, R76, RZ ;  /* 0x0000004c195f7210 */ /* 0x000fc40007f7e0ff */
[----:B------:R-:W-:Y:S01]  /*d2600*/  SHF.L.W.U32.HI R57, R93, 0x10, R100 ;  /* 0x000000105d397819 */ /* 0x000fe20000010e64 */
[----:B------:R-:W-:Y:S01]  /*d2610*/  IMAD.X R60, R27, 0x1, R90, P0 ;  /* 0x000000011b3c7824 */ /* 0x000fe200000e065a */
[----:B------:R-:W-:Y:S01]  /*d2620*/  IADD3 R63, P1, R48, R63, RZ ;  /* 0x0000003f303f7210 */ /* 0x000fe20007f3e0ff */
[----:B------:R-:W-:Y:S01]  /*d2630*/  IMAD.X R92, R49, 0x1, R84, P3 ;  /* 0x00000001315c7824 */ /* 0x000fe200018e0654 */
[----:B------:R-:W-:Y:S02]  /*d2640*/  SHF.L.W.U32.HI R58, R100, 0x10, R93 ;  /* 0x00000010643a7819 */ /* 0x000fe40000010e5d */
[----:B------:R-:W-:Y:S02]  /*d2650*/  IADD3 R97, P0, R57, R72, RZ ;  /* 0x0000004839617210 */ /* 0x000fe40007f1e0ff */
        /* <DEDUP_REMOVED lines=31> */
[----:B------:R-:W-:Y:S02]  /*d2850*/  LOP3.LUT R86, R57, R61, RZ, 0x3c, !PT ;  /* 0x0000003d39567212 */ /* 0x000fe400078e3cff */
[----:B------:R-:W-:Y:S02]  /*d2860*/  IADD3 R72, P1, R72, R95, RZ ;  /* 0x0000005f48487210 */ /* 0x000fe40007f3e0ff */
[----:B------:R-:W-:-:S02]  /*d2870*/  LOP3.LUT R63, R48, R59, RZ, 0x3c, !PT ;  /* 0x0000003b303f7212 */ /* 0x000fc400078e3cff */
        /* <DEDUP_REMOVED lines=14> */
[----:B------:R-:W-:Y:S02]  /*d2960*/  SHF.L.W.U32.HI R100, R100, 0x8, R93 ;  /* 0x0000000864647819 */ /* 0x000fe40000010e5d */
[----:B------:R-:W-:Y:S02]  /*d2970*/  SHF.L.W.U32.HI R87, R76, 0x8, R91 ;  /* 0x000000084c577819 */ /* 0x000fe40000010e5b */
        /* <DEDUP_REMOVED lines=35> */
[----:B------:R-:W-:Y:S02]  /*d2bb0*/  SHF.L.W.U32.HI R49, R49, 0x10, R80 ;  /* 0x0000001031317819 */ /* 0x000fe40000010e50 */
        /* <DEDUP_REMOVED lines=16> */
[----:B------:R-:W-:Y:S02]  /*d2cc0*/  LOP3.LUT R62, R89, R88, RZ, 0x3c, !PT ;  /* 0x00000058593e7212 */ /* 0x000fe400078e3cff */
        /* <DEDUP_REMOVED lines=45> */
[----:B------:R-:W-:Y:S02]  /*d2fa0*/  LOP3.LUT R59, R60, R59, R84, 0x96, !PT ;  /* 0x0000003b3c3b7212 */ /* 0x000fe400078e9654 */
[----:B------:R-:W-:-:S02]  /*d2fb0*/  IADD3 R84, P0, P1, R15, R92, R80 ;  /* 0x0000005c0f547210 */ /* 0x000fc4000791e050 */
        /* <DEDUP_REMOVED lines=20> */
[----:B------:R-:W-:Y:S02]  /*d3100*/  SHF.L.W.U32.HI R27, R95, 0x10, R92 ;  /* 0x000000105f1b7819 */ /* 0x000fe40000010e5c */
[----:B------:R-:W-:Y:S02]  /*d3110*/  IADD3 R97, P0, R47, R76, RZ ;  /* 0x0000004c2f617210 */ /* 0x000fe40007f1e0ff */
[----:B------:R-:W-:Y:S02]  /*d3120*/  SHF.L.W.U32.HI R59, R92, 0x10, R95 ;  /* 0x000000105c3b7819 */ /* 0x000fe40000010e5f */
[----:B------:R-:W-:Y:S01]  /*d3130*/  IADD3 R92, P1, R27, R74, RZ ;  /* 0x0000004a1b5c7210 */ /* 0x000fe20007f3e0ff */
        /* <DEDUP_REMOVED lines=63> */
[----:B------:R-:W-:Y:S02]  /*d3530*/  IADD3.X R74, R12, R76, R83, P3, P4 ;  /* 0x0000004c0c4a7210 */ /* 0x000fe40001fe8453 */
[----:B------:R-:W-:Y:S02]  /*d3540*/  IADD3 R45, P0, P1, R45, R62, R84 ;  /* 0x0000003e2d2d7210 */ /* 0x000fe4000791e054 */
[----:B------:R-:W-:Y:S02]  /*d3550*/  LOP3.LUT R88, R72, R59, R82, 0x96, !PT ;  /* 0x0000003b48587212 */ /* 0x000fe400078e9652 */
[----:B------:R-:W-:Y:S02]  /*d3560*/  LOP3.LUT R49, R20, R49, R76, 0x96, !PT ;  /* 0x0000003114317212 */ /* 0x000fe400078e964c */
[----:B------:R-:W-:Y:S02]  /*d3570*/  LOP3.LUT R56, R74, R56, R77, 0x96, !PT ;  /* 0x000000384a387212 */ /* 0x000fe400078e964d */
[----:B------:R-:W-:-:S02]  /*d3580*/  IADD3.X R82, R24, R81, R80, P0, P1 ;  /* 0x0000005118527210 */ /* 0x000fc400007e2450 */
[----:B------:R-:W-:Y:S02]  /*d3590*/  IADD3 R76, P3, P4, R17, R60, R86 ;  /* 0x0000003c114c7210 */ /* 0x000fe40007c7e056 */
[----:B------:R-:W-:Y:S02]  /*d35a0*/  SHF.L.W.U32.HI R12, R49, 0x10, R56 ;  /* 0x00000010310c7819 */ /* 0x000fe40000010e38 */
[----:B------:R-:W-:Y:S02]  /*d35b0*/  LOP3.LUT R13, R45, R48, R81, 0x96, !PT ;  /* 0x000000302d0d7212 */ /* 0x000fe400078e9651 */
[----:B------:R-:W-:Y:S02]  /*d35c0*/  LOP3.LUT R62, R82, R25, R62, 0x96, !PT ;  /* 0x00000019523e7212 */ /* 0x000fe400078e963e */
[----:B------:R-:W-:Y:S02]  /*d35d0*/  IADD3.X R59, R19, R14, R85, P3, P4 ;  /* 0x0000000e133b7210 */ /* 0x000fe40001fe8455 */
[----:B------:R-:W-:-:S02]  /*d35e0*/  SHF.L.W.U32.HI R17, R56, 0x10, R49 ;  /* 0x0000001038117819 */ /* 0x000fc40000010e31 */
[----:B------:R-:W-:Y:S02]  /*d35f0*/  IADD3 R87, P0, R12, R15, RZ ;  /* 0x0000000f0c577210 */ /* 0x000fe40007f1e0ff */
[----:B------:R-:W-:Y:S02]  /*d3600*/  SHF.L.W.U32.HI R18, R62, 0x10, R13 ;  /* 0x000000103e127819 */ /* 0x000fe40000010e0d */
[----:B------:R-:W-:Y:S02]  /*d3610*/  SHF.L.W.U32.HI R13, R13, 0x10, R62 ;  /* 0x000000100d0d7819 */ /* 0x000fe40000010e3e */
[----:B------:R-:W-:Y:S02]  /*d3620*/  LOP3.LUT R14, R76, R57, R14, 0x96, !PT ;  /* 0x000000394c0e7212 */ /* 0x000fe400078e960e */
[----:B------:R-:W-:Y:S02]  /*d3630*/  LOP3.LUT R47, R59, R47, R60, 0x96, !PT ;  /* 0x0000002f3b2f7212 */ /* 0x000fe400078e963c */
[----:B------:R-:W-:Y:S01]  /*d3640*/  LOP3.LUT R57, R79, R27, R46, 0x96, !PT ;  /* 0x0000001b4f397212 */ /* 0x000fe200078e962e */
[----:B------:R-:W-:Y:S01]  /*d3650*/  IMAD.X R27, R17, 0x1, R90, P0 ;  /* 0x00000001111b7824 */ /* 0x000fe200000e065a */
[----:B------:R-:W-:-:S02]  /*d3660*/  IADD3 R77, P0, R13, R58, RZ ;  /* 0x0000003a0d4d7210 */ /* 0x000fc40007f1e0ff */
        /* <DEDUP_REMOVED lines=24> */
[----:B------:R-:W-:Y:S02]  /*d37f0*/  IADD3 R26, P5, P6, R65, R48, R20 ;  /* 0x00000030411a7210 */ /* 0x000fe40007ebe014 */
[----:B------:R-:W-:Y:S02]  /*d3800*/  IADD3.X R79, R66, R49, R79, P3, P4 ;  /* 0x00000031424f7210 */ /* 0x000fe40001fe844f */
[----:B------:R-:W-:-:S02]  /*d3810*/  SHF.L.W.U32.HI R58, R58, 0x1, R85 ;  /* 0x000000013a3a7819 */ /* 0x000fc40000010e55 */
        /* <DEDUP_REMOVED lines=44> */
[----:B------:R-:W-:Y:S02]  /*d3ae0*/  LOP3.LUT R56, R58, R19, R74, 0x96, !PT ;  /* 0x000000133a387212 */ /* 0x000fe400078e964a */
        /* <DEDUP_REMOVED lines=19> */
[----:B------:R-:W-:Y:S02]  /*d3c20*/  LOP3.LUT R45, R45, R16, RZ, 0x3c, !PT ;  /* 0x000000102d2d7212 */ /* 0x000fe400078e3cff */
[----:B------:R-:W-:Y:S02]  /*d3c30*/  LOP3.LUT R13, R5, R12, RZ, 0x3c, !PT ;  /* 0x0000000c050d7212 */ /* 0x000fe400078e3cff */
[----:B------:R-:W-:-:S02]  /*d3c40*/  IADD3 R7, P0, R26, R7, RZ ;  /* 0x000000071a077210 */ /* 0x000fc40007f1e0ff */
[----:B------:R-:W-:Y:S01]  /*d3c50*/  LOP3.LUT R16, R34, R16, R57, 0x96, !PT ;  /* 0x0000001022107212 */ /* 0x000fe200078e9639 */
[----:B------:R-:W-:Y:S01]  /*d3c60*/  IMAD.X R34, R18, 0x1, R65, P3 ;  /* 0x0000000112227824 */ /* 0x000fe200018e0641 */
[----:B------:R-:W-:Y:S02]  /*d3c70*/  SHF.L.W.U32.HI R8, R15, 0x10, R56 ;  /* 0x000000100f087819 */ /* 0x000fe40000010e38 */
[----:B------:R-:W-:Y:S01]  /*d3c80*/  LOP3.LUT R5, R28, R12, R67, 0x96, !PT ;  /* 0x0000000c1c057212 */ /* 0x000fe200078e9643 */
[----:B------:R-:W-:Y:S01]  /*d3c90*/  IMAD.X R12, R38, 0x1, R61, P4 ;  /* 0x00000001260c7824 */ /* 0x000fe200020e063d */
[-C--:B------:R-:W-:Y:S01]  /*d3ca0*/  LOP3.LUT R49, R49, R17.reuse, RZ, 0x3c, !PT ;  /* 0x0000001131317212 */ /* 0x080fe200078e3cff */
[----:B------:R-:W-:Y:S01]  /*d3cb0*/  IMAD.X R20, R27, 0x1, R20, P0 ;  /* 0x000000011b147824 */ /* 0x000fe200000e0614 */
[----:B------:R-:W-:Y:S01]  /*d3cc0*/  LOP3.LUT R17, R30, R17, R58, 0x96, !PT ;  /* 0x000000111e117212 */ /* 0x000fe200078e963a */
[----:B------:R-:W-:Y:S01]  /*d3cd0*/  IMAD.X R21, R8, 0x1, R21, P1 ;  /* 0x0000000108157824 */ /* 0x000fe200008e0615 */
[----:B------:R-:W-:-:S02]  /*d3ce0*/  LOP3.LUT R28, R29, R34, R71, 0x96, !PT ;  /* 0x000000221d1c7212 */ /* 0x000fc400078e9647 */
[----:B------:R-:W-:Y:S02]  /*d3cf0*/  LOP3.LUT R30, R31, R12, R69, 0x96, !PT ;  /* 0x0000000c1f1e7212 */ /* 0x000fe400078e9645 */
[----:B------:R-:W-:Y:S02]  /*d3d00*/  LOP3.LUT R34, R47, R34, RZ, 0x3c, !PT ;  /* 0x000000222f227212 */ /* 0x000fe400078e3cff */
[-C--:B------:R-:W-:Y:S02]  /*d3d10*/  LOP3.LUT R22, R22, R7.reuse, RZ, 0x3c, !PT ;  /* 0x0000000716167212 */ /* 0x080fe400078e3cff */
[----:B------:R-:W-:Y:S02]  /*d3d20*/  LOP3.LUT R12, R39, R12, RZ, 0x3c, !PT ;  /* 0x0000000c270c7212 */ /* 0x000fe400078e3cff */
[----:B------:R-:W-:Y:S02]  /*d3d30*/  LOP3.LUT R7, R32, R7, R46, 0x96, !PT ;  /* 0x0000000720077212 */ /* 0x000fe400078e962e */
[----:B------:R-:W-:-:S02]  /*d3d40*/  LOP3.LUT R32, R33, R20, R19, 0x96, !PT ;  /* 0x0000001421207212 */ /* 0x000fc400078e9613 */
[----:B------:R-:W-:Y:S02]  /*d3d50*/  LOP3.LUT R23, R23, R20, RZ, 0x3c, !PT ;  /* 0x0000001417177212 */ /* 0x000fe400078e3cff */
[-C--:B------:R-:W-:Y:S02]  /*d3d60*/  LOP3.LUT R35, R35, R21.reuse, R70, 0x96, !PT ;  /* 0x0000001523237212 */ /* 0x080fe400078e9646 */
[----:B------:R-:W-:Y:S02]  /*d3d70*/  LOP3.LUT R48, R48, R21, RZ, 0x3c, !PT ;  /* 0x0000001530307212 */ /* 0x000fe400078e3cff */
[----:B------:R-:W-:Y:S01]  /*d3d80*/  SHF.L.W.U32.HI R33, R34, 0x1, R13 ;  /* 0x0000000122217819 */ /* 0x000fe20000010e0d */
[----:B------:R-:W-:Y:S01]  /*d3d90*/  IMAD.MOV.U32 R14, RZ, RZ, R17 ;  /* 0x000000ffff0e7224 */ /* 0x000fe200078e0011 */
[----:B------:R-:W-:Y:S01]  /*d3da0*/  SHF.L.W.U32.HI R20, R12, 0x1, R49 ;  /* 0x000000010c147819 */ /* 0x000fe20000010e31 */
[----:B------:R-:W-:Y:S01]  /*d3db0*/  IMAD.MOV.U32 R15, RZ, RZ, R30 ;  /* 0x000000ffff0f7224 */ /* 0x000fe200078e001e */
[----:B------:R-:W-:Y:S01]  /*d3dc0*/  SHF.L.W.U32.HI R21, R49, 0x1, R12 ;  /* 0x0000000131157819 */ /* 0x000fe20000010e0c */
[----:B------:R-:W-:Y:S01]  /*d3dd0*/  IMAD.MOV.U32 R12, RZ, RZ, R5 ;  /* 0x000000ffff0c7224 */ /* 0x000fe200078e0005 */
[----:B------:R-:W-:Y:S01]  /*d3de0*/  SHF.L.W.U32.HI R34, R13, 0x1, R34 ;  /* 0x000000010d227819 */ /* 0x000fe20000010e22 */
[----:B------:R-:W-:Y:S01]  /*d3df0*/  IMAD.MOV.U32 R13, RZ, RZ, R28 ;  /* 0x000000ffff0d7224 */ /* 0x000fe200078e001c */
        /* <DEDUP_REMOVED lines=20> */
[----:B------:R-:W-:-:S04]  /*d3f40*/  IMAD.MOV.U32 R8, RZ, RZ, 0x20 ;  /* 0x00000020ff087424 */ /* 0x000fc800078e00ff */
.L_x_278:
[----:B0-----:R-:W-:Y:S01]  /*d3f50*/  SHF.R.U64 R14, R17, 0x8, R30 ;  /* 0x00000008110e7819 */ /* 0x001fe2000000121e */
[----:B------:R0:W-:Y:S01]  /*d3f60*/  STL [R1+0x478], R8 ;  /* 0x0004780801007387 */ /* 0x0001e20000100800 */
[----:B------:R-:W-:-:S02]  /*d3f70*/  SHF.R.U32.HI R13, RZ, 0x8, R28 ;  /* 0x00000008ff0d7819 */ /* 0x000fc4000001161c */
[----:B------:R-:W-:Y:S01]  /*d3f80*/  SHF.R.U64 R12, R5, 0x8, R28 ;  /* 0x00000008050c7819 */ /* 0x000fe2000000121c */
[----:B------:R0:W-:Y:S01]  /*d3f90*/  STL [R1+0x474], RZ ;  /* 0x000474ff01007387 */ /* 0x0001e20000100800 */
[----:B------:R-:W-:Y:S02]  /*d3fa0*/  SHF.R.U64 R19, R17, 0x10, R30 ;  /* 0x0000001011137819 */ /* 0x000fe4000000121e */
[----:B------:R-:W-:Y:S02]  /*d3fb0*/  PRMT R14, R14, 0x7604, R17 ;  /* 0x000076040e0e7816 */ /* 0x000fe40000000011 */
[--C-:B------:R-:W-:Y:S02]  /*d3fc0*/  SHF.R.U32.HI R34, RZ, 0x10, R28.reuse ;  /* 0x00000010ff227819 */ /* 0x100fe4000001161c */
[----:B------:R-:W-:Y:S02]  /*d3fd0*/  PRMT R13, R13, 0x7604, R28 ;  /* 0x000076040d0d7816 */ /* 0x000fe4000000001c */
[----:B------:R-:W-:-:S02]  /*d3fe0*/  SHF.R.U32.HI R38, RZ, 0x8, R35 ;  /* 0x00000008ff267819 */ /* 0x000fc40000011623 */
[----:B------:R-:W-:Y:S02]  /*d3ff0*/  SHF.R.U64 R29, R5, 0x10, R28 ;  /* 0x00000010051d7819 */ /* 0x000fe4000000121c */
[----:B------:R-:W-:Y:S02]  /*d4000*/  PRMT R12, R12, 0x7604, R5 ;  /* 0x000076040c0c7816 */ /* 0x000fe40000000005 */
[----:B------:R-:W-:Y:S02]  /*d4010*/  PRMT R14, R19, 0x7054, R14 ;  /* 0x00007054130e7816 */ /* 0x000fe4000000000e */
[----:B------:R-:W-:Y:S02]  /*d4020*/  SHF.R.U32.HI R19, RZ, 0x8, R32 ;  /* 0x00000008ff137819 */ /* 0x000fe40000011620 */
[----:B------:R-:W-:Y:S02]  /*d4030*/  PRMT R13, R34, 0x7054, R13 ;  /* 0x00007054220d7816 */ /* 0x000fe4000000000d */
[----:B------:R-:W-:-:S02]  /*d4040*/  SHF.R.U32.HI R34, RZ, 0x10, R35 ;  /* 0x00000010ff227819 */ /* 0x000fc40000011623 */
[--C-:B------:R-:W-:Y:S02]  /*d4050*/  PRMT R31, R38, 0x7604, R35.reuse ;  /* 0x00007604261f7816 */ /* 0x100fe40000000023 */
[----:B------:R-:W-:Y:S02]  /*d4060*/  PRMT R12, R29, 0x7054, R12 ;  /* 0x000070541d0c7816 */ /* 0x000fe4000000000c */
[--C-:B------:R-:W-:Y:S02]  /*d4070*/  SHF.R.U32.HI R42, RZ, 0x10, R32.reuse ;  /* 0x00000010ff2a7819 */ /* 0x100fe40000011620 */
[----:B------:R-:W-:Y:S02]  /*d4080*/  SHF.R.U64 R29, R16, 0x8, R35 ;  /* 0x00000008101d7819 */ /* 0x000fe40000001223 */
[----:B------:R-:W-:Y:S02]  /*d4090*/  PRMT R19, R19, 0x7604, R32 ;  /* 0x0000760413137816 */ /* 0x000fe40000000020 */
[----:B------:R-:W-:-:S02]  /*d40a0*/  SHF.R.U64 R39, R22, 0x8, R23 ;  /* 0x0000000816277819 */ /* 0x000fc40000001217 */
[----:B------:R-:W-:Y:S02]  /*d40b0*/  PRMT R31, R34, 0x7054, R31 ;  /* 0x00007054221f7816 */ /* 0x000fe4000000001f */
[----:B------:R-:W-:Y:S02]  /*d40c0*/  SHF.R.U32.HI R34, RZ, 0x8, R21 ;  /* 0x00000008ff227819 */ /* 0x000fe40000011615 */
[----:B------:R-:W-:Y:S02]  /*d40d0*/  SHF.R.U64 R40, R16, 0x10, R35 ;  /* 0x0000001010287819 */ /* 0x000fe40000001223 */
[----:B------:R-:W-:Y:S02]  /*d40e0*/  PRMT R29, R29, 0x7604, R16 ;  /* 0x000076041d1d7816 */ /* 0x000fe40000000010 */
[----:B------:R-:W-:Y:S02]  /*d40f0*/  PRMT R19, R42, 0x7054, R19 ;  /* 0x000070542a137816 */ /* 0x000fe40000000013 */
[----:B------:R-:W-:-:S02]  /*d4100*/  SHF.R.U64 R41, R22, 0x10, R23 ;  /* 0x0000001016297819 */ /* 0x000fc40000001217 */
[----:B------:R-:W-:Y:S02]  /*d4110*/  SHF.R.U32.HI R42, RZ, 0x8, R23 ;  /* 0x00000008ff2a7819 */ /* 0x000fe40000011617 */
[----:B------:R-:W-:Y:S02]  /*d4120*/  PRMT R38, R39, 0x7604, R22 ;  /* 0x0000760427267816 */ /* 0x000fe40000000016 */
[----:B------:R-:W-:Y:S02]  /*d4130*/  SHF.R.U32.HI R15, RZ, 0x8, R30 ;  /* 0x00000008ff0f7819 */ /* 0x000fe4000001161e */
[--C-:B------:R-:W-:Y:S02]  /*d4140*/  SHF.R.U32.HI R43, RZ, 0x10, R21.reuse ;  /* 0x00000010ff2b7819 */ /* 0x100fe40000011615 */
[----:B------:R-:W-:Y:S02]  /*d4150*/  PRMT R34, R34, 0x7604, R21 ;  /* 0x0000760422227816 */ /* 0x000fe40000000015 */
[----:B------:R-:W-:-:S02]  /*d4160*/  PRMT R29, R40, 0x7054, R29 ;  /* 0x00007054281d7816 */ /* 0x000fc4000000001d */
[--C-:B------:R-:W-:Y:S02]  /*d4170*/  SHF.R.U32.HI R40, RZ, 0x10, R23.reuse ;  /* 0x00000010ff287819 */ /* 0x100fe40000011617 */
[----:B------:R-:W-:Y:S02]  /*d4180*/  PRMT R39, R42, 0x7604, R23 ;  /* 0x000076042a277816 */ /* 0x000fe40000000017 */
[----:B------:R-:W-:Y:S02]  /*d4190*/  PRMT R38, R41, 0x7054, R38 ;  /* 0x0000705429267816 */ /* 0x000fe40000000026 */
[--C-:B------:R-:W-:Y:S02]  /*d41a0*/  SHF.R.U32.HI R18, RZ, 0x10, R30.reuse ;  /* 0x00000010ff127819 */ /* 0x100fe4000001161e */
[----:B------:R-:W-:Y:S02]  /*d41b0*/  PRMT R15, R15, 0x7604, R30 ;  /* 0x000076040f0f7816 */ /* 0x000fe4000000001e */
[----:B------:R-:W-:-:S02]  /*d41c0*/  SHF.R.U64 R41, R24, 0x8, R25 ;  /* 0x0000000818297819 */ /* 0x000fc40000001219 */
[----:B------:R-:W-:Y:S02]  /*d41d0*/  PRMT R34, R43, 0x7054, R34 ;  /* 0x000070542b227816 */ /* 0x000fe40000000022 */
[----:B------:R-:W-:Y:S02]  /*d41e0*/  SHF.R.U32.HI R42, RZ, 0x8, R25 ;  /* 0x00000008ff2a7819 */ /* 0x000fe40000011619 */
[----:B------:R-:W-:Y:S02]  /*d41f0*/  SHF.R.U64 R43, R26, 0x8, R27 ;  /* 0x000000081a2b7819 */ /* 0x000fe4000000121b */
[----:B------:R-:W-:Y:S02]  /*d4200*/  PRMT R39, R40, 0x7054, R39 ;  /* 0x0000705428277816 */ /* 0x000fe40000000027 */
[----:B------:R-:W-:Y:S02]  /*d4210*/  PRMT R15, R18, 0x7054, R15 ;  /* 0x00007054120f7816 */ /* 0x000fe4000000000f */
[----:B------:R-:W-:-:S02]  /*d4220*/  PRMT R40, R41, 0x7604, R24 ;  /* 0x0000760429287816 */ /* 0x000fc40000000018 */
[----:B------:R-:W-:Y:S02]  /*d4230*/  SHF.R.U64 R18, R7, 0x8, R32 ;  /* 0x0000000807127819 */ /* 0x000fe40000001220 */
[----:B------:R-:W-:Y:S02]  /*d4240*/  PRMT R41, R42, 0x7604, R25 ;  /* 0x000076042a297816 */ /* 0x000fe40000000019 */
[----:B------:R-:W-:Y:S02]  /*d4250*/  SHF.R.U64 R45, R26, 0x10, R27 ;  /* 0x000000101a2d7819 */ /* 0x000fe4000000121b */
[----:B------:R-:W-:Y:S02]  /*d4260*/  PRMT R42, R43, 0x7604, R26 ;  /* 0x000076042b2a7816 */ /* 0x000fe4000000001a */
[----:B------:R-:W-:Y:S02]  /*d4270*/  SHF.R.U64 R33, R7, 0x10, R32 ;  /* 0x0000001007217819 */ /* 0x000fe40000001220 */
[----:B------:R-:W-:-:S02]  /*d4280*/  PRMT R18, R18, 0x7604, R7 ;  /* 0x0000760412127816 */ /* 0x000fc40000000007 */
[----:B------:R-:W-:Y:S02]  /*d4290*/  PRMT R42, R45, 0x7054, R42 ;  /* 0x000070542d2a7816 */ /* 0x000fe4000000002a */
[--C-:B------:R-:W-:Y:S02]  /*d42a0*/  SHF.R.U64 R45, R5, 0x18, R28.reuse ;  /* 0x00000018052d7819 */ /* 0x100fe4000000121c */
[----:B------:R-:W-:Y:S02]  /*d42b0*/  SHF.R.U32.HI R28, RZ, 0x18, R28 ;  /* 0x00000018ff1c7819 */ /* 0x000fe4000001161c */
[----:B------:R-:W-:Y:S02]  /*d42c0*/  PRMT R18, R33, 0x7054, R18 ;  /* 0x0000705421127816 */ /* 0x000fe40000000012 */
[----:B------:R-:W-:Y:S02]  /*d42d0*/  SHF.R.U64 R33, R20, 0x8, R21 ;  /* 0x0000000814217819 */ /* 0x000fe40000001215 */
[----:B------:R-:W-:-:S02]  /*d42e0*/  SHF.R.U64 R17, R17, 0x18, R30 ;  /* 0x0000001811117819 */ /* 0x000fc4000000121e */
[----:B------:R-:W-:Y:S02]  /*d42f0*/  SHF.R.U32.HI R30, RZ, 0x18, R30 ;  /* 0x00000018ff1e7819 */ /* 0x000fe4000001161e */
[--C-:B------:R-:W-:Y:S02]  /*d4300*/  SHF.R.U64 R7, R7, 0x18, R32.reuse ;  /* 0x0000001807077819 */ /* 0x100fe40000001220 */
[----:B------:R-:W-:Y:S02]  /*d4310*/  PRMT R13, R28, 0x654, R13 ;  /* 0x000006541c0d7816 */ /* 0x000fe4000000000d */
[----:B------:R-:W-:Y:S02]  /*d4320*/  SHF.R.U32.HI R32, RZ, 0x18, R32 ;  /* 0x00000018ff207819 */ /* 0x000fe40000011620 */
[----:B------:R-:W-:Y:S02]  /*d4330*/  SHF.R.U32.HI R28, RZ, 0x18, R35 ;  /* 0x00000018ff1c7819 */ /* 0x000fe40000011623 */
[----:B------:R-:W-:-:S02]  /*d4340*/  SHF.R.U64 R44, R20, 0x10, R21 ;  /* 0x00000010142c7819 */ /* 0x000fc40000001215 */
[----:B------:R-:W-:Y:S02]  /*d4350*/  PRMT R33, R33, 0x7604, R20 ;  /* 0x0000760421217816 */ /* 0x000fe40000000014 */
[----:B------:R-:W-:Y:S02]  /*d4360*/  SHF.R.U32.HI R46, RZ, 0x8, R27 ;  /* 0x00000008ff2e7819 */ /* 0x000fe4000001161b */
[----:B------:R-:W-:Y:S02]  /*d4370*/  PRMT R14, R17, 0x654, R14 ;  /* 0x00000654110e7816 */ /* 0x000fe4000000000e */
[----:B------:R-:W-:Y:S02]  /*d4380*/  PRMT R15, R30, 0x654, R15 ;  /* 0x000006541e0f7816 */ /* 0x000fe4000000000f */
[----:B------:R-:W-:Y:S02]  /*d4390*/  SHF.R.U64 R30, R16, 0x18, R35 ;  /* 0x00000018101e7819 */ /* 0x000fe40000001223 */
[----:B------:R-:W-:-:S02]  /*d43a0*/  PRMT R17, R32, 0x654, R19 ;  /* 0x0000065420117816 */ /* 0x000fc40000000013 */
[----:B------:R-:W-:Y:S02]  /*d43b0*/  PRMT R16, R7, 0x654, R18 ;  /* 0x0000065407107816 */ /* 0x000fe40000000012 */
[----:B------:R-:W-:Y:S02]  /*d43c0*/  PRMT R19, R28, 0x654, R31 ;  /* 0x000006541c137816 */ /* 0x000fe4000000001f */
[----:B------:R-:W-:Y:S02]  /*d43d0*/  PRMT R33, R44, 0x7054, R33 ;  /* 0x000070542c217816 */ /* 0x000fe40000000021 */
[--C-:B------:R-:W-:Y:S02]  /*d43e0*/  SHF.R.U64 R7, R22, 0x18, R23.reuse ;  /* 0x0000001816077819 */ /* 0x100fe40000001217 */
[----:B------:R-:W-:Y:S02]  /*d43f0*/  SHF.R.U32.HI R28, RZ, 0x18, R23 ;  /* 0x00000018ff1c7819 */ /* 0x000fe40000011617 */
[----:B------:R-:W-:-:S02]  /*d4400*/  SHF.R.U64 R47, R24, 0x10, R25 ;  /* 0x00000010182f7819 */ /* 0x000fc40000001219 */
[----:B------:R-:W-:Y:S02]  /*d4410*/  SHF.R.U32.HI R48, RZ, 0x10, R25 ;  /* 0x00000010ff307819 */ /* 0x000fe40000011619 */
[--C-:B------:R-:W-:Y:S02]  /*d4420*/  SHF.R.U32.HI R44, RZ, 0x10, R27.reuse ;  /* 0x00000010ff2c7819 */ /* 0x100fe4000001161b */
[----:B------:R-:W-:Y:S02]  /*d4430*/  PRMT R43, R46, 0x7604, R27 ;  /* 0x000076042e2b7816 */ /* 0x000fe4000000001b */
[----:B------:R-:W-:Y:S02]  /*d4440*/  PRMT R18, R30, 0x654, R29 ;  /* 0x000006541e127816 */ /* 0x000fe4000000001d */
[----:B------:R-:W-:Y:S02]  /*d4450*/  SHF.R.U64 R20, R20, 0x18, R21 ;  /* 0x0000001814147819 */ /* 0x000fe40000001215 */
[----:B------:R-:W-:Y:S01]  /*d4460*/  PRMT R22, R7, 0x654, R38 ;  /* 0x0000065407167816 */ /* 0x000fe20000000026 */
[----:B------:R0:W-:Y:S01]  /*d4470*/  STL.128 [R1+0x440], R16 ;  /* 0x0004401001007387 */ /* 0x0001e20000100c00 */
[----:B------:R-:W-:-:S02]  /*d4480*/  PRMT R23, R28, 0x654, R39 ;  /* 0x000006541c177816 */ /* 0x000fc40000000027 */
[----:B------:R-:W-:Y:S02]  /*d4490*/  PRMT R40, R47, 0x7054, R40 ;  /* 0x000070542f287816 */ /* 0x000fe40000000028 */
[----:B------:R-:W-:Y:S02]  /*d44a0*/  PRMT R41, R48, 0x7054, R41 ;  /* 0x0000705430297816 */ /* 0x000fe40000000029 */
[----:B------:R-:W-:Y:S02]  /*d44b0*/  PRMT R43, R44, 0x7054, R43 ;  /* 0x000070542c2b7816 */ /* 0x000fe4000000002b */
[----:B------:R-:W-:Y:S02]  /*d44c0*/  SHF.R.U32.HI R21, RZ, 0x18, R21 ;  /* 0x00000018ff157819 */ /* 0x000fe40000011615 */
[--C-:B------:R-:W-:Y:S02]  /*d44d0*/  SHF.R.U64 R29, R24, 0x18, R25.reuse ;  /* 0x00000018181d7819 */ /* 0x100fe40000001219 */
[----:B------:R-:W-:-:S02]  /*d44e0*/  SHF.R.U32.HI R30, RZ, 0x18, R25 ;  /* 0x00000018ff1e7819 */ /* 0x000fc40000011619 */
[--C-:B------:R-:W-:Y:S02]  /*d44f0*/  SHF.R.U64 R7, R26, 0x18, R27.reuse ;  /* 0x000000181a077819 */ /* 0x100fe4000000121b */
[----:B------:R-:W-:Y:S02]  /*d4500*/  SHF.R.U32.HI R28, RZ, 0x18, R27 ;  /* 0x00000018ff1c7819 */ /* 0x000fe4000001161b */
[----:B------:R-:W-:Y:S02]  /*d4510*/  PRMT R12, R45, 0x654, R12 ;  /* 0x000006542d0c7816 */ /* 0x000fe4000000000c */
[----:B------:R-:W-:Y:S02]  /*d4520*/  PRMT R20, R20, 0x654, R33 ;  /* 0x0000065414147816 */ /* 0x000fe40000000021 */
[----:B------:R-:W-:Y:S01]  /*d4530*/  PRMT R21, R21, 0x654, R34 ;  /* 0x0000065415157816 */ /* 0x000fe20000000022 */
[----:B------:R0:W-:Y:S01]  /*d4540*/  STL.128 [R1+0x430], R12 ;  /* 0x0004300c01007387 */ /* 0x0001e20000100c00 */
[----:B------:R-:W-:-:S02]  /*d4550*/  PRMT R24, R29, 0x654, R40 ;  /* 0x000006541d187816 */ /* 0x000fc40000000028 */
[----:B------:R-:W-:Y:S01]  /*d4560*/  PRMT R25, R30, 0x654, R41 ;  /* 0x000006541e197816 */ /* 0x000fe20000000029 */
[----:B------:R0:W-:Y:S01]  /*d4570*/  STL.128 [R1+0x450], R20 ;  /* 0x0004501401007387 */ /* 0x0001e20000100c00 */
[----:B------:R-:W-:Y:S01]  /*d4580*/  PRMT R26, R7, 0x654, R42 ;  /* 0x00000654071a7816 */ /* 0x000fe2000000002a */
[----:B------:R-:W-:Y:S01]  /*d4590*/  IMAD.MOV.U32 R7, RZ, RZ, RZ ;  /* 0x000000ffff077224 */ /* 0x000fe200078e00ff */
[----:B------:R-:W-:-:S05]  /*d45a0*/  PRMT R27, R28, 0x654, R43 ;  /* 0x000006541c1b7816 */ /* 0x000fca000000002b */
[----:B------:R0:W-:Y:S01]  /*d45b0*/  STL.128 [R1+0x460], R24 ;  /* 0x0004601801007387 */ /* 0x0001e20000100c00 */
[----:B------:R-:W-:Y:S05]  /*d45c0*/  BRA `(.L_x_285) ;  /* 0x0000002000007947 */ /* 0x000fea0003800000 */
.L_x_270:
[----:B------:R-:W-:-:S06]  /*d45d0*/  IMAD.IADD R5, R1, 0x1, R7 ;  /* 0x0000000101057824 */ /* 0x000fcc00078e0207 */
[----:B------:R-:W5:Y:S02]  /*d45e0*/  LDL.U8 R5, [R5+0x430] ;  /* 0x0004300005057983 */ /* 0x000f640000100000 */
.L_x_285:
[----:B------:R-:W-:Y:S02]  /*d45f0*/  IADD3 R7, R7, 0x1, RZ ;  /* 0x0000000107077810 */ /* 0x000fe40007ffe0ff */
[----:B------:R-:W-:-:S05]  /*d4600*/  IADD3 R6, R6, 0x1, RZ ;  /* 0x0000000106067810 */ /* 0x000fca0007ffe0ff */
[----:B------:R1:W-:Y:S02]  /*d4610*/  STL.64 [R1+0x470], R6 ;  /* 0x0004700601007387 */ /* 0x0003e40000100a00 */
.L_x_269:
[C---:B0-----:R-:W-:Y:S01]  /*d4620*/  IMAD.SHL.U32 R12, R37.reuse, 0x8, RZ ;  /* 0x00000008250c7824 */ /* 0x041fe200078e00ff */
[----:B------:R-:W-:Y:S02]  /*d4630*/  IADD3 R37, R37, 0x1, RZ ;  /* 0x0000000125257810 */ /* 0x000fe40007ffe0ff */
[----:B-----5:R-:W-:Y:S02]  /*d4640*/  LOP3.LUT R13, R5, 0xff, RZ, 0xc0, !PT ;  /* 0x000000ff050d7812 */ /* 0x020fe400078ec0ff */
[----:B------:R-:W-:Y:S02]  /*d4650*/  ISETP.GE.U32.AND P0, PT, R37, 0x8, PT ;  /* 0x000000082500780c */ /* 0x000fe40003f06070 */
[CC--:B------:R-:W-:Y:S02]  /*d4660*/  SHF.L.U32 R5, R13.reuse, R12.reuse, RZ ;  /* 0x0000000c0d057219 */ /* 0x0c0fe400000006ff */
[----:B------:R-:W-:Y:S02]  /*d4670*/  SHF.L.U64.HI R13, R13, R12, RZ ;  /* 0x0000000c0d0d7219 */ /* 0x000fe400000102ff */
[----:B------:R-:W-:-:S02]  /*d4680*/  LOP3.LUT R10, R5, R10, RZ, 0xfc, !PT ;  /* 0x0000000a050a7212 */ /* 0x000fc400078efcff */
[----:B------:R-:W-:-:S05]  /*d4690*/  LOP3.LUT R36, R13, R36, RZ, 0xfc, !PT ;  /* 0x000000240d247212 */ /* 0x000fca00078efcff */
[----:B------:R-:W-:Y:S01]  /*d46a0*/  @P0 CALL.REL.NOINC `(.L_x_286) ;  /* 0x0000001000000944 */ /* 0x000fe20003c00000 */
[----:B------:R-:W-:Y:S05]  /*d46b0*/  BRA `(.L_x_287) ;  /* 0xfffe852000007947 */ /* 0x000fea000383ffff */
.L_x_286:
[----:B------:R-:W-:-:S05]  /*d46c0*/  IMAD R5, R11, 0x8, R2 ;  /* 0x000000080b057824 */ /* 0x000fca00078e0202 */
[----:B------:R-:W2:Y:S01]  /*d46d0*/  LDL.64 R12, [R5] ;  /* 0x00000000050c7983 */ /* 0x000ea20000100a00 */
[----:B------:R-:W-:-:S04]  /*d46e0*/  IADD3 R11, R11, 0x1, RZ ;  /* 0x000000010b0b7810 */ /* 0x000fc80007ffe0ff */
[----:B------:R-:W-:Y:S02]  /*d46f0*/  ISETP.GE.U32.AND P0, PT, R11, 0x20, PT ;  /* 0x000000200b00780c */ /* 0x000fe40003f06070 */
[----:B--2---:R-:W-:Y:S02]  /*d4700*/  LOP3.LUT R12, R12, R10, RZ, 0x3c, !PT ;  /* 0x0000000a0c0c7212 */ /* 0x004fe400078e3cff */
[----:B------:R-:W-:-:S05]  /*d4710*/  LOP3.LUT R13, R13, R36, RZ, 0x3c, !PT ;  /* 0x000000240d0d7212 */ /* 0x000fca00078e3cff */
[----:B------:R0:W-:Y:S04]  /*d4720*/  STL.64 [R5], R12 ;  /* 0x0000000c05007387 */ /* 0x0001e80000100a00 */
[----:B------:R-:W-:Y:S01]  /*d4730*/  @P0 CALL.REL.NOINC `(.L_x_288) ;  /* 0x0000001000000944 */ /* 0x000fe20003c00000 */
[----:B------:R-:W-:Y:S05]  /*d4740*/  BRA `(.L_x_289) ;  /* 0xfffe847000007947 */ /* 0x000fea000383ffff */
.L_x_288:
[----:B------:R-:W-:Y:S01]  /*d4750*/  @P2 CALL.REL.NOINC `(.L_x_290) ;  /* 0x0000001000002944 */ /* 0x000fe20003c00000 */
[----:B------:R-:W-:Y:S05]  /*d4760*/  BRA `(.L_x_291) ;  /* 0xfffe842000007947 */ /* 0x000fea000383ffff */
.L_x_290:
[----:B------:R-:W-:Y:S02]  /*d4770*/  ULDC UR5, c[0x0][0x20] ;  /* 0x0000080000057ab9 */ /* 0x000fe40000000800 */
[----:B------:R-:W-:-:S09]  /*d4780*/  UIADD3 UR5, UR20, -UR5, URZ ;  /* 0x8000000514057290 */ /* 0x000fd2000fffe03f */
[----:B0-----:R-:W2:Y:S04]  /*d4790*/  LDL.128 R12, [UR5] ;  /* 0x00000005ff0c7983 */ /* 0x001ea80008100c00 */
[----:B--2---:R0:W-:Y:S04]  /*d47a0*/  STL.128 [R1+0x570], R12 ;  /* 0x0005700c01007387 */ /* 0x0041e80000100c00 */
[----:B------:R-:W2:Y:S04]  /*d47b0*/  LDL.128 R16, [UR5+0x10] ;  /* 0x00001005ff107983 */ /* 0x000ea80008100c00 */
[----:B--2---:R0:W-:Y:S04]  /*d47c0*/  STL.128 [R1+0x580], R16 ;  /* 0x0005801001007387 */ /* 0x0041e80000100c00 */
[----:B------:R-:W2:Y:S01]  /*d47d0*/  LDL.128 R20, [UR5+0x20] ;  /* 0x00002005ff147983 */ /* 0x000ea20008100c00 */
[----:B------:R-:W-:-:S03]  /*d47e0*/  UIADD3 UR4, UR4, 0x1, URZ ;  /* 0x0000000104047890 */ /* 0x000fc6000fffe03f */
[----:B--2---:R0:W-:Y:S04]  /*d47f0*/  STL.128 [R1+0x590], R20 ;  /* 0x0005901401007387 */ /* 0x0041e80000100c00 */
[----:B------:R-:W2:Y:S01]  /*d4800*/  LDL.128 R24, [UR5+0x30] ;  /* 0x00003005ff187983 */ /* 0x000ea20008100c00 */
[----:B------:R-:W-:Y:S01]  /*d4810*/  IMAD.U32 R0, RZ, RZ, UR4 ;  /* 0x00000004ff007e24 */ /* 0x000fe2000f8e00ff */
[----:B------:R-:W-:-:S04]  /*d4820*/  UISETP.GE.U32.AND UP0, UPT, UR4, 0x8, UPT ;  /* 0x000000080400788c */ /* 0x000fc8000bf06070 */
[----:B------:R0:W-:Y:S02]  /*d4830*/  STL [R1+0x3d4], R0 ;  /* 0x0003d40001007387 */ /* 0x0001e40000100800 */
[----:B------:R-:W-:Y:S02]  /*d4840*/  PLOP3.LUT P0, PT, PT, PT, UP0, 0x80, 0x0 ;  /* 0x000000000000781c */ /* 0x000fe40003f0f008 */
[----:B--2---:R0:W-:Y:S11]  /*d4850*/  STL.128 [R1+0x5a0], R24 ;  /* 0x0005a01801007387 */ /* 0x0041f60000100c00 */
[----:B------:R-:W-:Y:S01]  /*d4860*/  @P0 CALL.REL.NOINC `(.L_x_292) ;  /* 0x0000001000000944 */ /* 0x000fe20003c00000 */
[----:B------:R-:W-:Y:S05]  /*d4870*/  BRA `(.L_x_293) ;  /* 0xfff6677000007947 */ /* 0x000fea000383ffff */
.L_x_292:
[----:B0-----:R-:W2:Y:S04]  /*d4880*/  LDL.64 R14, [R1+0x240] ;  /* 0x00024000010e7983 */ /* 0x001ea80000100a00 */
[----:B------:R-:W2:Y:S01]  /*d4890*/  LDL.64 R12, [R1+0x2e0] ;  /* 0x0002e000010c7983 */ /* 0x000ea20000100a00 */
[----:B-1----:R-:W-:Y:S01]  /*d48a0*/  IMAD.MOV.U32 R6, RZ, RZ, -0x1 ;  /* 0xffffffffff067424 */ /* 0x002fe200078e00ff */
[----:B------:R-:W-:Y:S01]  /*d48b0*/  BSSY B0, `(.L_x_294) ;  /* 0x000000f000007945 */ /* 0x000fe20003800000 */
[----:B------:R-:W-:-:S05]  /*d48c0*/  IMAD.MOV.U32 R7, RZ, RZ, -0x1 ;  /* 0xffffffffff077424 */ /* 0x000fca00078e00ff */
[----:B------:R0:W-:Y:S01]  /*d48d0*/  STL.64 [R1+0x250], R6 ;  /* 0x0002500601007387 */ /* 0x0001e20000100a00 */
[----:B--2---:R-:W-:Y:S02]  /*d48e0*/  IADD3 R10, P0, R14, R12, RZ ;  /* 0x0000000c0e0a7210 */ /* 0x004fe40007f1e0ff */
[----:B------:R-:W-:-:S03]  /*d48f0*/  ISETP.GT.U32.AND P1, PT, R12, 0x7f, PT ;  /* 0x0000007f0c00780c */ /* 0x000fc60003f24070 */
[----:B------:R-:W-:Y:S01]  /*d4900*/  IMAD.X R11, R15, 0x1, R13, P0 ;  /* 0x000000010f0b7824 */ /* 0x000fe200000e060d */
[----:B------:R-:W-:Y:S02]  /*d4910*/  ISETP.GE.U32.AND P0, PT, R10, R14, PT ;  /* 0x0000000e0a00720c */ /* 0x000fe40003f06070 */
[----:B------:R-:W-:Y:S02]  /*d4920*/  ISETP.GT.U32.AND.EX P1, PT, R13, RZ, PT, P1 ;  /* 0x000000ff0d00720c */ /* 0x000fe40003f24110 */
[----:B------:R0:W-:Y:S01]  /*d4930*/  STL.64 [R1+0x240], R10 ;  /* 0x0002400a01007387 */ /* 0x0001e20000100a00 */
[----:B------:R-:W-:-:S13]  /*d4940*/  ISETP.GE.U32.AND.EX P0, PT, R11, R15, PT, P0 ;  /* 0x0000000f0b00720c */ /* 0x000fda0003f06100 */
[----:B------:R-:W-:Y:S05]  /*d4950*/  @P0 BRA `(.L_x_295) ;  /* 0x0000004000000947 */ /* 0x000fea0003800000 */
[----:B0-----:R-:W2:Y:S02]  /*d4960*/  LDL.64 R10, [R1+0x248] ;  /* 0x00024800010a7983 */ /* 0x001ea40000100a00 */
[----:B--2---:R-:W-:-:S05]  /*d4970*/  IADD3 R10, P0, R10, 0x1, RZ ;  /* 0x000000010a0a7810 */ /* 0x004fca0007f1e0ff */
[----:B------:R-:W-:-:S05]  /*d4980*/  IMAD.X R11, RZ, RZ, R11, P0 ;  /* 0x000000ffff0b7224 */ /* 0x000fca00000e060b */
[----:B------:R0:W-:Y:S03]  /*d4990*/  STL.64 [R1+0x248], R10 ;  /* 0x0002480a01007387 */ /* 0x0001e60000100a00 */
.L_x_295:
[----:B0-----:R-:W-:Y:S05]  /*d49a0*/  BSYNC B0 ;  /* 0x0000000000007941 */ /* 0x001fea0003800000 */
.L_x_294:
        /* <DEDUP_REMOVED lines=13> */
[----:B------:R-:W-:Y:S01]  /*d4a80*/  IADD3 R5, P0, RZ, -R5, RZ ;  /* 0x80000005ff057210 */ /* 0x000fe20007f1e0ff */
[----:B------:R-:W-:Y:S02]  /*d4a90*/  IMAD.U32 R11, RZ, RZ, UR18 ;  /* 0x00000012ff0b7e24 */ /* 0x000fe4000f8e00ff */
[--C-:B------:R-:W-:Y:S02]  /*d4aa0*/  IMAD.MOV.U32 R0, RZ, RZ, R12.reuse ;  /* 0x000000ffff007224 */ /* 0x100fe400078e000c */
[----:B------:R-:W-:Y:S01]  /*d4ab0*/  IMAD.X R8, RZ, RZ, -0x1, P0 ;  /* 0xffffffffff087424 */ /* 0x000fe200000e06ff */
[----:B------:R-:W-:-:S04]  /*d4ac0*/  IADD3 R10, R11, 0x60, R12 ;  /* 0x000000600b0a7810 */ /* 0x000fc80007ffe00c */
.L_x_300:
[----:B------:R-:W-:Y:S01]  /*d4ad0*/  IADD3 R5, P0, R5, 0x1, RZ ;  /* 0x0000000105057810 */ /* 0x000fe20007f1e0ff */
[----:B------:R0:W-:Y:S01]  /*d4ae0*/  STL.U8 [R10], RZ ;  /* 0x000000ff0a007387 */ /* 0x0001e20000100000 */
[----:B------:R-:W-:-:S03]  /*d4af0*/  IADD3 R0, P2, R0, 0x1, RZ ;  /* 0x0000000100007810 */ /* 0x000fc60007f5e0ff */
[----:B------:R-:W-:Y:S01]  /*d4b00*/  IMAD.X R8, RZ, RZ, R8, P0 ;  /* 0x000000ffff087224 */ /* 0x000fe200000e0608 */
[----:B------:R-:W-:Y:S01]  /*d4b10*/  ISETP.NE.U32.AND P0, PT, R5, RZ, PT ;  /* 0x000000ff0500720c */ /* 0x000fe20003f05070 */
[----:B------:R-:W-:Y:S01]  /*d4b20*/  IMAD.X R13, RZ, RZ, R13, P2 ;  /* 0x000000ffff0d7224 */ /* 0x000fe200010e060d */
[----:B0-----:R-:W-:Y:S02]  /*d4b30*/  IADD3 R10, R10, 0x1, RZ ;  /* 0x000000010a0a7810 */ /* 0x001fe40007ffe0ff */
[----:B------:R-:W-:-:S13]  /*d4b40*/  ISETP.NE.AND.EX P0, PT, R8, RZ, PT, P0 ;  /* 0x000000ff0800720c */ /* 0x000fda0003f05300 */
[----:B------:R-:W-:Y:S05]  /*d4b50*/  @P0 BRA `(.L_x_300) ;  /* 0xffffff7000000947 */ /* 0x000fea000383ffff */
.L_x_299:
[----:B------:R-:W-:Y:S05]  /*d4b60*/  BSYNC B1 ;  /* 0x0000000000017941 */ /* 0x000fea0003800000 */
.L_x_298:
        /* <DEDUP_REMOVED lines=281> */
[----:B-1----:R-:W-:Y:S01]  /*d5d00*/  ISETP.GE.U32.AND P0, PT, R0, -0x80, PT ;  /* 0xffffff800000780c */ /* 0x002fe20003f06070 */
        /* <DEDUP_REMOVED lines=9> */
.L_x_297:
[----:B-1----:R-:W-:Y:S05]  /*d5da0*/  BSYNC B0 ;  /* 0x0000000000007941 */ /* 0x002fea0003800000 */
.L_x_296:
[----:B------:R-:W2:Y:S04]  /*d5db0*/  LDL.128 R32, [R1+0x260] ;  /* 0x0002600001207983 */ /* 0x000ea80000100c00 */
[----:B------:R-:W3:Y:S04]  /*d5dc0*/  LDL.128 R28, [R1+0x270] ;  /* 0x00027000011c7983 */ /* 0x000ee80000100c00 */
[----:B------:R-:W4:Y:S04]  /*d5dd0*/  LDL.128 R24, [R1+0x280] ;  /* 0x0002800001187983 */ /* 0x000f280000100c00 */
[----:B------:R-:W5:Y:S04]  /*d5de0*/  LDL.128 R20, [R1+0x290] ;  /* 0x0002900001147983 */ /* 0x000f680000100c00 */
[----:B------:R-:W3:Y:S04]  /*d5df0*/  LDL.128 R12, [R1+0x2a0] ;  /* 0x0002a000010c7983 */ /* 0x000ee80000100c00 */
[----:B------:R-:W3:Y:S04]  /*d5e00*/  LDL.128 R16, [R1+0x2b0] ;  /* 0x0002b00001107983 */ /* 0x000ee80000100c00 */
[----:B------:R1:W-:Y:S01]  /*d5e10*/  STL.64 [R1+0x338], R6 ;  /* 0x0003380601007387 */ /* 0x0003e20000100a00 */
[----:B--2---:R-:W-:-:S02]  /*d5e20*/  LOP3.LUT R5, R32, 0xffff, RZ, 0xc0, !PT ;  /* 0x0000ffff20057812 */ /* 0x004fc400078ec0ff */
[----:B------:R-:W-:Y:S02]  /*d5e30*/  LOP3.LUT R11, R34, 0xffff, RZ, 0xc0, !PT ;  /* 0x0000ffff220b7812 */ /* 0x000fe400078ec0ff */
[----:B------:R-:W-:Y:S02]  /*d5e40*/  SHF.R.U32.HI R0, RZ, 0x8, R5 ;  /* 0x00000008ff007819 */ /* 0x000fe40000011605 */
[----:B0-----:R-:W-:Y:S02]  /*d5e50*/  PRMT R8, R32, 0x7732, RZ ;  /* 0x0000773220087816 */ /* 0x001fe400000000ff */
[----:B-1----:R-:W-:Y:S02]  /*d5e60*/  SHF.R.U32.HI R6, RZ, 0x8, R11 ;  /* 0x00000008ff067819 */ /* 0x002fe4000001160b */
[----:B------:R-:W-:Y:S02]  /*d5e70*/  PRMT R34, R34, 0x7732, RZ ;  /* 0x0000773222227816 */ /* 0x000fe400000000ff */
[----:B------:R-:W-:-:S02]  /*d5e80*/  LOP3.LUT R36, R0, 0xff, RZ, 0xc0, !PT ;  /* 0x000000ff00247812 */ /* 0x000fc400078ec0ff */
[----:B------:R-:W-:Y:S02]  /*d5e90*/  SHF.R.U32.HI R0, RZ, 0x8, R8 ;  /* 0x00000008ff007819 */ /* 0x000fe40000011608 */
[----:B------:R-:W-:Y:S02]  /*d5ea0*/  LOP3.LUT R40, R8, 0xff, RZ, 0xc0, !PT ;  /* 0x000000ff08287812 */ /* 0x000fe400078ec0ff */
[----:B------:R-:W-:Y:S02]  /*d5eb0*/  LOP3.LUT R8, R6, 0xff, RZ, 0xc0, !PT ;  /* 0x000000ff06087812 */ /* 0x000fe400078ec0ff */
[----:B------:R-:W-:Y:S01]  /*d5ec0*/  SHF.R.U32.HI R6, RZ, 0x8, R34 ;  /* 0x00000008ff067819 */ /* 0x000fe20000011622 */
[----:B------:R-:W-:Y:S01]  /*d5ed0*/  IMAD.WIDE.U32 R40, R40, 0x10000, RZ ;  /* 0x0001000028287825 */ /* 0x000fe200078e00ff */
[----:B------:R-:W-:Y:S02]  /*d5ee0*/  LOP3.LUT R60, R34, 0xff, RZ, 0xc0, !PT ;  /* 0x000000ff223c7812 */ /* 0x000fe400078ec0ff */
[----:B------:R-:W-:-:S02]  /*d5ef0*/  LOP3.LUT R0, R0, 0xffff, RZ, 0xc0, !PT ;  /* 0x0000ffff00007812 */ /* 0x000fc400078ec0ff */
[----:B------:R-:W-:Y:S01]  /*d5f00*/  LOP3.LUT R6, R6, 0xffff, RZ, 0xc0, !PT ;  /* 0x0000ffff06067812 */ /* 0x000fe200078ec0ff */
[----:B------:R-:W-:Y:S01]  /*d5f10*/  IMAD.WIDE.U32 R60, R60, 0x10000, RZ ;  /* 0x000100003c3c7825 */ /* 0x000fe200078e00ff */
[----:B------:R-:W-:Y:S02]  /*d5f20*/  PRMT R53, R5, 0x6540, R36 ;  /* 0x0000654005357816 */ /* 0x000fe40000000024 */
[----:B------:R-:W-:Y:S01]  /*d5f30*/  SHF.L.U64.HI R5, R36, 0x8, RZ ;  /* 0x0000000824057819 */ /* 0x000fe200000102ff */
[----:B------:R-:W-:Y:S01]  /*d5f40*/  IMAD.WIDE.U32 R42, R0, 0x1000000, RZ ;  /* 0x01000000002a7825 */ /* 0x000fe200078e00ff */
[----:B------:R-:W2:Y:S01]  /*d5f50*/  LDL.128 R36, [R1+0x2c0] ;  /* 0x0002c00001247983 */ /* 0x000ea20000100c00 */
[----:B------:R-:W-:Y:S02]  /*d5f60*/  SHF.L.U64.HI R7, R8, 0x8, RZ ;  /* 0x0000000808077819 */ /* 0x000fe400000102ff */
[----:B------:R-:W-:Y:S01]  /*d5f70*/  IMAD.WIDE.U32 R44, R6, 0x1000000, RZ ;  /* 0x01000000062c7825 */ /* 0x000fe200078e00ff */
[----:B------:R-:W-:-:S02]  /*d5f80*/  LOP3.LUT R32, R35, 0xffff, RZ, 0xc0, !PT ;  /* 0x0000ffff23207812 */ /* 0x000fc400078ec0ff */
[----:B------:R-:W-:Y:S02]  /*d5f90*/  LOP3.LUT R10, R33, 0xffff, RZ, 0xc0, !PT ;  /* 0x0000ffff210a7812 */ /* 0x000fe400078ec0ff */
[----:B------:R-:W-:Y:S02]  /*d5fa0*/  PRMT R47, R11, 0x6540, R8 ;  /* 0x000065400b2f7816 */ /* 0x000fe40000000008 */
[----:B------:R-:W-:Y:S02]  /*d5fb0*/  LOP3.LUT R11, R43, R5, R41, 0xfe, !PT ;  /* 0x000000052b0b7212 */ /* 0x000fe400078efe29 */
[----:B------:R-:W-:Y:S02]  /*d5fc0*/  LOP3.LUT R7, R45, R7, R61, 0xfe, !PT ;  /* 0x000000072d077212 */ /* 0x000fe400078efe3d */
[----:B------:R-:W-:Y:S02]  /*d5fd0*/  PRMT R35, R35, 0x7732, RZ ;  /* 0x0000773223237816 */ /* 0x000fe400000000ff */
[----:B------:R-:W-:-:S02]  /*d5fe0*/  SHF.R.U32.HI R5, RZ, 0x8, R32 ;  /* 0x00000008ff057819 */ /* 0x000fc40000011620 */
[----:B------:R-:W-:Y:S02]  /*d5ff0*/  PRMT R33, R33, 0x7732, RZ ;  /* 0x0000773221217816 */ /* 0x000fe400000000ff */
[----:B------:R-:W-:Y:S02]  /*d6000*/  SHF.R.U32.HI R0, RZ, 0x8, R10 ;  /* 0x00000008ff007819 */ /* 0x000fe4000001160a */
[----:B------:R-:W-:Y:S02]  /*d6010*/  LOP3.LUT R32, R7, 0xff, R32, 0xf8, !PT ;  /* 0x000000ff07207812 */ /* 0x000fe400078ef820 */
[----:B------:R-:W-:Y:S01]  /*d6020*/  PRMT R7, R5, 0x7104, RZ ;  /* 0x0000710405077816 */ /* 0x000fe200000000ff */
[----:B------:R-:W-:Y:S01]  /*d6030*/  IMAD.MOV.U32 R5, RZ, RZ, R35 ;  /* 0x000000ffff057224 */ /* 0x000fe200078e0023 */
[----:B------:R-:W-:Y:S01]  /*d6040*/  PRMT R6, R0, 0x7104, RZ ;  /* 0x0000710400067816 */ /* 0x000fe200000000ff */
[----:B------:R-:W-:Y:S01]  /*d6050*/  IMAD.MOV.U32 R0, RZ, RZ, R33 ;  /* 0x000000ffff007224 */ /* 0x000fe200078e0021 */
        /* <DEDUP_REMOVED lines=42> */
[----:B------:R-:W-:-:S02]  /*d6300*/  SHF.L.U64.HI R45, R45, 0x8, RZ ;  /* 0x000000082d2d7819 */ /* 0x000fc400000102ff */
[----:B------:R-:W-:Y:S02]  /*d6310*/  PRMT R35, R7, 0x6540, R8 ;  /* 0x0000654007237816 */ /* 0x000fe40000000008 */
[----:B------:R-:W-:Y:S02]  /*d6320*/  LOP3.LUT R8, R31, R5, R63, 0xfe, !PT ;  /* 0x000000051f087212 */ /* 0x000fe400078efe3f */
[----:B------:R-:W-:Y:S02]  /*d6330*/  SHF.R.U32.HI R0, RZ, 0x8, R32 ;  /* 0x00000008ff007819 */ /* 0x000fe40000011620 */
[----:B------:R-:W-:Y:S02]  /*d6340*/  LOP3.LUT R11, R29, R45, R11, 0xfe, !PT ;  /* 0x0000002d1d0b7212 */ /* 0x000fe400078efe0b */
[----:B------:R-:W-:Y:S02]  /*d6350*/  SHF.R.U32.HI R5, RZ, 0x8, R33 ;  /* 0x00000008ff057819 */ /* 0x000fe40000011621 */
[----:B------:R-:W-:Y:S01]  /*d6360*/  PRMT R6, R0, 0x7104, RZ ;  /* 0x0000710400067816 */ /* 0x000fe200000000ff */
[----:B------:R-:W-:Y:S01]  /*d6370*/  IMAD.MOV.U32 R0, RZ, RZ, R34 ;  /* 0x000000ffff007224 */ /* 0x000fe200078e0022 */
[----:B------:R-:W-:-:S02]  /*d6380*/  LOP3.LUT R11, R11, 0xff, R32, 0xf8, !PT ;  /* 0x000000ff0b0b7812 */ /* 0x000fc400078ef820 */
[----:B------:R-:W-:Y:S01]  /*d6390*/  PRMT R7, R5, 0x7104, RZ ;  /* 0x0000710405077816 */ /* 0x000fe200000000ff */
[----:B------:R-:W-:Y:S01]  /*d63a0*/  IMAD.MOV.U32 R5, RZ, RZ, R44 ;  /* 0x000000ffff057224 */ /* 0x000fe200078e002c */
[----:B------:R-:W-:Y:S01]  /*d63b0*/  LOP3.LUT R8, R8, 0xff, R33, 0xf8, !PT ;  /* 0x000000ff08087812 */ /* 0x000fe200078ef821 */
[----:B------:R-:W2:Y:S01]  /*d63c0*/  LDL.128 R44, [R1+0x200] ;  /* 0x00020000012c7983 */ /* 0x000ea20000100c00 */
        /* <DEDUP_REMOVED lines=10> */
[----:B----4-:R-:W-:Y:S01]  /*d6470*/  LOP3.LUT R11, R24, 0xffff, RZ, 0xc0, !PT ;  /* 0x0000ffff180b7812 */ /* 0x010fe200078ec0ff */
[----:B------:R-:W-:Y:S01]  /*d6480*/  IMAD.SHL.U32 R7, R7, 0x1000000, RZ ;  /* 0x0100000007077824 */ /* 0x000fe200078e00ff */
[----:B------:R-:W-:Y:S02]  /*d6490*/  LOP3.LUT R64, R8, 0xff0000, R5, 0xf8, !PT ;  /* 0x00ff000008407812 */ /* 0x000fe400078ef805 */
[----:B------:R-:W-:-:S02]  /*d64a0*/  LOP3.LUT R53, R26, 0xffff, RZ, 0xc0, !PT ;  /* 0x0000ffff1a357812 */ /* 0x000fc400078ec0ff */
[----:B------:R-:W-:Y:S02]  /*d64b0*/  SHF.R.U32.HI R0, RZ, 0x8, R11 ;  /* 0x00000008ff007819 */ /* 0x000fe4000001160b */
[----:B------:R-:W-:Y:S02]  /*d64c0*/  PRMT R5, R24, 0x7732, RZ ;  /* 0x0000773218057816 */ /* 0x000fe400000000ff */
[----:B------:R-:W-:Y:S02]  /*d64d0*/  LOP3.LUT R63, R63, R6, RZ, 0xfc, !PT ;  /* 0x000000063f3f7212 */ /* 0x000fe400078efcff */
[----:B------:R-:W-:Y:S02]  /*d64e0*/  LOP3.LUT R65, R28, R65, R10, 0xfe, !PT ;  /* 0x000000411c417212 */ /* 0x000fe400078efe0a */
[----:B------:R-:W-:Y:S02]  /*d64f0*/  LOP3.LUT R64, R64, R7, RZ, 0xfc, !PT ;  /* 0x0000000740407212 */ /* 0x000fe400078efcff */
[----:B------:R-:W-:-:S02]  /*d6500*/  SHF.R.U32.HI R6, RZ, 0x8, R53 ;  /* 0x00000008ff067819 */ /* 0x000fc40000011635 */
[C---:B------:R-:W-:Y:S02]  /*d6510*/  LOP3.LUT R52, R25.reuse, 0xffff, RZ, 0xc0, !PT ;  /* 0x0000ffff19347812 */ /* 0x040fe400078ec0ff */
[----:B------:R-:W-:Y:S02]  /*d6520*/  PRMT R66, R25, 0x7732, RZ ;  /* 0x0000773219427816 */ /* 0x000fe400000000ff */
[----:B------:R-:W-:Y:S02]  /*d6530*/  PRMT R7, R26, 0x7732, RZ ;  /* 0x000077321a077816 */ /* 0x000fe400000000ff */
[C---:B------:R-:W-:Y:S02]  /*d6540*/  LOP3.LUT R54, R27.reuse, 0xffff, RZ, 0xc0, !PT ;  /* 0x0000ffff1b367812 */ /* 0x040fe400078ec0ff */
[----:B------:R-:W-:Y:S02]  /*d6550*/  PRMT R68, R27, 0x7732, RZ ;  /* 0x000077321b447816 */ /* 0x000fe400000000ff */
[----:B------:R-:W-:Y:S01]  /*d6560*/  LOP3.LUT R10, R0, 0xff, RZ, 0xc0, !PT ;  /* 0x000000ff000a7812 */ /* 0x000fe200078ec0ff */
[----:B------:R-:W4:Y:S01]  /*d6570*/  LDL.128 R24, [R1+0x220] ;  /* 0x0002200001187983 */ /* 0x000f220000100c00 */
[----:B------:R-:W-:-:S02]  /*d6580*/  SHF.R.U32.HI R0, RZ, 0x8, R5 ;  /* 0x00000008ff007819 */ /* 0x000fc40000011605 */
[----:B------:R-:W-:Y:S02]  /*d6590*/  LOP3.LUT R8, R6, 0xff, RZ, 0xc0, !PT ;  /* 0x000000ff06087812 */ /* 0x000fe400078ec0ff */
[----:B------:R-:W-:Y:S02]  /*d65a0*/  SHF.R.U32.HI R6, RZ, 0x8, R7 ;  /* 0x00000008ff067819 */ /* 0x000fe40000011607 */
[----:B------:R-:W-:Y:S02]  /*d65b0*/  LOP3.LUT R5, R5, 0xff, RZ, 0xc0, !PT ;  /* 0x000000ff05057812 */ /* 0x000fe400078ec0ff */
[----:B------:R-:W-:Y:S02]  /*d65c0*/  LOP3.LUT R0, R0, 0xffff, RZ, 0xc0, !PT ;  /* 0x0000ffff00007812 */ /* 0x000fe400078ec0ff */
[----:B------:R-:W-:Y:S02]  /*d65d0*/  LOP3.LUT R62, R30, R35, R62, 0xfe, !PT ;  /* 0x000000231e3e7212 */ /* 0x000fe400078efe3e */
[----:B------:R-:W-:Y:S01]  /*d65e0*/  LOP3.LUT R7, R7, 0xff, RZ, 0xc0, !PT ;  /* 0x000000ff07077812 */ /* 0x000fe200078ec0ff */
[----:B------:R-:W2:Y:S01]  /*d65f0*/  LDL.128 R32, [R1+0x240] ;  /* 0x0002400001207983 */ /* 0x000ea20000100c00 */
        /* <DEDUP_REMOVED lines=60> */
[----:B------:R-:W-:-:S03]  /*d69c0*/  LOP3.LUT R8, R21, 0xffff, RZ, 0xc0, !PT ;  /* 0x0000ffff15087812 */ /* 0x000fc600078ec0ff */
        /* <DEDUP_REMOVED lines=12> */
[----:B------:R-:W-:-:S02]  /*d6a90*/  PRMT R21, R21, 0x7732, RZ ;  /* 0x0000773215157816 */ /* 0x000fc400000000ff */
        /* <DEDUP_REMOVED lines=13> */
[----:B------:R-:W-:Y:S02]  /*d6b70*/  LOP3.LUT R21, R8, R7, RZ, 0xfc, !PT ;  /* 0x0000000708157212 */ /* 0x000fe400078efcff */
[----:B------:R-:W-:Y:S02]  /*d6b80*/  PRMT R7, R12, 0x7732, RZ ;  /* 0x000077320c077816 */ /* 0x000fe400000000ff */
[----:B------:R-:W-:-:S02]  /*d6b90*/  LOP3.LUT R11, R11, R6, RZ, 0xfc, !PT ;  /* 0x000000060b0b7212 */ /* 0x000fc400078efcff */
[C---:B------:R-:W-:Y:S02]  /*d6ba0*/  PRMT R12, R14.reuse, 0x7732, RZ ;  /* 0x000077320e0c7816 */ /* 0x040fe400000000ff */
[----:B------:R-:W-:Y:S02]  /*d6bb0*/  SHF.R.U32.HI R6, RZ, 0x8, R22 ;  /* 0x00000008ff067819 */ /* 0x000fe40000011616 */
[----:B------:R-:W-:Y:S02]  /*d6bc0*/  LOP3.LUT R68, R14, 0xffff, RZ, 0xc0, !PT ;  /* 0x0000ffff0e447812 */ /* 0x000fe400078ec0ff */
[----:B------:R-:W-:Y:S02]  /*d6bd0*/  SHF.R.U32.HI R10, RZ, 0x8, R12 ;  /* 0x00000008ff0a7819 */ /* 0x000fe4000001160c */
[----:B------:R-:W-:Y:S02]  /*d6be0*/  LOP3.LUT R77, R6, 0xff, RZ, 0xc0, !PT ;  /* 0x000000ff064d7812 */ /* 0x000fe400078ec0ff */
[----:B------:R-:W-:-:S02]  /*d6bf0*/  SHF.R.U32.HI R8, RZ, 0x8, R68 ;  /* 0x00000008ff087819 */ /* 0x000fc40000011644 */
[----:B------:R-:W-:Y:S02]  /*d6c00*/  SHF.R.U32.HI R6, RZ, 0x8, R7 ;  /* 0x00000008ff067819 */ /* 0x000fe40000011607 */
[----:B------:R-:W-:Y:S02]  /*d6c10*/  LOP3.LUT R12, R12, 0xff, RZ, 0xc0, !PT ;  /* 0x000000ff0c0c7812 */ /* 0x000fe400078ec0ff */
[----:B------:R-:W-:Y:S02]  /*d6c20*/  LOP3.LUT R10, R10, 0xffff, RZ, 0xc0, !PT ;  /* 0x0000ffff0a0a7812 */ /* 0x000fe400078ec0ff */
[----:B------:R-:W-:Y:S02]  /*d6c30*/  LOP3.LUT R20, R74, R79, R70, 0xfe, !PT ;  /* 0x0000004f4a147212 */ /* 0x000fe400078efe46 */
[----:B------:R-:W-:Y:S02]  /*d6c40*/  LOP3.LUT R7, R7, 0xff, RZ, 0xc0, !PT ;  /* 0x000000ff07077812 */ /* 0x000fe400078ec0ff */
[----:B------:R-:W-:-:S02]  /*d6c50*/  LOP3.LUT R73, R8, 0xff, RZ, 0xc0, !PT ;  /* 0x000000ff08497812 */ /* 0x000fc400078ec0ff */
[----:B------:R-:W-:Y:S02]  /*d6c60*/  LOP3.LUT R70, R6, 0xffff, RZ, 0xc0, !PT ;  /* 0x0000ffff06467812 */ /* 0x000fe400078ec0ff */
        /* <DEDUP_REMOVED lines=10> */
[----:B------:R-:W-:-:S03]  /*d6d10*/  LOP3.LUT R15, R15, R75, R13, 0xfe, !PT ;  /* 0x0000004b0f0f7212 */ /* 0x000fc600078efe0d */
[----:B------:R-:W-:Y:S01]  /*d6d20*/  IMAD.WIDE.U32 R70, R70, 0x1000000, RZ ;  /* 0x0100000046467825 */ /* 0x000fe200078e00ff */
[--C-:B------:R-:W-:Y:S02]  /*d6d30*/  SHF.R.U32.HI R8, RZ, 0x8, R72.reuse ;  /* 0x00000008ff087819 */ /* 0x100fe40000011648 */
[----:B------:R-:W-:Y:S02]  /*d6d40*/  LOP3.LUT R15, R15, 0xff, R72, 0xf8, !PT ;  /* 0x000000ff0f0f7812 */ /* 0x000fe400078ef848 */
[----:B------:R-:W-:Y:S01]  /*d6d50*/  LOP3.LUT R71, R71, R79, R7, 0xfe, !PT ;  /* 0x0000004f47477212 */ /* 0x000fe200078efe07 */
[----:B------:R-:W-:Y:S01]  /*d6d60*/  IMAD.MOV.U32 R13, RZ, RZ, R76 ;  /* 0x000000ffff0d7224 */ /* 0x000fe200078e004c */
[----:B------:R-:W-:Y:S02]  /*d6d70*/  SHF.R.U32.HI R7, RZ, 0x8, R66 ;  /* 0x00000008ff077819 */ /* 0x000fe40000011642 */
[----:B------:R-:W-:Y:S01]  /*d6d80*/  PRMT R8, R8, 0x7104, RZ ;  /* 0x0000710408087816 */ /* 0x000fe200000000ff */
[----:B------:R-:W-:Y:S01]  /*d6d90*/  IMAD.MOV.U32 R10, RZ, RZ, R74 ;  /* 0x000000ffff0a7224 */ /* 0x000fe200078e004a */
[----:B------:R-:W-:-:S02]  /*d6da0*/  PRMT R77, R22, 0x6540, R77 ;  /* 0x00006540164d7816 */ /* 0x000fc4000000004d */
        /* <DEDUP_REMOVED lines=10> */
[----:B------:R-:W-:Y:S01]  /*d6e50*/  PRMT R73, R68, 0x6540, R73 ;  /* 0x0000654044497816 */ /* 0x000fe20000000049 */
[----:B------:R-:W-:Y:S01]  /*d6e60*/  IMAD.SHL.U32 R8, R8, 0x1000000, RZ ;  /* 0x0100000008087824 */ /* 0x000fe200078e00ff */
[----:B------:R-:W-:Y:S02]  /*d6e70*/  LOP3.LUT R13, R22, 0xff0000, R13, 0xf8, !PT ;  /* 0x00ff0000160d7812 */ /* 0x000fe400078ef80d */
[----:B------:R-:W-:Y:S02]  /*d6e80*/  LOP3.LUT R22, R16, 0xffff, RZ, 0xc0, !PT ;  /* 0x0000ffff10167812 */ /* 0x000fe400078ec0ff */
[----:B------:R-:W-:Y:S01]  /*d6e90*/  LOP3.LUT R15, R71, 0xff0000, R10, 0xf8, !PT ;  /* 0x00ff0000470f7812 */ /* 0x000fe200078ef80a */
[----:B------:R-:W-:Y:S01]  /*d6ea0*/  IMAD.SHL.U32 R10, R7, 0x1000000, RZ ;  /* 0x01000000070a7824 */ /* 0x000fe200078e00ff */
[----:B------:R-:W-:-:S02]  /*d6eb0*/  LOP3.LUT R7, R14, R73, R12, 0xfe, !PT ;  /* 0x000000490e077212 */ /* 0x000fc400078efe0c */
[----:B------:R-:W-:Y:S02]  /*d6ec0*/  LOP3.LUT R8, R13, R8, RZ, 0xfc, !PT ;  /* 0x000000080d087212 */ /* 0x000fe400078efcff */
[----:B------:R-:W-:Y:S02]  /*d6ed0*/  LOP3.LUT R68, R18, 0xffff, RZ, 0xc0, !PT ;  /* 0x0000ffff12447812 */ /* 0x000fe400078ec0ff */
[----:B------:R-:W-:Y:S02]  /*d6ee0*/  SHF.R.U32.HI R12, RZ, 0x8, R22 ;  /* 0x00000008ff0c7819 */ /* 0x000fe40000011616 */
[----:B------:R-:W-:Y:S02]  /*d6ef0*/  PRMT R13, R16, 0x7732, RZ ;  /* 0x00007732100d7816 */ /* 0x000fe400000000ff */
[----:B------:R-:W-:Y:S02]  /*d6f00*/  PRMT R16, R18, 0x7732, RZ ;  /* 0x0000773212107816 */ /* 0x000fe400000000ff */
[----:B------:R-:W-:-:S02]  /*d6f10*/  SHF.R.U32.HI R14, RZ, 0x8, R68 ;  /* 0x00000008ff0e7819 */ /* 0x000fc40000011644 */
[----:B------:R-:W-:Y:S02]  /*d6f20*/  LOP3.LUT R75, R12, 0xff, RZ, 0xc0, !PT ;  /* 0x000000ff0c4b7812 */ /* 0x000fe400078ec0ff */
[----:B------:R-:W-:Y:S02]  /*d6f30*/  LOP3.LUT R10, R15, R10, RZ, 0xfc, !PT ;  /* 0x0000000a0f0a7212 */ /* 0x000fe400078efcff */
[----:B------:R-:W-:Y:S02]  /*d6f40*/  SHF.R.U32.HI R12, RZ, 0x8, R13 ;  /* 0x00000008ff0c7819 */ /* 0x000fe4000001160d */
[----:B------:R-:W-:Y:S02]  /*d6f50*/  SHF.R.U32.HI R15, RZ, 0x8, R16 ;  /* 0x00000008ff0f7819 */ /* 0x000fe40000011610 */
[----:B------:R-:W-:Y:S02]  /*d6f60*/  LOP3.LUT R71, R14, 0xff, RZ, 0xc0, !PT ;  /* 0x000000ff0e477812 */ /* 0x000fe400078ec0ff */
[----:B------:R-:W-:-:S02]  /*d6f70*/  LOP3.LUT R13, R13, 0xff, RZ, 0xc0, !PT ;  /* 0x000000ff0d0d7812 */ /* 0x000fc400078ec0ff */
[----:B------:R-:W-:Y:S02]  /*d6f80*/  LOP3.LUT R14, R16, 0xff, RZ, 0xc0, !PT ;  /* 0x000000ff100e7812 */ /* 0x000fe400078ec0ff */
[----:B------:R-:W-:Y:S02]  /*d6f90*/  LOP3.LUT R18, R12, 0xffff, RZ, 0xc0, !PT ;  /* 0x0000ffff0c127812 */ /* 0x000fe400078ec0ff */
[----:B------:R-:W-:Y:S02]  /*d6fa0*/  LOP3.LUT R16, R15, 0xffff, RZ, 0xc0, !PT ;  /* 0x0000ffff0f107812 */ /* 0x000fe400078ec0ff */
[----:B------:R-:W-:Y:S01]  /*d6fb0*/  LOP3.LUT R6, R70, R77, R6, 0xfe, !PT ;  /* 0x0000004d46067212 */ /* 0x000fe200078efe06 */
        /* <DEDUP_REMOVED lines=13> */
[----:B------:R-:W-:Y:S02]  /*d7090*/  PRMT R71, R68, 0x6540, R71 ;  /* 0x0000654044477816 */ /* 0x000fe40000000047 */
[----:B------:R-:W-:Y:S02]  /*d70a0*/  LOP3.LUT R68, R19, 0xff, R66, 0xf8, !PT ;  /* 0x000000ff13447812 */ /* 0x000fe400078ef842 */
[----:B------:R-:W-:Y:S01]  /*d70b0*/  LOP3.LUT R66, R17, 0xff, R70, 0xf8, !PT ;  /* 0x000000ff11427812 */ /* 0x000fe200078ef846 */
[----:B------:R-:W-:Y:S01]  /*d70c0*/  IMAD.MOV.U32 R17, RZ, RZ, R72 ;  /* 0x000000ffff117224 */ /* 0x000fe200078e0048 */
[----:B------:R-:W-:Y:S02]  /*d70d0*/  SHF.R.U32.HI R15, RZ, 0x8, R70 ;  /* 0x00000008ff0f7819 */ /* 0x000fe40000011646 */
[----:B------:R-:W-:Y:S01]  /*d70e0*/  PRMT R13, R13, 0x7104, RZ ;  /* 0x000071040d0d7816 */ /* 0x000fe200000000ff */
[----:B------:R-:W-:Y:S01]  /*d70f0*/  IMAD.MOV.U32 R19, RZ, RZ, R74 ;  /* 0x000000ffff137224 */ /* 0x000fe200078e004a */
[----:B------:R-:W-:-:S02]  /*d7100*/  PRMT R15, R15, 0x7104, RZ ;  /* 0x000071040f0f7816 */ /* 0x000fc400000000ff */
[----:B------:R-:W-:Y:S02]  /*d7110*/  LOP3.LUT R68, R68, R13, RZ, 0xfc, !PT ;  /* 0x0000000d44447212 */ /* 0x000fe400078efcff */
[----:B------:R-:W-:Y:S02]  /*d7120*/  SHF.R.U32.HI R13, RZ, 0x8, R17 ;  /* 0x00000008ff0d7819 */ /* 0x000fe40000011611 */
[----:B------:R-:W-:Y:S01]  /*d7130*/  LOP3.LUT R66, R66, R15, RZ, 0xfc, !PT ;  /* 0x0000000f42427212 */ /* 0x000fe200078efcff */
[----:B------:R-:W-:Y:S01]  /*d7140*/  IMAD.U32 R17, R17, 0x10000, RZ ;  /* 0x0001000011117824 */ /* 0x000fe200078e00ff */
[----:B------:R-:W-:Y:S02]  /*d7150*/  SHF.R.U32.HI R15, RZ, 0x8, R19 ;  /* 0x00000008ff0f7819 */ /* 0x000fe40000011613 */
[----:B------:R-:W-:Y:S02]  /*d7160*/  LOP3.LUT R13, R13, 0xffff, RZ, 0xc0, !PT ;  /* 0x0000ffff0d0d7812 */ /* 0x000fe400078ec0ff */
[----:B------:R-:W-:Y:S01]  /*d7170*/  PRMT R75, R22, 0x6540, R75 ;  /* 0x00006540164b7816 */ /* 0x000fe2000000004b */
[----:B------:R-:W-:Y:S01]  /*d7180*/  IMAD.U32 R19, R19, 0x10000, RZ ;  /* 0x0001000013137824 */ /* 0x000fe200078e00ff */
[----:B------:R-:W-:Y:S01]  /*d7190*/  LOP3.LUT R15, R15, 0xffff, RZ, 0xc0, !PT ;  /* 0x0000ffff0f0f7812 */ /* 0x000fe200078ec0ff */
[----:B------:R-:W-:Y:S01]  /*d71a0*/  IMAD.SHL.U32 R13, R13, 0x1000000, RZ ;  /* 0x010000000d0d7824 */ /* 0x000fe200078e00ff */
[----:B------:R-:W-:-:S02]  /*d71b0*/  LOP3.LUT R12, R18, R75, R12, 0xfe, !PT ;  /* 0x0000004b120c7212 */ /* 0x000fc400078efe0c */
[----:B------:R-:W-:Y:S02]  /*d71c0*/  LOP3.LUT R68, R68, 0xff0000, R17, 0xf8, !PT ;  /* 0x00ff000044447812 */ /* 0x000fe400078ef811 */
[----:B--2---:R-:W-:Y:S01]  /*d71d0*/  LOP3.LUT R18, R36, 0xffff, RZ, 0xc0, !PT ;  /* 0x0000ffff24127812 */ /* 0x004fe200078ec0ff */
[----:B------:R-:W-:Y:S01]  /*d71e0*/  IMAD.SHL.U32 R15, R15, 0x1000000, RZ ;  /* 0x010000000f0f7824 */ /* 0x000fe200078e00ff */
[----:B------:R-:W-:Y:S02]  /*d71f0*/  LOP3.LUT R22, R16, R71, R14, 0xfe, !PT ;  /* 0x0000004710167212 */ /* 0x000fe400078efe0e */
[----:B------:R-:W-:Y:S02]  /*d7200*/  LOP3.LUT R66, R66, 0xff0000, R19, 0xf8, !PT ;  /* 0x00ff000042427812 */ /* 0x000fe400078ef813 */
[----:B------:R-:W-:Y:S02]  /*d7210*/  LOP3.LUT R13, R68, R13, RZ, 0xfc, !PT ;  /* 0x0000000d440d7212 */ /* 0x000fe400078efcff */
[----:B------:R-:W-:-:S02]  /*d7220*/  SHF.R.U32.HI R14, RZ, 0x8, R18 ;  /* 0x00000008ff0e7819 */ /* 0x000fc40000011612 */
[----:B------:R-:W-:Y:S02]  /*d7230*/  PRMT R36, R36, 0x7732, RZ ;  /* 0x0000773224247816 */ /* 0x000fe400000000ff */
[C---:B------:R-:W-:Y:S02]  /*d7240*/  LOP3.LUT R68, R38.reuse, 0xffff, RZ, 0xc0, !PT ;  /* 0x0000ffff26447812 */ /* 0x040fe400078ec0ff */
[----:B------:R-:W-:Y:S02]  /*d7250*/  PRMT R17, R38, 0x7732, RZ ;  /* 0x0000773226117816 */ /* 0x000fe400000000ff */
[----:B------:R-:W-:Y:S02]  /*d7260*/  LOP3.LUT R19, R66, R15, RZ, 0xfc, !PT ;  /* 0x0000000f42137212 */ /* 0x000fe400078efcff */
        /* <DEDUP_REMOVED lines=8> */
[----:B------:R-:W-:Y:S02]  /*d72f0*/  LOP3.LUT R16, R16, 0xffff, RZ, 0xc0, !PT ;  /* 0x0000ffff10107812 */ /* 0x000fe400078ec0ff */
        /* <DEDUP_REMOVED lines=35> */
[----:B------:R-:W-:Y:S02]  /*d7530*/  LOP3.LUT R17, R18, R17, RZ, 0xfc, !PT ;  /* 0x0000001112117212 */ /* 0x000fe400078efcff */
[----:B------:R-:W-:Y:S02]  /*d7540*/  LOP3.LUT R18, R40, 0xffff, RZ, 0xc0, !PT ;  /* 0x0000ffff28127812 */ /* 0x000fe400078ec0ff */
[----:B------:R-:W-:Y:S02]  /*d7550*/  PRMT R74, R41, 0x7732, RZ ;  /* 0x00007732294a7816 */ /* 0x000fe400000000ff */
[----:B------:R-:W-:Y:S02]  /*d7560*/  LOP3.LUT R41, R42, 0xffff, RZ, 0xc0, !PT ;  /* 0x0000ffff2a297812 */ /* 0x000fe400078ec0ff */
[----:B------:R-:W-:Y:S02]  /*d7570*/  LOP3.LUT R37, R68, R15, RZ, 0xfc, !PT ;  /* 0x0000000f44257212 */ /* 0x000fe400078efcff */
[----:B------:R-:W-:-:S02]  /*d7580*/  LOP3.LUT R36, R38, R75, R36, 0xfe, !PT ;  /* 0x0000004b26247212 */ /* 0x000fc400078efe24 */
[----:B------:R-:W-:Y:S02]  /*d7590*/  SHF.R.U32.HI R15, RZ, 0x8, R18 ;  /* 0x00000008ff0f7819 */ /* 0x000fe40000011612 */
[----:B------:R-:W-:Y:S02]  /*d75a0*/  LOP3.LUT R14, R16, R71, R14, 0xfe, !PT ;  /* 0x00000047100e7212 */ /* 0x000fe400078efe0e */
        /* <DEDUP_REMOVED lines=10> */
[----:B------:R-:W-:Y:S02]  /*d7650*/  LOP3.LUT R16, R16, 0xffff, RZ, 0xc0, !PT ;  /* 0x0000ffff10107812 */ /* 0x000fe400078ec0ff */
[C---:B------:R-:W-:Y:S02]  /*d7660*/  LOP3.LUT R68, R43.reuse, 0xffff, RZ, 0xc0, !PT ;  /* 0x0000ffff2b447812 */ /* 0x040fe400078ec0ff */
[----:B------:R-:W-:Y:S01]  /*d7670*/  PRMT R76, R43, 0x7732, RZ ;  /* 0x000077322b4c7816 */ /* 0x000fe200000000ff */
[----:B------:R-:W-:Y:S01]  /*d7680*/  IMAD.WIDE.U32 R42, R15, 0x1000000, RZ ;  /* 0x010000000f2a7825 */ /* 0x000fe200078e00ff */
[----:B------:R-:W-:Y:S02]  /*d7690*/  PRMT R75, R18, 0x6540, R77 ;  /* 0x00006540124b7816 */ /* 0x000fe4000000004d */
[----:B------:R-:W-:Y:S01]  /*d76a0*/  PRMT R15, R41, 0x6540, R72 ;  /* 0x00006540290f7816 */ /* 0x000fe20000000048 */
[----:B------:R-:W-:Y:S01]  /*d76b0*/  IMAD.WIDE.U32 R38, R38, 0x10000, RZ ;  /* 0x0001000026267825 */ /* 0x000fe200078e00ff */
[----:B------:R-:W-:-:S02]  /*d76c0*/  SHF.L.U64.HI R77, R77, 0x8, RZ ;  /* 0x000000084d4d7819 */ /* 0x000fc400000102ff */
[----:B------:R-:W-:Y:S01]  /*d76d0*/  SHF.L.U64.HI R73, R72, 0x8, RZ ;  /* 0x0000000848497819 */ /* 0x000fe200000102ff */
[----:B------:R-:W-:-:S04]  /*d76e0*/  IMAD.WIDE.U32 R40, R40, 0x10000, RZ ;  /* 0x0001000028287825 */ /* 0x000fc800078e00ff */
[----:B------:R-:W-:Y:S01]  /*d76f0*/  IMAD.WIDE.U32 R70, R16, 0x1000000, RZ ;  /* 0x0100000010467825 */ /* 0x000fe200078e00ff */
[----:B------:R-:W-:Y:S02]  /*d7700*/  LOP3.LUT R18, R42, R75, R38, 0xfe, !PT ;  /* 0x0000004b2a127212 */ /* 0x000fe400078efe26 */
[----:B------:R-:W-:Y:S02]  /*d7710*/  LOP3.LUT R39, R43, R77, R39, 0xfe, !PT ;  /* 0x0000004d2b277212 */ /* 0x000fe400078efe27 */
[----:B------:R-:W-:Y:S02]  /*d7720*/  SHF.R.U32.HI R16, RZ, 0x8, R66 ;  /* 0x00000008ff107819 */ /* 0x000fe40000011642 */
[----:B------:R-:W-:Y:S02]  /*d7730*/  LOP3.LUT R41, R71, R73, R41, 0xfe, !PT ;  /* 0x0000004947297212 */ /* 0x000fe400078efe29 */
[----:B------:R-:W-:Y:S02]  /*d7740*/  SHF.R.U32.HI R38, RZ, 0x8, R68 ;  /* 0x00000008ff267819 */ /* 0x000fe40000011644 */
[----:B------:R-:W-:-:S02]  /*d7750*/  LOP3.LUT R15, R70, R15, R40, 0xfe, !PT ;  /* 0x0000000f460f7212 */ /* 0x000fc400078efe28 */
[----:B------:R-:W-:Y:S02]  /*d7760*/  LOP3.LUT R42, R39, 0xff, R66, 0xf8, !PT ;  /* 0x000000ff272a7812 */ /* 0x000fe400078ef842 */
[----:B------:R-:W-:Y:S01]  /*d7770*/  PRMT R39, R16, 0x7104, RZ ;  /* 0x0000710410277816 */ /* 0x000fe200000000ff */
[----:B------:R-:W-:Y:S01]  /*d7780*/  IMAD.MOV.U32 R16, RZ, RZ, R74 ;  /* 0x000000ffff107224 */ /* 0x000fe200078e004a */
[----:B------:R-:W-:Y:S02]  /*d7790*/  LOP3.LUT R41, R41, 0xff, R68, 0xf8, !PT ;  /* 0x000000ff29297812 */ /* 0x000fe400078ef844 */
[----:B------:R-:W-:Y:S01]  /*d77a0*/  PRMT R40, R38, 0x7104, RZ ;  /* 0x0000710426287816 */ /* 0x000fe200000000ff */
[----:B------:R-:W-:Y:S01]  /*d77b0*/  IMAD.MOV.U32 R38, RZ, RZ, R76 ;  /* 0x000000ffff267224 */ /* 0x000fe200078e004c */
[----:B----4-:R-:W-:Y:S02]  /*d77c0*/  IADD3 R43, P0, P1, R26, R46, R65 ;  /* 0x0000002e1a2b7210 */ /* 0x010fe4000791e041 */
[----:B------:R-:W-:Y:S01]  /*d77d0*/  LOP3.LUT R42, R42, R39, RZ, 0xfc, !PT ;  /* 0x000000272a2a7212 */ /* 0x000fe200078efcff */
[----:B------:R-:W-:Y:S01]  /*d77e0*/  IMAD.U32 R39, R16, 0x10000, RZ ;  /* 0x0001000010277824 */ /* 0x000fe200078e00ff */
[----:B------:R-:W-:Y:S01]  /*d77f0*/  LOP3.LUT R41, R41, R40, RZ, 0xfc, !PT ;  /* 0x0000002829297212 */ /* 0x000fe200078efcff */
[----:B------:R-:W-:Y:S01]  /*d7800*/  IMAD.U32 R40, R38, 0x10000, RZ ;  /* 0x0001000026287824 */ /* 0x000fe200078e00ff */
[----:B------:R-:W-:-:S02]  /*d7810*/  SHF.R.U32.HI R16, RZ, 0x8, R16 ;  /* 0x00000008ff107819 */ /* 0x000fc40000011610 */
[----:B------:R-:W-:Y:S02]  /*d7820*/  IADD3.X R71, R27, R47, R63, P0, P1 ;  /* 0x0000002f1b477210 */ /* 0x000fe400007e243f */
[----:B------:R-:W-:Y:S02]  /*d7830*/  LOP3.LUT R75, R42, 0xff0000, R39, 0xf8, !PT ;  /* 0x00ff00002a4b7812 */ /* 0x000fe400078ef827 */
[----:B------:R-:W-:Y:S02]  /*d7840*/  LOP3.LUT R41, R41, 0xff0000, R40, 0xf8, !PT ;  /* 0x00ff000029297812 */ /* 0x000fe400078ef828 */
[----:B------:R-:W-:Y:S02]  /*d7850*/  LOP3.LUT R39, R16, 0xffff, RZ, 0xc0, !PT ;  /* 0x0000ffff10277812 */ /* 0x000fe400078ec0ff */
[----:B------:R-:W-:Y:S02]  /*d7860*/  LOP3.LUT R40, R71, 0x9b05688c, R35, 0x96, !PT ;  /* 0x9b05688c47287812 */ /* 0x000fe400078e9623 */
[----:B------:R-:W-:-:S02]  /*d7870*/  SHF.R.U32.HI R16, RZ, 0x8, R38 ;  /* 0x00000008ff107819 */ /* 0x000fc40000011626 */
[----:B------:R-:W-:Y:S02]  /*d7880*/  IADD3 R77, P0, P1, R24, R44, R61 ;  /* 0x0000002c184d7210 */ /* 0x000fe4000791e03d */
[----:B------:R-:W-:Y:S02]  /*d7890*/  LOP3.LUT R73, R43, 0x2b3e6c1f, R34, 0x96, !PT ;  /* 0x2b3e6c1f2b497812 */ /* 0x000fe400078e9622 */
[----:B------:R-:W-:Y:S02]  /*d78a0*/  IADD3 R66, P2, R40, -0x7b3558c5, RZ ;  /* 0x84caa73b28427810 */ /* 0x000fe40007f5e0ff */
[----:B------:R-:W-:Y:S02]  /*d78b0*/  LOP3.LUT R16, R16, 0xffff, RZ, 0xc0, !PT ;  /* 0x0000ffff10107812 */ /* 0x000fe400078ec0ff */
[----:B------:R-:W-:Y:S01]  /*d78c0*/  IADD3.X R79, R25, R45, R49, P0, P1 ;  /* 0x0000002d194f7210 */ /* 0x000fe200007e2431 */
[----:B------:R-:W-:Y:S01]  /*d78d0*/  IMAD.SHL.U32 R34, R39, 0x1000000, RZ ;  /* 0x0100000027227824 */ /* 0x000fe200078e00ff */
[----:B------:R-:W-:Y:S01]  /*d78e0*/  IADD3.X R101, R73, -0x4498517b, RZ, P2, !PT ;  /* 0xbb67ae8549657810 */ /* 0x000fe200017fe4ff */
[----:B------:R-:W-:Y:S01]  /*d78f0*/  IMAD.SHL.U32 R16, R16, 0x1000000, RZ ;  /* 0x0100000010107824 */ /* 0x000fe200078e00ff */
[----:B------:R-:W-:-:S02]  /*d7900*/  LOP3.LUT R74, R79, 0x510e527f, R33, 0x96, !PT ;  /* 0x510e527f4f4a7812 */ /* 0x000fc400078e9621 */
[----:B------:R-:W-:Y:S02]  /*d7910*/  LOP3.LUT R35, R66, R26, RZ, 0x3c, !PT ;  /* 0x0000001a42237212 */ /* 0x000fe400078e3cff */
[----:B------:R-:W-:Y:S02]  /*d7920*/  LOP3.LUT R38, R101, R27, RZ, 0x3c, !PT ;  /* 0x0000001b65267212 */ /* 0x000fe400078e3cff */
[----:B------:R-:W-:Y:S02]  /*d7930*/  LOP3.LUT R34, R75, R34, RZ, 0xfc, !PT ;  /* 0x000000224b227212 */ /* 0x000fe400078efcff */
[----:B------:R-:W-:Y:S02]  /*d7940*/  LOP3.LUT R75, R77, 0xade682d1, R32, 0x96, !PT ;  /* 0xade682d14d4b7812 */ /* 0x000fe400078e9620 */
[----:B------:R-:W-:Y:S02]  /*d7950*/  IADD3 R68, P0, R74, -0xc4336f8, RZ ;  /* 0xf3bcc9084a447810 */ /* 0x000fe40007f1e0ff */
[----:B------:R-:W-:-:S02]  /*d7960*/  LOP3.LUT R16, R41, R16, RZ, 0xfc, !PT ;  /* 0x0000001029107212 */ /* 0x000fc400078efcff */
[----:B------:R-:W-:Y:S02]  /*d7970*/  SHF.L.W.U32.HI R41, R35, 0x8, R38 ;  /* 0x0000000823297819 */ /* 0x000fe40000010e26 */
[----:B------:R-:W-:Y:S02]  /*d7980*/  IADD3 R97, P2, P3, R28, R52, R67 ;  /* 0x000000341c617210 */ /* 0x000fe40007b5e043 */
[----:B------:R-:W-:Y:S02]  /*d7990*/  IADD3.X R70, R75, 0x6a09e667, RZ, P0, !PT ;  /* 0x6a09e6674b467810 */ /* 0x000fe400007fe4ff */
[----:B------:R-:W-:Y:S02]  /*d79a0*/  SHF.L.W.U32.HI R35, R38, 0x8, R35 ;  /* 0x0000000826237819 */ /* 0x000fe40000010e23 */
[----:B------:R-:W-:Y:S02]  /*d79b0*/  IADD3 R43, P0, P1, R41, R43, R62 ;  /* 0x0000002b292b7210 */ /* 0x000fe4000791e03e */
[----:B------:R-:W-:-:S02]  /*d79c0*/  IADD3.X R99, R29, R53, R69, P2, P3 ;  /* 0x000000351d637210 */ /* 0x000fc400017e6445 */
[----:B------:R-:W-:Y:S02]  /*d79d0*/  IADD3 R81, P4, P5, R30, R54, R23 ;  /* 0x000000361e517210 */ /* 0x000fe40007d9e017 */
[----:B------:R-:W-:Y:S02]  /*d79e0*/  IADD3.X R42, R35, R71, R64, P0, P1 ;  /* 0x00000047232a7210 */ /* 0x000fe400007e2440 */
[----:B------:R-:W-:Y:S02]  /*d79f0*/  LOP3.LUT R32, R68, R24, RZ, 0x3c, !PT ;  /* 0x0000001844207212 */ /* 0x000fe400078e3cff */
[----:B------:R-:W-:Y:S02]  /*d7a00*/  LOP3.LUT R39, R70, R25, RZ, 0x3c, !PT ;  /* 0x0000001946277212 */ /* 0x000fe400078e3cff */
[----:B------:R-:W-:Y:S02]  /*d7a10*/  LOP3.LUT R95, R99, 0x1f83d9ab, R57, 0x96, !PT ;  /* 0x1f83d9ab635f7812 */ /* 0x000fe400078e9639 */
[----:B------:R-:W-:-:S02]  /*d7a20*/  LOP3.LUT R38, R42, R73, RZ, 0x3c, !PT ;  /* 0x000000492a267212 */ /* 0x000fc400078e3cff */
[----:B------:R-:W-:Y:S02]  /*d7a30*/  IADD3.X R87, R31, R55, R11, P4, P5 ;  /* 0x000000371f577210 */ /* 0x000fe400027ea40b */
[----:B------:R-:W-:Y:S02]  /*d7a40*/  SHF.L.W.U32.HI R73, R32, 0x8, R39 ;  /* 0x0000000820497819 */ /* 0x000fe40000010e27 */
[----:B------:R-:W-:Y:S02]  /*d7a50*/  LOP3.LUT R91, R97, 0xfb41bd6b, R56, 0x96, !PT ;  /* 0xfb41bd6b615b7812 */ /* 0x000fe400078e9638 */
[----:B------:R-:W-:Y:S02]  /*d7a60*/  IADD3 R88, P2, R95, -0x16b07d5, RZ ;  /* 0xfe94f82b5f587810 */ /* 0x000fe40007f5e0ff */
[----:B------:R-:W-:Y:S02]  /*d7a70*/  LOP3.LUT R76, R87, 0x5be0cd19, R59, 0x96, !PT ;  /* 0x5be0cd19574c7812 */ /* 0x000fe400078e963b */
[----:B------:R-:W-:-:S02]  /*d7a80*/  SHF.L.W.U32.HI R71, R39, 0x8, R32 ;  /* 0x0000000827477819 */ /* 0x000fc40000010e20 */
[----:B------:R-:W-:Y:S02]  /*d7a90*/  LOP3.LUT R33, R43, R40, RZ, 0x3c, !PT ;  /* 0x000000282b217212 */ /* 0x000fe400078e3cff */
[----:B------:R-:W-:Y:S02]  /*d7aa0*/  IADD3 R59, P0, P1, R73, R77, R60 ;  /* 0x0000004d493b7210 */ /* 0x000fe4000791e03c */
[----:B------:R-:W-:Y:S02]  /*d7ab0*/  IADD3.X R93, R91, 0x3c6ef372, RZ, P2, !PT ;  /* 0x3c6ef3725b5d7810 */ /* 0x000fe400017fe4ff */
[----:B------:R-:W-:Y:S02]  /*d7ac0*/  LOP3.LUT R85, R81, 0x137e2179, R58, 0x96, !PT ;  /* 0x137e217951557812 */ /* 0x000fe400078e963a */
[----:B------:R-:W-:Y:S02]  /*d7ad0*/  SHF.L.W.U32.HI R32, R38, 0x10, R33 ;  /* 0x0000001026207819 */ /* 0x000fe40000010e21 */
[----:B------:R-:W-:-:S02]  /*d7ae0*/  IADD3.X R58, R71, R79, R48, P0, P1 ;  /* 0x0000004f473a7210 */ /* 0x000fc400007e2430 */
[----:B------:R-:W-:Y:S02]  /*d7af0*/  SHF.L.W.U32.HI R33, R33, 0x10, R38 ;  /* 0x0000001021217819 */ /* 0x000fe40000010e26 */
[----:B------:R-:W-:Y:S02]  /*d7b00*/  IADD3 R83, P3, R76, 0x5f1d36f1, RZ ;  /* 0x5f1d36f14c537810 */ /* 0x000fe40007f7e0ff */
[----:B------:R-:W-:Y:S02]  /*d7b10*/  LOP3.LUT R72, R88, R28, RZ, 0x3c, !PT ;  /* 0x0000001c58487212 */ /* 0x000fe400078e3cff */
[----:B------:R-:W-:Y:S02]  /*d7b20*/  LOP3.LUT R77, R93, R29, RZ, 0x3c, !PT ;  /* 0x0000001d5d4d7212 */ /* 0x000fe400078e3cff */
[----:B------:R-:W-:Y:S02]  /*d7b30*/  LOP3.LUT R38, R58, R75, RZ, 0x3c, !PT ;  /* 0x0000004b3a267212 */ /* 0x000fe400078e3cff */
[----:B------:R-:W-:-:S02]  /*d7b40*/  IADD3.X R89, R85, -0x5ab00ac6, RZ, P3, !PT ;  /* 0xa54ff53a55597810 */ /* 0x000fc40001ffe4ff */
[----:B------:R-:W-:Y:S02]  /*d7b50*/  SHF.L.W.U32.HI R75, R72, 0x8, R77 ;  /* 0x00000008484b7819 */ /* 0x000fe40000010e4d */
[----:B------:R-:W-:Y:S02]  /*d7b60*/  IADD3 R66, P0, R33, R66, RZ ;  /* 0x0000004221427210 */ /* 0x000fe40007f1e0ff */
[----:B------:R-:W-:Y:S02]  /*d7b70*/  LOP3.LUT R39, R59, R74, RZ, 0x3c, !PT ;  /* 0x0000004a3b277212 */ /* 0x000fe400078e3cff */
[----:B------:R-:W-:Y:S01]  /*d7b80*/  LOP3.LUT R74, R83, R30, RZ, 0x3c, !PT ;  /* 0x0000001e534a7212 */ /* 0x000fe200078e3cff */
[----:B------:R-:W-:Y:S01]  /*d7b90*/  IMAD.X R78, R32, 0x1, R101, P0 ;  /* 0x00000001204e7824 */ /* 0x000fe200000e0665 */
[----:B------:R-:W-:Y:S02]  /*d7ba0*/  LOP3.LUT R79, R89, R31, RZ, 0x3c, !PT ;  /* 0x0000001f594f7212 */ /* 0x000fe400078e3cff */
[----:B------:R-:W-:-:S02]  /*d7bb0*/  SHF.L.W.U32.HI R72, R77, 0x8, R72 ;  /* 0x000000084d487819 */ /* 0x000fc40000010e48 */
[----:B------:R-:W-:Y:S02]  /*d7bc0*/  IADD3 R90, P1, P2, R75, R97, R0 ;  /* 0x000000614b5a7210 */ /* 0x000fe40007a3e000 */
[----:B------:R-:W-:Y:S02]  /*d7bd0*/  SHF.L.W.U32.HI R57, R38, 0x10, R39 ;  /* 0x0000001026397819 */ /* 0x000fe40000010e27 */
[----:B------:R-:W-:Y:S02]  /*d7be0*/  SHF.L.W.U32.HI R77, R74, 0x8, R79 ;  /* 0x000000084a4d7819 */ /* 0x000fe40000010e4f */
[----:B------:R-:W-:Y:S02]  /*d7bf0*/  IADD3.X R92, R72, R99, R5, P1, P2 ;  /* 0x00000063485c7210 */ /* 0x000fe40000fe4405 */
[----:B------:R-:W-:Y:S02]  /*d7c00*/  SHF.L.W.U32.HI R39, R39, 0x10, R38 ;  /* 0x0000001027277819 */ /* 0x000fe40000010e26 */
[----:B------:R-:W-:-:S02]  /*d7c10*/  LOP3.LUT R41, R66, R41, RZ, 0x3c, !PT ;  /* 0x0000002942297212 */ /* 0x000fc400078e3cff */
[----:B------:R-:W-:Y:S02]  /*d7c20*/  LOP3.LUT R38, R78, R35, RZ, 0x3c, !PT ;  /* 0x000000234e267212 */ /* 0x000fe400078e3cff */
[----:B------:R-:W-:Y:S02]  /*d7c30*/  SHF.L.W.U32.HI R74, R79, 0x8, R74 ;  /* 0x000000084f4a7819 */ /* 0x000fe40000010e4a */
[----:B------:R-:W-:Y:S02]  /*d7c40*/  IADD3 R81, P3, P4, R77, R81, R20 ;  /* 0x000000514d517210 */ /* 0x000fe40007c7e014 */
[----:B------:R-:W-:Y:S02]  /*d7c50*/  LOP3.LUT R40, R90, R95, RZ, 0x3c, !PT ;  /* 0x0000005f5a287212 */ /* 0x000fe400078e3cff */
[----:B------:R-:W-:Y:S02]  /*d7c60*/  LOP3.LUT R35, R92, R91, RZ, 0x3c, !PT ;  /* 0x0000005b5c237212 */ /* 0x000fe400078e3cff */
[----:B------:R-:W-:-:S02]  /*d7c70*/  SHF.L.W.U32.HI R56, R38, 0x1, R41 ;  /* 0x0000000126387819 */ /* 0x000fc40000010e29 */
[----:B------:R-:W-:Y:S02]  /*d7c80*/  SHF.L.W.U32.HI R41, R41, 0x1, R38 ;  /* 0x0000000129297819 */ /* 0x000fe40000010e26 */
[----:B------:R-:W-:Y:S02]  /*d7c90*/  IADD3.X R86, R74, R87, R21, P3, P4 ;  /* 0x000000574a567210 */ /* 0x000fe40001fe8415 */
[----:B------:R-:W-:Y:S02]  /*d7ca0*/  SHF.L.W.U32.HI R38, R35, 0x10, R40 ;  /* 0x0000001023267819 */ /* 0x000fe40000010e28 */
[----:B------:R-:W-:Y:S02]  /*d7cb0*/  SHF.L.W.U32.HI R35, R40, 0x10, R35 ;  /* 0x0000001028237819 */ /* 0x000fe40000010e23 */
[----:B------:R-:W-:Y:S02]  /*d7cc0*/  LOP3.LUT R76, R81, R76, RZ, 0x3c, !PT ;  /* 0x0000004c514c7212 */ /* 0x000fe400078e3cff */
[----:B------:R-:W-:-:S02]  /*d7cd0*/  LOP3.LUT R79, R86, R85, RZ, 0x3c, !PT ;  /* 0x00000055564f7212 */ /* 0x000fc400078e3cff */
[----:B------:R-:W-:Y:S02]  /*d7ce0*/  IADD3 R94, P0, R39, R68, RZ ;  /* 0x00000044275e7210 */ /* 0x000fe40007f1e0ff */
[----:B------:R-:W-:Y:S02]  /*d7cf0*/  IADD3 R88, P1, R35, R88, RZ ;  /* 0x0000005823587210 */ /* 0x000fe40007f3e0ff */
[----:B------:R-:W-:Y:S01]  /*d7d00*/  SHF.L.W.U32.HI R40, R76, 0x10, R79 ;  /* 0x000000104c287819 */ /* 0x000fe20000010e4f */
[----:B------:R-:W-:Y:S02]  /*d7d10*/  IMAD.X R96, R57, 0x1, R70, P0 ;  /* 0x0000000139607824 */ /* 0x000fe400000e0646 */
[----:B------:R-:W-:Y:S01]  /*d7d20*/  IMAD.X R93, R38, 0x1, R93, P1 ;  /* 0x00000001265d7824 */ /* 0x000fe200008e065d */
[----:B------:R-:W-:Y:S02]  /*d7d30*/  SHF.L.W.U32.HI R68, R79, 0x10, R76 ;  /* 0x000000104f447819 */ /* 0x000fe40000010e4c */
        /* <DEDUP_REMOVED lines=12> */
[----:B------:R-:W-:Y:S02]  /*d7e00*/  IADD3 R82, P2, P3, R56, R59, R6 ;  /* 0x0000003b38527210 */ /* 0x000fe40007b5e006 */
        /* <DEDUP_REMOVED lines=42> */
[----:B------:R-:W-:Y:S02]  /*d80b0*/  SHF.L.W.U32.HI R80, R90, 0x8, R85 ;  /* 0x000000085a507819 */ /* 0x000fe40000010e55 */
[-C--:B------:R-:W-:Y:S02]  /*d80c0*/  LOP3.LUT R92, R87, R91.reuse, R68, 0x96, !PT ;  /* 0x0000005b575c7212 */ /* 0x080fe400078e9644 */
[----:B------:R-:W-:Y:S02]  /*d80d0*/  IADD3.X R41, R84, R91, R8, P0, P1 ;  /* 0x0000005b54297210 */ /* 0x000fe400007e2408 */
[-C--:B------:R-:W-:Y:S02]  /*d80e0*/  LOP3.LUT R90, R56, R72.reuse, R57, 0x96, !PT ;  /* 0x00000048385a7212 */ /* 0x080fe400078e9639 */
[----:B------:R-:W-:-:S02]  /*d80f0*/  IADD3.X R68, R70, R72, R19, P2, P3 ;  /* 0x0000004846447210 */ /* 0x000fc400017e6413 */
[----:B------:R-:W-:Y:S02]  /*d8100*/  IADD3 R72, P0, P1, R88, R77, R14 ;  /* 0x0000004d58487210 */ /* 0x000fe4000791e00e */
[----:B------:R-:W-:Y:S02]  /*d8110*/  IADD3 R85, P2, P3, R89, R42, R15 ;  /* 0x0000002a59557210 */ /* 0x000fe40007b5e00f */
[----:B------:R-:W-:Y:S02]  /*d8120*/  LOP3.LUT R93, R41, R82, R40, 0x96, !PT ;  /* 0x00000052295d7212 */ /* 0x000fe400078e9628 */
[----:B------:R-:W-:Y:S02]  /*d8130*/  LOP3.LUT R91, R68, R74, R39, 0x96, !PT ;  /* 0x0000004a445b7212 */ /* 0x000fe400078e9627 */
[----:B------:R-:W-:Y:S02]  /*d8140*/  IADD3.X R82, R76, R83, R17, P0, P1 ;  /* 0x000000534c527210 */ /* 0x000fe400007e2411 */
        /* <DEDUP_REMOVED lines=38> */
[----:B------:R-:W-:Y:S02]  /*d83b0*/  SHF.L.W.U32.HI R73, R73, 0x1, R78 ;  /* 0x0000000149497819 */ /* 0x000fe40000010e4e */
[----:B------:R-:W-:Y:S02]  /*d83c0*/  IADD3 R72, P1, P0, R70, R72, R7 ;  /* 0x0000004846487210 */ /* 0x000fe4000783e007 */
[----:B------:R-:W-:-:S02]  /*d83d0*/  IADD3.X R59, R57, R68, R69, P4, P5 ;  /* 0x00000044393b7210 */ /* 0x000fc400027ea445 */
        /* <DEDUP_REMOVED lines=39> */
[----:B------:R-:W-:-:S02]  /*d8650*/  IADD3.X R57, R66, R93, R13, P0, P1 ;  /* 0x0000005d42397210 */ /* 0x000fc400007e240d */
[----:B------:R-:W-:Y:S02]  /*d8660*/  IADD3.X R59, R91, R59, R10, P2, P3 ;  /* 0x0000003b5b3b7210 */ /* 0x000fe400017e640a */
[----:B------:R-:W-:Y:S02]  /*d8670*/  IADD3 R70, P0, P1, R86, R72, R15 ;  /* 0x0000004856467210 */ /* 0x000fe4000791e00f */
[----:B------:R-:W-:Y:S02]  /*d8680*/  LOP3.LUT R90, R73, R93, R58, 0x96, !PT ;  /* 0x0000005d495a7212 */ /* 0x000fe400078e963a */
[----:B------:R-:W-:Y:S02]  /*d8690*/  IADD3 R68, P2, P3, R88, R85, R23 ;  /* 0x0000005558447210 */ /* 0x000fe40007b5e017 */
[----:B------:R-:W-:Y:S02]  /*d86a0*/  LOP3.LUT R93, R57, R87, R42, 0x96, !PT ;  /* 0x00000057395d7212 */ /* 0x000fe400078e962a */
[----:B------:R-:W-:-:S02]  /*d86b0*/  LOP3.LUT R71, R59, R71, R38, 0x96, !PT ;  /* 0x000000473b477212 */ /* 0x000fc400078e9626 */
[-C--:B------:R-:W-:Y:S02]  /*d86c0*/  LOP3.LUT R42, R70, R82.reuse, R39, 0x96, !PT ;  /* 0x00000052462a7212 */ /* 0x080fe400078e9627 */
        /* <DEDUP_REMOVED lines=79> */
[-C--:B------:R-:W-:Y:S02]  /*d8bc0*/  LOP3.LUT R88, R87, R90.reuse, R42, 0x96, !PT ;  /* 0x0000005a57587212 */ /* 0x080fe400078e962a */
[----:B------:R-:W-:Y:S02]  /*d8bd0*/  IADD3.X R56, R85, R90, R37, P0, P1 ;  /* 0x0000005a55387210 */ /* 0x000fe400007e2425 */
[----:B------:R-:W-:-:S02]  /*d8be0*/  LOP3.LUT R42, R73, R75, R58, 0x96, !PT ;  /* 0x0000004b492a7212 */ /* 0x000fc400078e963a */
[----:B------:R-:W-:Y:S02]  /*d8bf0*/  IADD3 R58, P0, P1, R89, R66, R20 ;  /* 0x00000042593a7210 */ /* 0x000fe4000791e014 */
[----:B------:R-:W-:Y:S02]  /*d8c00*/  IADD3.X R75, R74, R75, R63, P2, P3 ;  /* 0x0000004b4a4b7210 */ /* 0x000fe400017e643f */
[----:B------:R-:W-:Y:S02]  /*d8c10*/  IADD3 R79, P2, P3, R86, R81, R62 ;  /* 0x00000051564f7210 */ /* 0x000fe40007b5e03e */
[----:B------:R-:W-:Y:S02]  /*d8c20*/  LOP3.LUT R95, R56, R72, R39, 0x96, !PT ;  /* 0x00000048385f7212 */ /* 0x000fe400078e9627 */
[----:B------:R-:W-:Y:S02]  /*d8c30*/  LOP3.LUT R39, R58, R82, R35, 0x96, !PT ;  /* 0x000000523a277212 */ /* 0x000fe400078e9623 */
[----:B------:R-:W-:-:S02]  /*d8c40*/  LOP3.LUT R93, R75, R77, R40, 0x96, !PT ;  /* 0x0000004d4b5d7212 */ /* 0x000fc400078e9628 */
[----:B------:R-:W-:Y:S02]  /*d8c50*/  IADD3.X R82, R78, R82, R21, P0, P1 ;  /* 0x000000524e527210 */ /* 0x000fe400007e2415 */
[-C--:B------:R-:W-:Y:S02]  /*d8c60*/  IADD3.X R77, R84, R83.reuse, R64, P2, P3 ;  /* 0x00000053544d7210 */ /* 0x080fe400017e6440 */
        /* <DEDUP_REMOVED lines=11> */
[----:B------:R-:W-:Y:S01]  /*d8d20*/  SHF.L.W.U32.HI R42, R42, 0x10, R93 ;  /* 0x000000102a2a7819 */ /* 0x000fe20000010e5d */
[----:B------:R-:W-:Y:S01]  /*d8d30*/  IMAD.X R68, R33, 0x1, R68, P0 ;  /* 0x0000000121447824 */ /* 0x000fe200000e0644 */
[----:B------:R-:W-:Y:S02]  /*d8d40*/  IADD3 R83, P2, R38, R71, RZ ;  /* 0x0000004726537210 */ /* 0x000fe40007f5e0ff */
[----:B------:R-:W-:Y:S02]  /*d8d50*/  IADD3 R95, P0, R42, R57, RZ ;  /* 0x000000392a5f7210 */ /* 0x000fe40007f1e0ff */
[----:B------:R-:W-:Y:S01]  /*d8d60*/  IADD3 R90, P1, R32, R59, RZ ;  /* 0x0000003b205a7210 */ /* 0x000fe20007f3e0ff */
[----:B------:R-:W-:Y:S01]  /*d8d70*/  IMAD.X R88, R39, 0x1, R80, P2 ;  /* 0x0000000127587824 */ /* 0x000fe200010e0650 */
[----:B------:R-:W-:-:S02]  /*d8d80*/  LOP3.LUT R72, R70, R91, RZ, 0x3c, !PT ;  /* 0x0000005b46487212 */ /* 0x000fc400078e3cff */
[----:B------:R-:W-:Y:S02]  /*d8d90*/  LOP3.LUT R85, R68, R85, RZ, 0x3c, !PT ;  /* 0x0000005544557212 */ /* 0x000fe400078e3cff */
[----:B------:R-:W-:Y:S01]  /*d8da0*/  LOP3.LUT R59, R83, R86, RZ, 0x3c, !PT ;  /* 0x00000056533b7212 */ /* 0x000fe200078e3cff */
[----:B------:R-:W-:Y:S01]  /*d8db0*/  IMAD.X R86, R66, 0x1, R41, P0 ;  /* 0x0000000142567824 */ /* 0x000fe200000e0629 */
[----:B------:R-:W-:Y:S01]  /*d8dc0*/  SHF.L.W.U32.HI R71, R85, 0x1, R72 ;  /* 0x0000000155477819 */ /* 0x000fe20000010e48 */
[----:B------:R-:W-:Y:S01]  /*d8dd0*/  IMAD.X R93, R40, 0x1, R43, P1 ;  /* 0x00000001285d7824 */ /* 0x000fe200008e062b */
        /* <DEDUP_REMOVED lines=8> */
[----:B------:R-:W-:-:S02]  /*d8e60*/  LOP3.LUT R89, R90, R89, RZ, 0x3c, !PT ;  /* 0x000000595a597212 */ /* 0x000fc400078e3cff */
[----:B------:R-:W-:Y:S02]  /*d8e70*/  SHF.L.W.U32.HI R59, R59, 0x1, R84 ;  /* 0x000000013b3b7819 */ /* 0x000fe40000010e54 */
[----:B------:R-:W-:Y:S02]  /*d8e80*/  IADD3 R87, P2, P3, R78, R87, R22 ;  /* 0x000000574e577210 */ /* 0x000fe40007b5e016 */
[----:B------:R-:W-:Y:S02]  /*d8e90*/  SHF.L.W.U32.HI R85, R85, 0x1, R74 ;  /* 0x0000000155557819 */ /* 0x000fe40000010e4a */
        /* <DEDUP_REMOVED lines=11> */
[----:B------:R-:W-:Y:S02]  /*d8f50*/  IADD3.X R84, R76, R77, R16, P2, P3 ;  /* 0x0000004d4c547210 */ /* 0x000fe400017e6410 */
[----:B------:R-:W-:Y:S02]  /*d8f60*/  IADD3 R41, P0, R41, R90, RZ ;  /* 0x0000005a29297210 */ /* 0x000fe40007f1e0ff */
[----:B------:R-:W-:Y:S02]  /*d8f70*/  LOP3.LUT R83, R80, R32, RZ, 0x3c, !PT ;  /* 0x0000002050537212 */ /* 0x000fe400078e3cff */
        /* <DEDUP_REMOVED lines=8> */
[----:B------:R-:W-:-:S02]  /*d9000*/  IADD3 R58, P3, R58, R95, RZ ;  /* 0x0000005f3a3a7210 */ /* 0x000fc40007f7e0ff */
[----:B------:R-:W-:Y:S02]  /*d9010*/  LOP3.LUT R77, R79, R35, RZ, 0x3c, !PT ;  /* 0x000000234f4d7212 */ /* 0x000fe400078e3cff */
        /* <DEDUP_REMOVED lines=11> */
[----:B------:R-:W-:Y:S02]  /*d90d0*/  IADD3 R85, P2, P3, R89, R80, R61 ;  /* 0x0000005059557210 */ /* 0x000fe40007b5e03d */
[----:B------:R-:W-:-:S02]  /*d90e0*/  SHF.L.W.U32.HI R86, R72, 0x8, R71 ;  /* 0x0000000848567819 */ /* 0x000fc40000010e47 */
[----:B------:R-:W-:Y:S02]  /*d90f0*/  LOP3.LUT R74, R58, R74, RZ, 0x3c, !PT ;  /* 0x0000004a3a4a7212 */ /* 0x000fe400078e3cff */
[----:B------:R-:W-:Y:S02]  /*d9100*/  LOP3.LUT R43, R77, R76, RZ, 0x3c, !PT ;  /* 0x0000004c4d2b7212 */ /* 0x000fe400078e3cff */
[----:B------:R-:W-:Y:S02]  /*d9110*/  IADD3 R71, P0, P1, R75, R87, R6 ;  /* 0x000000574b477210 */ /* 0x000fe4000791e006 */
[-C--:B------:R-:W-:Y:S02]  /*d9120*/  LOP3.LUT R40, R85, R73.reuse, R40, 0x96, !PT ;  /* 0x0000004955287212 */ /* 0x080fe400078e9628 */
[----:B------:R-:W-:Y:S02]  /*d9130*/  IADD3.X R73, R86, R73, R49, P2, P3 ;  /* 0x0000004956497210 */ /* 0x000fe400017e6431 */
[----:B------:R-:W-:-:S02]  /*d9140*/  SHF.L.W.U32.HI R72, R43, 0x8, R74 ;  /* 0x000000082b487819 */ /* 0x000fc40000010e4a */
[----:B------:R-:W-:Y:S02]  /*d9150*/  SHF.L.W.U32.HI R90, R74, 0x8, R43 ;  /* 0x000000084a5a7819 */ /* 0x000fe40000010e2b */
[-C--:B------:R-:W-:Y:S02]  /*d9160*/  IADD3.X R43, R59, R91.reuse, R10, P0, P1 ;  /* 0x0000005b3b2b7210 */ /* 0x080fe400007e240a */
[----:B------:R-:W-:Y:S02]  /*d9170*/  LOP3.LUT R92, R71, R91, R66, 0x96, !PT ;  /* 0x0000005b475c7212 */ /* 0x000fe400078e9642 */
[----:B------:R-:W-:Y:S02]  /*d9180*/  IADD3 R76, P0, P1, R88, R57, R65 ;  /* 0x00000039584c7210 */ /* 0x000fe4000791e041 */
[----:B------:R-:W-:Y:S02]  /*d9190*/  LOP3.LUT R91, R73, R80, R32, 0x96, !PT ;  /* 0x00000050495b7212 */ /* 0x000fe400078e9620 */
[----:B------:R-:W-:-:S02]  /*d91a0*/  LOP3.LUT R93, R43, R87, R42, 0x96, !PT ;  /* 0x000000572b5d7212 */ /* 0x000fc400078e962a */
[----:B------:R-:W-:Y:S02]  /*d91b0*/  IADD3 R74, P2, P3, R90, R79, R14 ;  /* 0x0000004f5a4a7210 */ /* 0x000fe40007b5e00e */
[-C--:B------:R-:W-:Y:S02]  /*d91c0*/  IADD3.X R87, R78, R82.reuse, R63, P0, P1 ;  /* 0x000000524e577210 */ /* 0x080fe400007e243f */
[----:B------:R-:W-:Y:S02]  /*d91d0*/  SHF.L.W.U32.HI R32, R40, 0x10, R91 ;  /* 0x0000001028207819 */ /* 0x000fe40000010e5b */
[----:B------:R-:W-:Y:S02]  /*d91e0*/  LOP3.LUT R42, R76, R82, R39, 0x96, !PT ;  /* 0x000000524c2a7212 */ /* 0x000fe400078e9627 */
[-C--:B------:R-:W-:Y:S02]  /*d91f0*/  LOP3.LUT R39, R74, R84.reuse, R33, 0x96, !PT ;  /* 0x000000544a277212 */ /* 0x080fe400078e9621 */
        /* <DEDUP_REMOVED lines=35> */
[----:B------:R-:W-:Y:S02]  /*d9430*/  IADD3.X R95, R70, R43, R13, P2, P3 ;  /* 0x0000002b465f7210 */ /* 0x000fe400017e640d */
[----:B------:R-:W-:-:S02]  /*d9440*/  SHF.L.W.U32.HI R77, R77, 0x1, R56 ;  /* 0x000000014d4d7819 */ /* 0x000fc40000010e38 */
        /* <DEDUP_REMOVED lines=62> */
[----:B------:R-:W-:Y:S02]  /*d9830*/  SHF.L.W.U32.HI R38, R38, 0x10, R59 ;  /* 0x0000001026267819 */ /* 0x000fe40000010e3b */
[----:B------:R-:W-:Y:S02]  /*d9840*/  LOP3.LUT R84, R68, R91, RZ, 0x3c, !PT ;  /* 0x0000005b44547212 */ /* 0x000fe400078e3cff */
        /* <DEDUP_REMOVED lines=63> */
[----:B------:R-:W-:Y:S02]  /*d9c40*/  SHF.L.W.U32.HI R95, R95, 0x8, R66 ;  /* 0x000000085f5f7819 */ /* 0x000fe40000010e42 */
[----:B------:R-:W-:Y:S02]  /*d9c50*/  IADD3.X R57, R59, R84, R8, P0, P1 ;  /* 0x000000543b397210 */ /* 0x000fe400007e2408 */
[-C--:B------:R-:W-:Y:S02]  /*d9c60*/  LOP3.LUT R66, R85, R71.reuse, R40, 0x96, !PT ;  /* 0x0000004755427212 */ /* 0x080fe400078e9628 */
[----:B------:R-:W-:Y:S02]  /*d9c70*/  IADD3.X R71, R91, R71, R48, P2, P3 ;  /* 0x000000475b477210 */ /* 0x000fe400017e6430 */
[----:B------:R-:W-:Y:S02]  /*d9c80*/  IADD3 R76, P0, P1, R89, R56, R36 ;  /* 0x00000038594c7210 */ /* 0x000fe4000791e024 */
[----:B------:R-:W-:-:S02]  /*d9c90*/  LOP3.LUT R99, R57, R75, R42, 0x96, !PT ;  /* 0x0000004b39637212 */ /* 0x000fc400078e962a */
[----:B------:R-:W-:Y:S02]  /*d9ca0*/  IADD3 R75, P2, P3, R95, R80, R18 ;  /* 0x000000505f4b7210 */ /* 0x000fe40007b5e012 */
[----:B------:R-:W-:Y:S02]  /*d9cb0*/  LOP3.LUT R97, R71, R77, R38, 0x96, !PT ;  /* 0x0000004d47617212 */ /* 0x000fe400078e9626 */
[-C--:B------:R-:W-:Y:S02]  /*d9cc0*/  LOP3.LUT R40, R76, R78.reuse, R39, 0x96, !PT ;  /* 0x0000004e4c287212 */ /* 0x080fe400078e9627 */
[----:B------:R-:W-:Y:S02]  /*d9cd0*/  LOP3.LUT R39, R75, R87, R32, 0x96, !PT ;  /* 0x000000574b277212 */ /* 0x000fe400078e9620 */
[----:B------:R-:W-:Y:S02]  /*d9ce0*/  SHF.L.W.U32.HI R32, R66, 0x10, R97 ;  /* 0x0000001042207819 */ /* 0x000fe40000010e61 */
[----:B------:R-:W-:-:S02]  /*d9cf0*/  IADD3.X R78, R82, R78, R37, P0, P1 ;  /* 0x0000004e524e7210 */ /* 0x000fc400007e2425 */
[----:B------:R-:W-:Y:S02]  /*d9d00*/  SHF.L.W.U32.HI R38, R97, 0x10, R66 ;  /* 0x0000001061267819 */ /* 0x000fe40000010e42 */
[----:B------:R-:W-:Y:S02]  /*d9d10*/  IADD3.X R77, R81, R87, R34, P2, P3 ;  /* 0x00000057514d7210 */ /* 0x000fe400017e6422 */
        /* <DEDUP_REMOVED lines=13> */
[----:B------:R-:W-:Y:S02]  /*d9df0*/  IADD3 R92, P2, R39, R58, RZ ;  /* 0x0000003a275c7210 */ /* 0x000fe40007f5e0ff */
[----:B------:R-:W-:Y:S01]  /*d9e00*/  SHF.L.W.U32.HI R80, R80, 0x1, R91 ;  /* 0x0000000150507819 */ /* 0x000fe20000010e5b */
[----:B------:R-:W-:Y:S01]  /*d9e10*/  IMAD.X R87, R35, 0x1, R68, P1 ;  /* 0x0000000123577824 */ /* 0x000fe200008e0644 */
        /* <DEDUP_REMOVED lines=59> */
[-C--:B------:R-:W-:Y:S02]  /*da1d0*/  LOP3.LUT R90, R79, R73.reuse, R56, 0x96, !PT ;  /* 0x000000494f5a7212 */ /* 0x080fe400078e9638 */
[----:B------:R-:W-:Y:S02]  /*da1e0*/  IADD3.X R73, R58, R73, R13, P2, P3 ;  /* 0x000000493a497210 */ /* 0x000fe400017e640d */
[----:B------:R-:W-:Y:S02]  /*da1f0*/  IADD3 R76, P0, P1, R88, R81, R61 ;  /* 0x00000051584c7210 */ /* 0x000fe4000791e03d */
[----:B------:R-:W-:Y:S02]  /*da200*/  IADD3 R82, P2, P3, R93, R68, R6 ;  /* 0x000000445d527210 */ /* 0x000fe40007b5e006 */
[----:B------:R-:W-:Y:S02]  /*da210*/  LOP3.LUT R92, R75, R95, R42, 0x96, !PT ;  /* 0x0000005f4b5c7212 */ /* 0x000fe400078e962a */
[----:B------:R-:W-:-:S02]  /*da220*/  LOP3.LUT R39, R43, R70, R39, 0x96, !PT ;  /* 0x000000462b277212 */ /* 0x000fc400078e9627 */
[----:B------:R-:W-:Y:S02]  /*da230*/  IADD3.X R80, R78, R89, R49, P0, P1 ;  /* 0x000000594e507210 */ /* 0x000fe400007e2431 */
[-C--:B------:R-:W-:Y:S02]  /*da240*/  LOP3.LUT R42, R82, R72.reuse, R35, 0x96, !PT ;  /* 0x00000048522a7212 */ /* 0x080fe400078e9623 */
        /* <DEDUP_REMOVED lines=80> */
[-C--:B------:R-:W-:Y:S02]  /*da750*/  LOP3.LUT R40, R77, R59.reuse, R40, 0x96, !PT ;  /* 0x0000003b4d287212 */ /* 0x080fe400078e9628 */
[----:B------:R-:W-:Y:S02]  /*da760*/  IADD3.X R59, R86, R59, R21, P2, P3 ;  /* 0x0000003b563b7210 */ /* 0x000fe400017e6415 */
[----:B------:R-:W-:Y:S02]  /*da770*/  IADD3 R78, P0, P1, R89, R76, R67 ;  /* 0x0000004c594e7210 */ /* 0x000fe4000791e043 */
[----:B------:R-:W-:Y:S02]  /*da780*/  LOP3.LUT R92, R57, R75, R42, 0x96, !PT ;  /* 0x0000004b395c7212 */ /* 0x000fe400078e962a */
[----:B------:R-:W-:Y:S02]  /*da790*/  IADD3 R75, P2, P3, R90, R82, R15 ;  /* 0x000000525a4b7210 */ /* 0x000fe40007b5e00f */
[----:B------:R-:W-:-:S02]  /*da7a0*/  LOP3.LUT R79, R59, R79, R38, 0x96, !PT ;  /* 0x0000004f3b4f7212 */ /* 0x000fc400078e9626 */
[-C--:B------:R-:W-:Y:S02]  /*da7b0*/  LOP3.LUT R42, R78, R80.reuse, R39, 0x96, !PT ;  /* 0x000000504e2a7212 */ /* 0x080fe400078e9627 */
        /* <DEDUP_REMOVED lines=19> */
[----:B------:R-:W-:Y:S01]  /*da8f0*/  IADD3 R94, P0, R40, R41, RZ ;  /* 0x00000029285e7210 */ /* 0x000fe20007f1e0ff */
[----:B------:R-:W-:Y:S01]  /*da900*/  IMAD.X R92, R35, 0x1, R70, P1 ;  /* 0x00000001235c7824 */ /* 0x000fe200008e0646 */
[----:B------:R-:W-:Y:S02]  /*da910*/  IADD3 R85, P2, R39, R58, RZ ;  /* 0x0000003a27557210 */ /* 0x000fe40007f5e0ff */
        /* <DEDUP_REMOVED lines=35> */
[----:B------:R-:W-:Y:S01]  /*dab50*/  IMAD.X R85, R85, 0x1, R92, P0 ;  /* 0x0000000155557824 */ /* 0x000fe200000e065c */
[----:B------:R-:W-:Y:S01]  /*dab60*/  LOP3.LUT R75, R72, R33, RZ, 0x3c, !PT ;  /* 0x00000021484b7212 */ /* 0x000fe200078e3cff */
[----:B------:R-:W-:-:S02]  /*dab70*/  IMAD.X R56, R56, 0x1, R87, P1 ;  /* 0x0000000138387824 */ /* 0x000fc400008e0657 */
        /* <DEDUP_REMOVED lines=21> */
[-C--:B------:R-:W-:Y:S02]  /*dacd0*/  LOP3.LUT R90, R66, R70.reuse, R43, 0x96, !PT ;  /* 0x00000046425a7212 */ /* 0x080fe400078e962b */
[----:B------:R-:W-:Y:S02]  /*dace0*/  IADD3.X R71, R78, R70, R37, P2, P3 ;  /* 0x000000464e477210 */ /* 0x000fe400017e6425 */
[----:B------:R-:W-:Y:S02]  /*dacf0*/  IADD3 R70, P0, P1, R88, R83, R6 ;  /* 0x0000005358467210 */ /* 0x000fe4000791e006 */
[----:B------:R-:W-:Y:S02]  /*dad00*/  IADD3 R80, P2, P3, R91, R72, R14 ;  /* 0x000000485b507210 */ /* 0x000fe40007b5e00e */
[----:B------:R-:W-:-:S02]  /*dad10*/  LOP3.LUT R92, R75, R93, R42, 0x96, !PT ;  /* 0x0000005d4b5c7212 */ /* 0x000fc400078e962a */
[----:B------:R-:W-:Y:S02]  /*dad20*/  LOP3.LUT R39, R58, R76, R39, 0x96, !PT ;  /* 0x0000004c3a277212 */ /* 0x000fe400078e9627 */
[-C--:B------:R-:W-:Y:S02]  /*dad30*/  LOP3.LUT R38, R70, R81.reuse, R38, 0x96, !PT ;  /* 0x0000005146267212 */ /* 0x080fe400078e9626 */
        /* <DEDUP_REMOVED lines=78> */
[-C--:B------:R-:W-:Y:S02]  /*db220*/  LOP3.LUT R88, R76, R90.reuse, R43, 0x96, !PT ;  /* 0x0000005a4c587212 */ /* 0x080fe400078e962b */
        /* <DEDUP_REMOVED lines=29> */
[----:B------:R-:W-:Y:S02]  /*db400*/  IADD3 R89, P1, R33, R74, RZ ;  /* 0x0000004a21597210 */ /* 0x000fe40007f3e0ff */
[----:B------:R-:W-:Y:S02]  /*db410*/  SHF.L.W.U32.HI R79, R83, 0x1, R80 ;  /* 0x00000001534f7819 */ /* 0x000fe40000010e50 */
[----:B------:R-:W-:Y:S01]  /*db420*/  LOP3.LUT R86, R88, R93, RZ, 0x3c, !PT ;  /* 0x0000005d58567212 */ /* 0x000fe200078e3cff */
        /* <DEDUP_REMOVED lines=34> */
[----:B------:R-:W-:Y:S01]  /*db650*/  IMAD.X R87, R87, 0x1, R90, P0 ;  /* 0x0000000157577824 */ /* 0x000fe200000e065a */
[----:B------:R-:W-:Y:S01]  /*db660*/  LOP3.LUT R75, R72, R33, RZ, 0x3c, !PT ;  /* 0x00000021484b7212 */ /* 0x000fe200078e3cff */
        /* <DEDUP_REMOVED lines=18> */
[----:B------:R-:W-:Y:S02]  /*db790*/  SHF.L.W.U32.HI R89, R77, 0x8, R86 ;  /* 0x000000084d597819 */ /* 0x000fe40000010e56 */
[----:B------:R-:W-:Y:S02]  /*db7a0*/  IADD3 R73, P2, P3, R83, R85, R0 ;  /* 0x0000005553497210 */ /* 0x000fe40007b5e000 */
[----:B------:R-:W-:-:S02]  /*db7b0*/  IADD3.X R68, R80, R95, R17, P0, P1 ;  /* 0x0000005f50447210 */ /* 0x000fc400007e2411 */
[----:B------:R-:W-:Y:S02]  /*db7c0*/  SHF.L.W.U32.HI R86, R86, 0x8, R77 ;  /* 0x0000000856567819 */ /* 0x000fe40000010e4d */
[----:B------:R-:W-:Y:S02]  /*db7d0*/  IADD3.X R77, R58, R82, R5, P2, P3 ;  /* 0x000000523a4d7210 */ /* 0x000fe400017e6405 */
[----:B------:R-:W-:Y:S02]  /*db7e0*/  LOP3.LUT R39, R68, R76, R39, 0x96, !PT ;  /* 0x0000004c44277212 */ /* 0x000fe400078e9627 */
[----:B------:R-:W-:Y:S02]  /*db7f0*/  IADD3 R76, P2, P3, R86, R72, R7 ;  /* 0x00000048564c7210 */ /* 0x000fe40007b5e007 */
[----:B------:R-:W-:Y:S02]  /*db800*/  LOP3.LUT R90, R75, R95, R42, 0x96, !PT ;  /* 0x0000005f4b5a7212 */ /* 0x000fe400078e962a */
[----:B------:R-:W-:-:S02]  /*db810*/  IADD3 R79, P0, P1, R84, R59, R18 ;  /* 0x0000003b544f7210 */ /* 0x000fc4000791e012 */
[-C--:B------:R-:W-:Y:S02]  /*db820*/  LOP3.LUT R42, R76, R78.reuse, R35, 0x96, !PT ;  /* 0x0000004e4c2a7212 */ /* 0x080fe400078e9623 */
        /* <DEDUP_REMOVED lines=13> */
[----:B------:R-:W-:Y:S02]  /*db900*/  LOP3.LUT R38, R79, R91, R38, 0x96, !PT ;  /* 0x0000005b4f267212 */ /* 0x000fe400078e9626 */
[----:B------:R-:W-:Y:S02]  /*db910*/  SHF.L.W.U32.HI R57, R95, 0x10, R88 ;  /* 0x000000105f397819 */ /* 0x000fe40000010e58 */
[----:B------:R-:W-:Y:S02]  /*db920*/  IADD3 R91, P0, R42, R41, RZ ;  /* 0x000000292a5b7210 */ /* 0x000fe40007f1e0ff */
[----:B------:R-:W-:Y:S02]  /*db930*/  IADD3 R90, P2, R33, R70, RZ ;  /* 0x00000046215a7210 */ /* 0x000fe40007f5e0ff */
[----:B------:R-:W-:-:S02]  /*db940*/  SHF.L.W.U32.HI R40, R59, 0x10, R38 ;  /* 0x000000103b287819 */ /* 0x000fc40000010e26 */
        /* <DEDUP_REMOVED lines=51> */
[----:B------:R-:W-:Y:S01]  /*dbc80*/  LOP3.LUT R70, R72, R87, RZ, 0x3c, !PT ;  /* 0x0000005748467212 */ /* 0x000fe200078e3cff */
[----:B------:R-:W-:Y:S01]  /*dbc90*/  IMAD.X R71, R71, 0x1, R93, P3 ;  /* 0x0000000147477824 */ /* 0x000fe200018e065d */
[----:B------:R-:W-:Y:S02]  /*dbca0*/  SHF.L.W.U32.HI R83, R78, 0x8, R85 ;  /* 0x000000084e537819 */ /* 0x000fe40000010e55 */
[----:B------:R-:W-:Y:S02]  /*dbcb0*/  SHF.L.W.U32.HI R85, R85, 0x8, R78 ;  /* 0x0000000855557819 */ /* 0x000fe40000010e4e */
[----:B------:R-:W-:-:S02]  /*dbcc0*/  SHF.L.W.U32.HI R82, R70, 0x8, R91 ;  /* 0x0000000846527819 */ /* 0x000fc40000010e5b */
[----:B------:R-:W-:Y:S02]  /*dbcd0*/  SHF.L.W.U32.HI R91, R91, 0x8, R70 ;  /* 0x000000085b5b7819 */ /* 0x000fe40000010e46 */
[----:B------:R-:W-:Y:S02]  /*dbce0*/  IADD3 R70, P0, P1, R59, R75, R0 ;  /* 0x0000004b3b467210 */ /* 0x000fe4000791e000 */
[----:B------:R-:W-:Y:S02]  /*dbcf0*/  LOP3.LUT R89, R56, R89, RZ, 0x3c, !PT ;  /* 0x0000005938597212 */ /* 0x000fe400078e3cff */
[----:B------:R-:W-:Y:S02]  /*dbd00*/  LOP3.LUT R78, R71, R80, RZ, 0x3c, !PT ;  /* 0x00000050474e7212 */ /* 0x000fe400078e3cff */
[----:B------:R-:W-:Y:S02]  /*dbd10*/  IADD3 R87, P2, P3, R85, R66, R15 ;  /* 0x0000004255577210 */ /* 0x000fe40007b5e00f */
[----:B------:R-:W-:-:S02]  /*dbd20*/  LOP3.LUT R86, R70, R88, R57, 0x96, !PT ;  /* 0x0000005846567212 */ /* 0x000fc400078e9639 */
[----:B------:R-:W-:Y:S02]  /*dbd30*/  IADD3.X R57, R68, R88, R5, P0, P1 ;  /* 0x0000005844397210 */ /* 0x000fe400007e2405 */
[----:B------:R-:W-:Y:S02]  /*dbd40*/  SHF.L.W.U32.HI R93, R89, 0x8, R78 ;  /* 0x00000008595d7819 */ /* 0x000fe40000010e4e */
[-C--:B------:R-:W-:Y:S02]  /*dbd50*/  LOP3.LUT R40, R87, R73.reuse, R40, 0x96, !PT ;  /* 0x0000004957287212 */ /* 0x080fe400078e9628 */
[----:B------:R-:W-:Y:S02]  /*dbd60*/  IADD3.X R73, R83, R73, R16, P2, P3 ;  /* 0x0000004953497210 */ /* 0x000fe400017e6410 */
[----:B------:R-:W-:Y:S02]  /*dbd70*/  SHF.L.W.U32.HI R80, R78, 0x8, R89 ;  /* 0x000000084e507819 */ /* 0x000fe40000010e59 */
        /* <DEDUP_REMOVED lines=19> */
[----:B------:R-:W-:Y:S02]  /*dbeb0*/  SHF.L.W.U32.HI R40, R86, 0x10, R97 ;  /* 0x0000001056287819 */ /* 0x000fe40000010e61 */
[----:B------:R-:W-:-:S02]  /*dbec0*/  IADD3 R83, P1, R33, R74, RZ ;  /* 0x0000004a21537210 */ /* 0x000fc40007f3e0ff */
        /* <DEDUP_REMOVED lines=64> */
[-C--:B------:R-:W-:Y:S02]  /*dc2d0*/  LOP3.LUT R58, R77, R73.reuse, R58, 0x96, !PT ;  /* 0x000000494d3a7212 */ /* 0x080fe400078e963a */
[----:B------:R-:W-:Y:S02]  /*dc2e0*/  IADD3.X R73, R79, R73, R64, P2, P3 ;  /* 0x000000494f497210 */ /* 0x000fe400017e6440 */
[----:B------:R-:W-:-:S02]  /*dc2f0*/  IADD3 R75, P0, P1, R88, R71, R65 ;  /* 0x00000047584b7210 */ /* 0x000fc4000791e041 */
[----:B------:R-:W-:Y:S02]  /*dc300*/  IADD3 R82, P2, P3, R91, R68, R22 ;  /* 0x000000445b527210 */ /* 0x000fe40007b5e016 */
[----:B------:R-:W-:Y:S02]  /*dc310*/  LOP3.LUT R90, R85, R95, R42, 0x96, !PT ;  /* 0x0000005f555a7212 */ /* 0x000fe400078e962a */
[----:B------:R-:W-:Y:S02]  /*dc320*/  LOP3.LUT R39, R56, R70, R39, 0x96, !PT ;  /* 0x0000004638277212 */ /* 0x000fe400078e9627 */
[-C--:B------:R-:W-:Y:S02]  /*dc330*/  LOP3.LUT R38, R75, R89.reuse, R38, 0x96, !PT ;  /* 0x000000594b267212 */ /* 0x080fe400078e9626 */
        /* <DEDUP_REMOVED lines=14> */
[----:B------:R-:W-:-:S02]  /*dc420*/  IADD3 R58, P2, R33, R66, RZ ;  /* 0x00000042213a7210 */ /* 0x000fc40007f5e0ff */
[----:B------:R-:W-:Y:S02]  /*dc430*/  SHF.L.W.U32.HI R40, R71, 0x10, R38 ;  /* 0x0000001047287819 */ /* 0x000fe40000010e26 */
[----:B------:R-:W-:Y:S02]  /*dc440*/  LOP3.LUT R93, R72, R93, RZ, 0x3c, !PT ;  /* 0x0000005d485d7212 */ /* 0x000fe400078e3cff */
[----:B------:R-:W-:Y:S01]  /*dc450*/  LOP3.LUT R86, R70, R86, RZ, 0x3c, !PT ;  /* 0x0000005646567212 */ /* 0x000fe200078e3cff */
[----:B------:R-:W-:Y:S01]  /*dc460*/  IMAD.X R83, R39, 0x1, R76, P2 ;  /* 0x0000000127537824 */ /* 0x000fe200010e064c */
[----:B------:R-:W-:Y:S02]  /*dc470*/  SHF.L.W.U32.HI R38, R38, 0x10, R71 ;  /* 0x0000001026267819 */ /* 0x000fe40000010e47 */
[----:B------:R-:W-:Y:S02]  /*dc480*/  IADD3 R90, P0, R42, R43, RZ ;  /* 0x0000002b2a5a7210 */ /* 0x000fe40007f1e0ff */
        /* <DEDUP_REMOVED lines=65> */
[-C--:B------:R-:W-:Y:S02]  /*dc8a0*/  IADD3.X R85, R79, R80.reuse, R48, P0, P1 ;  /* 0x000000504f557210 */ /* 0x080fe400007e2430 */
[----:B------:R-:W-:Y:S02]  /*dc8b0*/  LOP3.LUT R77, R71, R77, R38, 0x96, !PT ;  /* 0x0000004d474d7212 */ /* 0x000fe400078e9626 */
[----:B------:R-:W-:-:S02]  /*dc8c0*/  LOP3.LUT R42, R76, R80, R39, 0x96, !PT ;  /* 0x000000504c2a7212 */ /* 0x000fc400078e9627 */
[-C--:B------:R-:W-:Y:S02]  /*dc8d0*/  IADD3.X R80, R83, R89.reuse, R8, P2, P3 ;  /* 0x0000005953507210 */ /* 0x080fe400017e6408 */
[----:B------:R-:W-:Y:S02]  /*dc8e0*/  LOP3.LUT R33, R85, R78, R33, 0x96, !PT ;  /* 0x0000004e55217212 */ /* 0x000fe400078e9621 */
[----:B------:R-:W-:Y:S02]  /*dc8f0*/  LOP3.LUT R39, R74, R89, R32, 0x96, !PT ;  /* 0x000000594a277212 */ /* 0x000fe400078e9620 */
[----:B------:R-:W-:Y:S02]  /*dc900*/  SHF.L.W.U32.HI R32, R40, 0x10, R77 ;  /* 0x0000001028207819 */ /* 0x000fe40000010e4d */
[----:B------:R-:W-:Y:S02]  /*dc910*/  SHF.L.W.U32.HI R38, R77, 0x10, R40 ;  /* 0x000000104d267819 */ /* 0x000fe40000010e28 */
[----:B------:R-:W-:-:S02]  /*dc920*/  LOP3.LUT R40, R80, R82, R35, 0x96, !PT ;  /* 0x0000005250287212 */ /* 0x000fc400078e9623 */
[----:B------:R-:W-:Y:S02]  /*dc930*/  SHF.L.W.U32.HI R35, R33, 0x10, R42 ;  /* 0x0000001021237819 */ /* 0x000fe40000010e2a */
[----:B------:R-:W-:Y:S02]  /*dc940*/  LOP3.LUT R86, R73, R99, R68, 0x96, !PT ;  /* 0x0000006349567212 */ /* 0x000fe400078e9644 */
        /* <DEDUP_REMOVED lines=70> */
[----:B------:R-:W-:Y:S02]  /*dcdb0*/  IADD3 R73, P2, P3, R78, R81, R67 ;  /* 0x000000514e497210 */ /* 0x000fe40007b5e043 */
[----:B------:R-:W-:Y:S02]  /*dcdc0*/  IADD3.X R56, R87, R92, R49, P0, P1 ;  /* 0x0000005c57387210 */ /* 0x000fe400007e2431 */
[----:B------:R-:W-:Y:S02]  /*dcdd0*/  IADD3.X R77, R70, R86, R69, P2, P3 ;  /* 0x00000056464d7210 */ /* 0x000fe400017e6445 */
[----:B------:R-:W-:-:S02]  /*dcde0*/  LOP3.LUT R93, R56, R66, R39, 0x96, !PT ;  /* 0x00000042385d7212 */ /* 0x000fc400078e9627 */
[----:B------:R-:W-:Y:S02]  /*dcdf0*/  IADD3 R79, P0, P1, R88, R58, R23 ;  /* 0x0000003a584f7210 */ /* 0x000fe4000791e017 */
[----:B------:R-:W-:Y:S02]  /*dce00*/  IADD3 R66, P2, P3, R91, R72, R12 ;  /* 0x000000485b427210 */ /* 0x000fe40007b5e00c */
[----:B------:R-:W-:Y:S02]  /*dce10*/  LOP3.LUT R90, R75, R92, R42, 0x96, !PT ;  /* 0x0000005c4b5a7212 */ /* 0x000fe400078e962a */
[----:B------:R-:W-:Y:S02]  /*dce20*/  LOP3.LUT R57, R73, R86, R57, 0x96, !PT ;  /* 0x0000005649397212 */ /* 0x000fe400078e9639 */
[----:B------:R-:W-:Y:S02]  /*dce30*/  LOP3.LUT R86, R77, R81, R40, 0x96, !PT ;  /* 0x000000514d567212 */ /* 0x000fe400078e9628 */
[----:B------:R-:W-:-:S02]  /*dce40*/  IADD3.X R81, R74, R85, R11, P0, P1 ;  /* 0x000000554a517210 */ /* 0x000fc400007e240b */
[-C--:B------:R-:W-:Y:S02]  /*dce50*/  LOP3.LUT R42, R66, R80.reuse, R35, 0x96, !PT ;  /* 0x00000050422a7212 */ /* 0x080fe400078e9623 */
        /* <DEDUP_REMOVED lines=34> */
[----:B------:R-:W-:Y:S02]  /*dd080*/  IADD3 R74, P4, P5, R68, R73, R18 ;  /* 0x00000049444a7210 */ /* 0x000fe40007d9e012 */
[----:B------:R-:W-:Y:S02]  /*dd090*/  SHF.L.W.U32.HI R82, R78, 0x1, R43 ;  /* 0x000000014e527819 */ /* 0x000fe40000010e2b */
[----:B------:R-:W-:Y:S02]  /*dd0a0*/  IADD3 R70, P1, P0, R71, R79, R22 ;  /* 0x0000004f47467210 */ /* 0x000fe4000783e016 */
[----:B------:R-:W-:Y:S02]  /*dd0b0*/  IADD3.X R89, R87, R56, R11, P2, P3 ;  /* 0x0000003857597210 */ /* 0x000fe400017e640b */
[----:B------:R-:W-:-:S02]  /*dd0c0*/  SHF.L.W.U32.HI R83, R41, 0x1, R88 ;  /* 0x0000000129537819 */ /* 0x000fc40000010e58 */
[----:B------:R-:W-:Y:S02]  /*dd0d0*/  IADD3.X R59, R57, R77, R34, P4, P5 ;  /* 0x0000004d393b7210 */ /* 0x000fe400027ea422 */
[----:B------:R-:W-:Y:S02]  /*dd0e0*/  SHF.L.W.U32.HI R84, R88, 0x1, R41 ;  /* 0x0000000158547819 */ /* 0x000fe40000010e29 */
        /* <DEDUP_REMOVED lines=32> */
[----:B------:R-:W-:Y:S02]  /*dd2f0*/  SHF.L.W.U32.HI R57, R87, 0x8, R86 ;  /* 0x0000000857397819 */ /* 0x000fe40000010e56 */
[----:B------:R-:W-:Y:S02]  /*dd300*/  LOP3.LUT R84, R73, R84, RZ, 0x3c, !PT ;  /* 0x0000005449547212 */ /* 0x000fe400078e3cff */
[----:B------:R-:W-:Y:S02]  /*dd310*/  IADD3 R87, P2, P3, R95, R74, R7 ;  /* 0x0000004a5f577210 */ /* 0x000fe40007b5e007 */
[-C--:B------:R-:W-:Y:S02]  /*dd320*/  LOP3.LUT R86, R71, R89.reuse, R58, 0x96, !PT ;  /* 0x0000005947567212 */ /* 0x080fe400078e963a */
[----:B------:R-:W-:Y:S02]  /*dd330*/  SHF.L.W.U32.HI R81, R84, 0x8, R77 ;  /* 0x0000000854517819 */ /* 0x000fe40000010e4d */
[----:B------:R-:W-:-:S02]  /*dd340*/  IADD3.X R58, R57, R89, R16, P0, P1 ;  /* 0x00000059393a7210 */ /* 0x000fc400007e2410 */
[----:B------:R-:W-:Y:S02]  /*dd350*/  SHF.L.W.U32.HI R84, R77, 0x8, R84 ;  /* 0x000000084d547819 */ /* 0x000fe40000010e54 */
        /* <DEDUP_REMOVED lines=148> */
[----:B------:R-:W-:Y:S01]  /*ddca0*/  IADD3 R76, P2, R75, R76, RZ ;  /* 0x0000004c4b4c7210 */ /* 0x000fe20007f5e0ff */
        /* <DEDUP_REMOVED lines=29> */
[----:B------:R-:W-:Y:S02]  /*dde80*/  LOP3.LUT R93, R57, R73, R42, 0x96, !PT ;  /* 0x00000049395d7212 */ /* 0x000fe400078e962a */
        /* <DEDUP_REMOVED lines=17> */
[----:B------:R-:W-:-:S02]  /*ddfa0*/  SHF.L.W.U32.HI R39, R39, 0x10, R40 ;  /* 0x0000001027277819 */ /* 0x000fc40000010e28 */
[----:B------:R-:W-:Y:S02]  /*ddfb0*/  IADD3 R88, P1, R33, R76, RZ ;  /* 0x0000004c21587210 */ /* 0x000fe40007f3e0ff */
[----:B------:R-:W-:Y:S02]  /*ddfc0*/  SHF.L.W.U32.HI R40, R92, 0x10, R93 ;  /* 0x000000105c287819 */ /* 0x000fe40000010e5d */
[----:B------:R-:W-:Y:S01]  /*ddfd0*/  LOP3.LUT R80, R74, R91, RZ, 0x3c, !PT ;  /* 0x0000005b4a507212 */ /* 0x000fe200078e3cff */
[----:B------:R-:W-:Y:S01]  /*ddfe0*/  IMAD.X R91, R35, 0x1, R68, P1 ;  /* 0x00000001235b7824 */ /* 0x000fe200008e0644 */
[----:B------:R-:W-:Y:S02]  /*ddff0*/  IADD3 R81, P2, R39, R66, RZ ;  /* 0x0000004227517210 */ /* 0x000fe40007f5e0ff */
[----:B------:R-:W-:Y:S02]  /*de000*/  SHF.L.W.U32.HI R43, R93, 0x10, R92 ;  /* 0x000000105d2b7819 */ /* 0x000fe40000010e5c */
[----:B------:R-:W-:-:S02]  /*de010*/  IADD3 R92, P0, R40, R41, RZ ;  /* 0x00000029285c7210 */ /* 0x000fc40007f1e0ff */
        /* <DEDUP_REMOVED lines=81> */
[----:B------:R-:W-:Y:S02]  /*de530*/  LOP3.LUT R89, R76, R89, RZ, 0x3c, !PT ;  /* 0x000000594c597212 */ /* 0x000fe400078e3cff */
[----:B------:R-:W-:Y:S02]  /*de540*/  LOP3.LUT R88, R59, R88, RZ, 0x3c, !PT ;  /* 0x000000583b587212 */ /* 0x000fe400078e3cff */
[----:B------:R-:W-:Y:S02]  /*de550*/  IADD3 R85, P2, R33, R74, RZ ;  /* 0x0000004a21557210 */ /* 0x000fe40007f5e0ff */
[----:B------:R-:W-:Y:S02]  /*de560*/  SHF.L.W.U32.HI R58, R92, 0x10, R43 ;  /* 0x000000105c3a7819 */ /* 0x000fe40000010e2b */
[----:B------:R-:W-:Y:S02]  /*de570*/  IADD3 R91, P0, R42, R71, RZ ;  /* 0x000000472a5b7210 */ /* 0x000fe40007f1e0ff */
[----:B------:R-:W-:-:S02]  /*de580*/  SHF.L.W.U32.HI R74, R88, 0x1, R89 ;  /* 0x00000001584a7819 */ /* 0x000fc40000010e59 */
        /* <DEDUP_REMOVED lines=59> */
[----:B------:R-:W-:-:S02]  /*de940*/  IADD3.X R87, R89, R95, R48, P0, P1 ;  /* 0x0000005f59577210 */ /* 0x000fc400007e2430 */
[----:B------:R-:W-:Y:S02]  /*de950*/  LOP3.LUT R58, R57, R95, R58, 0x96, !PT ;  /* 0x0000005f393a7212 */ /* 0x000fe400078e963a */
[-C--:B------:R-:W-:Y:S02]  /*de960*/  LOP3.LUT R84, R43, R77.reuse, R40, 0x96, !PT ;  /* 0x0000004d2b547212 */ /* 0x080fe400078e9628 */
[----:B------:R-:W-:Y:S02]  /*de970*/  IADD3.X R77, R73, R77, R64, P2, P3 ;  /* 0x0000004d494d7210 */ /* 0x000fe400017e6440 */
[----:B------:R-:W-:Y:S02]  /*de980*/  IADD3 R88, P0, P1, R80, R41, R0 ;  /* 0x0000002950587210 */ /* 0x000fe4000791e000 */
[----:B------:R-:W-:Y:S02]  /*de990*/  LOP3.LUT R95, R87, R79, R42, 0x96, !PT ;  /* 0x0000004f575f7212 */ /* 0x000fe400078e962a */
[----:B------:R-:W-:-:S02]  /*de9a0*/  IADD3 R79, P2, P3, R93, R70, R20 ;  /* 0x000000465d4f7210 */ /* 0x000fc40007b5e014 */
[-C--:B------:R-:W-:Y:S02]  /*de9b0*/  LOP3.LUT R40, R88, R90.reuse, R39, 0x96, !PT ;  /* 0x0000005a58287212 */ /* 0x080fe400078e9627 */
[----:B------:R-:W-:Y:S02]  /*de9c0*/  LOP3.LUT R39, R79, R83, R32, 0x96, !PT ;  /* 0x000000534f277212 */ /* 0x000fe400078e9620 */
[----:B------:R-:W-:Y:S02]  /*de9d0*/  SHF.L.W.U32.HI R32, R58, 0x10, R95 ;  /* 0x000000103a207819 */ /* 0x000fe40000010e5f */
[----:B------:R-:W-:Y:S02]  /*de9e0*/  LOP3.LUT R75, R77, R75, R38, 0x96, !PT ;  /* 0x0000004b4d4b7212 */ /* 0x000fe400078e9626 */
[----:B------:R-:W-:Y:S02]  /*de9f0*/  IADD3.X R90, R74, R90, R5, P0, P1 ;  /* 0x0000005a4a5a7210 */ /* 0x000fe400007e2405 */
[----:B------:R-:W-:-:S02]  /*dea00*/  SHF.L.W.U32.HI R38, R95, 0x10, R58 ;  /* 0x000000105f267819 */ /* 0x000fc40000010e3a */
[----:B------:R-:W-:Y:S02]  /*dea10*/  IADD3.X R83, R76, R83, R21, P2, P3 ;  /* 0x000000534c537210 */ /* 0x000fe400017e6415 */
[----:B------:R-:W-:Y:S02]  /*dea20*/  IADD3 R58, P0, R32, R81, RZ ;  /* 0x00000051203a7210 */ /* 0x000fe40007f1e0ff */
[----:B------:R-:W-:Y:S02]  /*dea30*/  LOP3.LUT R82, R83, R70, R35, 0x96, !PT ;  /* 0x0000004653527212 */ /* 0x000fe400078e9623 */
[----:B------:R-:W-:Y:S01]  /*dea40*/  LOP3.LUT R41, R90, R41, R33, 0x96, !PT ;  /* 0x000000295a297212 */ /* 0x000fe200078e9621 */
        /* <DEDUP_REMOVED lines=45> */
[----:B------:R-:W-:Y:S02]  /*ded20*/  LOP3.LUT R59, R90, R35, RZ, 0x3c, !PT ;  /* 0x000000235a3b7212 */ /* 0x000fe400078e3cff */
[----:B------:R-:W-:Y:S01]  /*ded30*/  LOP3.LUT R78, R43, R32, RZ, 0x3c, !PT ;  /* 0x000000202b4e7212 */ /* 0x000fe200078e3cff */
[----:B------:R-:W-:Y:S01]  /*ded40*/  IMAD.X R73, R73, 0x1, R92, P0 ;  /* 0x0000000149497824 */ /* 0x000fe200000e065c */
[----:B------:R-:W-:Y:S01]  /*ded50*/  IADD3 R58, P2, R59, R58, RZ ;  /* 0x0000003a3b3a7210 */ /* 0x000fe20007f5e0ff */
[----:B------:R-:W-:-:S02]  /*ded60*/  IMAD.X R83, R83, 0x1, R94, P3 ;  /* 0x0000000153537824 */ /* 0x000fc400018e065e */
[----:B------:R-:W-:Y:S01]  /*ded70*/  IMAD.X R59, R78, 0x1, R89, P1 ;  /* 0x000000014e3b7824 */ /* 0x000fe200008e0659 */
        /* <DEDUP_REMOVED lines=18> */
[----:B------:R-:W-:-:S02]  /*deea0*/  IADD3.X R56, R89, R79, R16, P0, P1 ;  /* 0x0000004f59387210 */ /* 0x000fc400007e2410 */
[----:B------:R-:W-:Y:S02]  /*deeb0*/  SHF.L.W.U32.HI R85, R85, 0x8, R76 ;  /* 0x0000000855557819 */ /* 0x000fe40000010e4c */
[----:B------:R-:W-:Y:S02]  /*deec0*/  LOP3.LUT R42, R57, R79, R42, 0x96, !PT ;  /* 0x0000004f392a7212 */ /* 0x000fe400078e962a */
[----:B------:R-:W-:Y:S02]  /*deed0*/  IADD3 R79, P0, P1, R72, R82, R7 ;  /* 0x00000052484f7210 */ /* 0x000fe4000791e007 */
[----:B------:R-:W-:Y:S02]  /*deee0*/  LOP3.LUT R41, R56, R68, R41, 0x96, !PT ;  /* 0x0000004438297212 */ /* 0x000fe400078e9629 */
[----:B------:R-:W-:Y:S02]  /*deef0*/  IADD3 R68, P4, P5, R85, R88, R14 ;  /* 0x0000005855447210 */ /* 0x000fe40007d9e00e */
[----:B------:R-:W-:-:S02]  /*def00*/  LOP3.LUT R92, R79, R87, R40, 0x96, !PT ;  /* 0x000000574f5c7212 */ /* 0x000fc400078e9628 */
[----:B------:R-:W-:Y:S02]  /*def10*/  IADD3.X R76, R75, R87, R8, P0, P1 ;  /* 0x000000574b4c7210 */ /* 0x000fe400007e2408 */
[----:B------:R-:W-:Y:S02]  /*def20*/  IADD3 R81, P2, P3, R84, R43, R22 ;  /* 0x0000002b54517210 */ /* 0x000fe40007b5e016 */
[----:B------:R-:W-:Y:S02]  /*def30*/  LOP3.LUT R87, R68, R90, R35, 0x96, !PT ;  /* 0x0000005a44577212 */ /* 0x000fe400078e9623 */
[----:B------:R-:W-:Y:S02]  /*def40*/  SHF.L.W.U32.HI R35, R42, 0x10, R41 ;  /* 0x000000102a237819 */ /* 0x000fe40000010e29 */
[-C--:B------:R-:W-:Y:S02]  /*def50*/  LOP3.LUT R38, R81, R77.reuse, R38, 0x96, !PT ;  /* 0x0000004d51267212 */ /* 0x080fe400078e9626 */
        /* <DEDUP_REMOVED lines=36> */
[----:B------:R-:W-:-:S02]  /*df1a0*/  IADD3.X R85, R87, R76, R34, P2, P3 ;  /* 0x0000004c57557210 */ /* 0x000fc400017e6422 */
[----:B------:R-:W-:Y:S02]  /*df1b0*/  SHF.L.W.U32.HI R73, R73, 0x1, R80 ;  /* 0x0000000149497819 */ /* 0x000fe40000010e50 */
        /* <DEDUP_REMOVED lines=36> */
[----:B------:R-:W-:Y:S02]  /*df400*/  SHF.L.W.U32.HI R76, R72, 0x8, R73 ;  /* 0x00000008484c7819 */ /* 0x000fe40000010e49 */
[----:B------:R-:W-:Y:S02]  /*df410*/  SHF.L.W.U32.HI R80, R7, 0x8, R82 ;  /* 0x0000000807507819 */ /* 0x000fe40000010e52 */
[----:B------:R-:W-:-:S02]  /*df420*/  IADD3.X R73, R58, R85, R13, P0, P1 ;  /* 0x000000553a497210 */ /* 0x000fc400007e240d */
[----:B------:R-:W-:Y:S02]  /*df430*/  SHF.L.W.U32.HI R82, R82, 0x8, R7 ;  /* 0x0000000852527819 */ /* 0x000fe40000010e07 */
[----:B------:R-:W-:Y:S02]  /*df440*/  IADD3 R72, P2, P3, R83, R18, R6 ;  /* 0x0000001253487210 */ /* 0x000fe40007b5e006 */
[----:B------:R-:W-:Y:S01]  /*df450*/  LOP3.LUT R85, R75, R85, R32, 0x96, !PT ;  /* 0x000000554b557212 */ /* 0x000fe200078e9620 */
[----:B------:R-:W2:Y:S04]  /*df460*/  LDL.64 R6, [R1+0x3c8] ;  /* 0x0003c80001067983 */ /* 0x000ea80000100a00 */
[----:B------:R-:W2:Y:S01]  /*df470*/  LDL.64 R32, [R1+0x328] ;  /* 0x0003280001207983 */ /* 0x000ea20000100a00 */
[----:B------:R-:W-:-:S02]  /*df480*/  IADD3.X R10, R81, R78, R10, P2, P3 ;  /* 0x0000004e510a7210 */ /* 0x000fc400017e640a */
[----:B------:R-:W-:Y:S02]  /*df490*/  IADD3 R13, P2, P3, R82, R34, R23 ;  /* 0x00000022520d7210 */ /* 0x000fe40007b5e017 */
[----:B------:R-:W-:Y:S02]  /*df4a0*/  LOP3.LUT R17, R72, R78, R43, 0x96, !PT ;  /* 0x0000004e48117212 */ /* 0x000fe400078e962b */
[----:B------:R-:W-:Y:S02]  /*df4b0*/  LOP3.LUT R18, R10, R18, R41, 0x96, !PT ;  /* 0x000000120a127212 */ /* 0x000fe400078e9629 */
[----:B------:R-:W-:Y:S02]  /*df4c0*/  IADD3 R15, P0, P1, R76, R68, R15 ;  /* 0x000000444c0f7210 */ /* 0x000fe4000791e00f */
[-C--:B------:R-:W-:Y:S02]  /*df4d0*/  IADD3.X R12, R80, R8.reuse, R11, P2, P3 ;  /* 0x00000008500c7210 */ /* 0x080fe400017e640b */
[----:B------:R-:W-:-:S02]  /*df4e0*/  LOP3.LUT R11, R13, R8, R42, 0x96, !PT ;  /* 0x000000080d0b7212 */ /* 0x000fc400078e962a */
[----:B------:R-:W-:Y:S02]  /*df4f0*/  SHF.L.W.U32.HI R8, R17, 0x10, R18 ;  /* 0x0000001011087819 */ /* 0x000fe40000010e12 */
        /* <DEDUP_REMOVED lines=9> */
[----:B------:R-:W-:Y:S02]  /*df590*/  LOP3.LUT R40, R73, R71, R38, 0x96, !PT ;  /* 0x0000004749287212 */ /* 0x000fe400078e9626 */
[----:B------:R-:W-:Y:S02]  /*df5a0*/  SHF.L.W.U32.HI R35, R18, 0x10, R11 ;  /* 0x0000001012237819 */ /* 0x000fe40000010e0b */
[----:B------:R-:W-:Y:S02]  /*df5b0*/  SHF.L.W.U32.HI R18, R11, 0x10, R18 ;  /* 0x000000100b127819 */ /* 0x000fe40000010e12 */
[----:B------:R-:W-:-:S02]  /*df5c0*/  LOP3.LUT R38, R84, R81, RZ, 0x3c, !PT ;  /* 0x0000005154267212 */ /* 0x000fc400078e3cff */
[----:B------:R-:W-:Y:S02]  /*df5d0*/  IADD3 R81, P0, R14, R69, RZ ;  /* 0x000000450e517210 */ /* 0x000fe40007f1e0ff */
[----:B------:R-:W-:Y:S02]  /*df5e0*/  SHF.L.W.U32.HI R11, R85, 0x10, R40 ;  /* 0x00000010550b7819 */ /* 0x000fe40000010e28 */
        /* <DEDUP_REMOVED lines=21> */
[----:B------:R-:W-:Y:S02]  /*df740*/  IADD3.X R74, R43, R73, R48, P2, P3 ;  /* 0x000000492b4a7210 */ /* 0x000fe400017e6430 */
[----:B------:R-:W-:Y:S02]  /*df750*/  SHF.L.W.U32.HI R40, R66, 0x1, R41 ;  /* 0x0000000142287819 */ /* 0x000fe40000010e29 */
[----:B------:R-:W-:Y:S02]  /*df760*/  IADD3 R69, P1, P0, R58, R15, R22 ;  /* 0x0000000f3a457210 */ /* 0x000fe4000783e016 */
[----:B------:R-:W-:Y:S02]  /*df770*/  IADD3.X R71, R57, R10, R49, P4, P5 ;  /* 0x0000000a39477210 */ /* 0x000fe400027ea431 */
[----:B------:R-:W-:-:S02]  /*df780*/  SHF.L.W.U32.HI R41, R41, 0x1, R66 ;  /* 0x0000000129297819 */ /* 0x000fc40000010e42 */
[----:B------:R-:W-:Y:S02]  /*df790*/  LOP3.LUT R72, R74, R35, RZ, 0x3c, !PT ;  /* 0x000000234a487212 */ /* 0x000fe400078e3cff */
[----:B------:R-:W-:Y:S02]  /*df7a0*/  IADD3 R61, P2, P3, R40, R13, R0 ;  /* 0x0000000d283d7210 */ /* 0x000fe40007b5e000 */
[----:B------:R-:W-:Y:S02]  /*df7b0*/  IADD3.X R66, R59, R16, R19, P1, P0 ;  /* 0x000000103b427210 */ /* 0x000fe40000fe0413 */
[----:B------:R-:W-:Y:S02]  /*df7c0*/  LOP3.LUT R68, R71, R34, RZ, 0x3c, !PT ;  /* 0x0000002247447212 */ /* 0x000fe400078e3cff */
[----:B------:R-:W-:Y:S02]  /*df7d0*/  IADD3 R72, P0, R72, R81, RZ ;  /* 0x0000005148487210 */ /* 0x000fe40007f1e0ff */
[----:B------:R-:W-:-:S02]  /*df7e0*/  LOP3.LUT R0, R39, R18, RZ, 0x3c, !PT ;  /* 0x0000001227007212 */ /* 0x000fc400078e3cff */
[----:B------:R-:W-:Y:S02]  /*df7f0*/  IADD3.X R48, R41, R12, R5, P2, P3 ;  /* 0x0000000c29307210 */ /* 0x000fe400017e6405 */
        /* <DEDUP_REMOVED lines=41> */
[----:B------:R-:W-:Y:S02]  /*dfa90*/  LOP3.LUT R14, R37, R61, R14, 0x96, !PT ;  /* 0x0000003d250e7212 */ /* 0x000fe400078e960e */
[----:B------:R-:W-:Y:S02]  /*dfaa0*/  SHF.L.W.U32.HI R20, R8, 0x10, R17 ;  /* 0x0000001008147819 */ /* 0x000fe40000010e11 */
[----:B------:R-:W-:Y:S02]  /*dfab0*/  LOP3.LUT R35, R65, R71, R34, 0x96, !PT ;  /* 0x0000004741237212 */ /* 0x000fe400078e9622 */
        /* <DEDUP_REMOVED lines=9> */
[----:B------:R-:W-:Y:S02]  /*dfb50*/  IADD3 R38, P3, R36, R19, RZ ;  /* 0x0000001324267210 */ /* 0x000fe40007f7e0ff */
[----:B------:R-:W-:Y:S02]  /*dfb60*/  IADD3 R17, P0, R21, R72, RZ ;  /* 0x0000004815117210 */ /* 0x000fe40007f1e0ff */
[C---:B------:R-:W-:Y:S02]  /*dfb70*/  LOP3.LUT R15, R11.reuse, R15, RZ, 0x3c, !PT ;  /* 0x0000000f0b0f7212 */ /* 0x040fe400078e3cff */
[----:B------:R-:W-:-:S02]  /*dfb80*/  LOP3.LUT R19, R11, R56, R44, 0x96, !PT ;  /* 0x000000380b137212 */ /* 0x000fc400078e962c */
[----:B------:R-:W-:Y:S01]  /*dfb90*/  IADD3 R11, P1, R35, R68, RZ ;  /* 0x00000044230b7210 */ /* 0x000fe20007f3e0ff */
[----:B------:R-:W-:Y:S01]  /*dfba0*/  IMAD.X R59, R41, 0x1, R0, P0 ;  /* 0x00000001293b7824 */ /* 0x000fe200000e0600 */
[----:B------:R-:W-:Y:S02]  /*dfbb0*/  LOP3.LUT R49, R38, R49, RZ, 0x3c, !PT ;  /* 0x0000003126317212 */ /* 0x000fe400078e3cff */
[----:B------:R-:W-:Y:S01]  /*dfbc0*/  LOP3.LUT R39, R17, R5, RZ, 0x3c, !PT ;  /* 0x0000000511277212 */ /* 0x000fe200078e3cff */
[----:B------:R-:W-:Y:S01]  /*dfbd0*/  IMAD.X R5, R20, 0x1, R60, P2 ;  /* 0x0000000114057824 */ /* 0x000fe200010e063c */
[----:B------:R-:W-:Y:S01]  /*dfbe0*/  LOP3.LUT R38, R38, R65, R46, 0x96, !PT ;  /* 0x0000004126267212 */ /* 0x000fe200078e962e */
[----:B------:R-:W-:Y:S01]  /*dfbf0*/  IMAD.X R46, R34, 0x1, R22, P3 ;  /* 0x00000001222e7824 */ /* 0x000fe200018e0616 */
[C---:B------:R-:W-:Y:S02]  /*dfc00*/  LOP3.LUT R13, R11.reuse, R13, RZ, 0x3c, !PT ;  /* 0x0000000d0b0d7212 */ /* 0x040fe400078e3cff */
[----:B------:R-:W-:Y:S01]  /*dfc10*/  LOP3.LUT R18, R11, R62, R54, 0x96, !PT ;  /* 0x0000003e0b127212 */ /* 0x000fe200078e9636 */
[----:B------:R-:W-:Y:S01]  /*dfc20*/  IMAD.X R11, R23, 0x1, R70, P1 ;  /* 0x00000001170b7824 */ /* 0x000fe200008e0646 */
[----:B------:R-:W-:-:S02]  /*dfc30*/  LOP3.LUT R10, R59, R10, RZ, 0x3c, !PT ;  /* 0x0000000a3b0a7212 */ /* 0x000fc400078e3cff */
[C---:B------:R-:W-:Y:S02]  /*dfc40*/  LOP3.LUT R22, R5.reuse, R16, RZ, 0x3c, !PT ;  /* 0x0000001005167212 */ /* 0x040fe400078e3cff */
[----:B------:R-:W-:Y:S02]  /*dfc50*/  LOP3.LUT R44, R5, R58, R45, 0x96, !PT ;  /* 0x0000003a052c7212 */ /* 0x000fe400078e962d */
[C---:B------:R-:W-:Y:S02]  /*dfc60*/  LOP3.LUT R47, R46.reuse, R63, R47, 0x96, !PT ;  /* 0x0000003f2e2f7212 */ /* 0x040fe400078e962f */
[----:B------:R-:W-:Y:S02]  /*dfc70*/  LOP3.LUT R14, R46, R43, RZ, 0x3c, !PT ;  /* 0x0000002b2e0e7212 */ /* 0x000fe400078e3cff */
[C---:B------:R-:W-:Y:S02]  /*dfc80*/  LOP3.LUT R12, R11.reuse, R12, RZ, 0x3c, !PT ;  /* 0x0000000c0b0c7212 */ /* 0x040fe400078e3cff */
[----:B------:R-:W-:-:S02]  /*dfc90*/  LOP3.LUT R45, R11, R37, R55, 0x96, !PT ;  /* 0x000000250b2d7212 */ /* 0x000fc400078e9637 */
[----:B------:R-:W-:Y:S02]  /*dfca0*/  SHF.L.W.U32.HI R5, R10, 0x1, R39 ;  /* 0x000000010a057819 */ /* 0x000fe40000010e27 */
[----:B------:R-:W-:Y:S02]  /*dfcb0*/  SHF.L.W.U32.HI R11, R39, 0x1, R10 ;  /* 0x00000001270b7819 */ /* 0x000fe40000010e0a */
[----:B------:R-:W-:Y:S02]  /*dfcc0*/  SHF.L.W.U32.HI R10, R22, 0x1, R15 ;  /* 0x00000001160a7819 */ /* 0x000fe40000010e0f */
[----:B------:R-:W-:Y:S02]  /*dfcd0*/  SHF.L.W.U32.HI R0, R14, 0x1, R49 ;  /* 0x000000010e007819 */ /* 0x000fe40000010e31 */
[----:B------:R-:W-:Y:S01]  /*dfce0*/  SHF.L.W.U32.HI R16, R49, 0x1, R14 ;  /* 0x0000000131107819 */ /* 0x000fe20000010e0e */
[----:B------:R-:W-:Y:S01]  /*dfcf0*/  IMAD.MOV.U32 R14, RZ, RZ, R38 ;  /* 0x000000ffff0e7224 */ /* 0x000fe200078e0026 */
[----:B------:R-:W-:-:S02]  /*dfd00*/  SHF.L.W.U32.HI R37, R12, 0x1, R13 ;  /* 0x000000010c257819 */ /* 0x000fc40000010e0d */
[----:B------:R-:W-:Y:S01]  /*dfd10*/  SHF.L.W.U32.HI R39, R13, 0x1, R12 ;  /* 0x000000010d277819 */ /* 0x000fe20000010e0c */
[----:B------:R-:W-:Y:S01]  /*dfd20*/  IMAD.MOV.U32 R12, RZ, RZ, R19 ;  /* 0x000000ffff0c7224 */ /* 0x000fe200078e0013 */
[----:B------:R-:W-:Y:S01]  /*dfd30*/  SHF.L.W.U32.HI R22, R15, 0x1, R22 ;  /* 0x000000010f167819 */ /* 0x000fe20000010e16 */
[----:B------:R-:W-:Y:S01]  /*dfd40*/  IMAD.MOV.U32 R13, RZ, RZ, R44 ;  /* 0x000000ffff0d7224 */ /* 0x000fe200078e002c */
[----:B------:R-:W-:Y:S01]  /*dfd50*/  LOP3.LUT R17, R17, R40, R52, 0x96, !PT ;  /* 0x0000002811117212 */ /* 0x000fe200078e9634 */
[----:B------:R-:W-:Y:S01]  /*dfd60*/  IMAD.MOV.U32 R15, RZ, RZ, R47 ;  /* 0x000000ffff0f7224 */ /* 0x000fe200078e002f */
[----:B------:R-:W-:-:S04]  /*dfd70*/  LOP3.LUT R52, R59, R57, R53, 0x96, !PT ;  /* 0x000000393b347212 */ /* 0x000fc800078e9635 */
[----:B------:R0:W-:Y:S01]  /*dfd80*/  STL.128 [R1+0x200], R12 ;  /* 0x0002000c01007387 */ /* 0x0001e20000100c00 */
[----:B------:R-:W-:Y:S02]  /*dfd90*/  LOP3.LUT R27, R11, R20, R27, 0x96, !PT ;  /* 0x000000140b1b7212 */ /* 0x000fe400078e961b */
[----:B------:R-:W-:Y:S02]  /*dfda0*/  SHF.R.U32.HI R11, RZ, 0x10, R38 ;  /* 0x00000010ff0b7819 */ /* 0x000fe40000011626 */
[----:B------:R-:W-:Y:S02]  /*dfdb0*/  LOP3.LUT R8, R5, R8, R26, 0x96, !PT ;  /* 0x0000000805087212 */ /* 0x000fe400078e961a */
[----:B------:R-:W-:Y:S02]  /*dfdc0*/  LOP3.LUT R11, R11, 0xff, RZ, 0xc0, !PT ;  /* 0x000000ff0b0b7812 */ /* 0x000fe400078ec0ff */
[----:B------:R-:W-:Y:S01]  /*dfdd0*/  SHF.R.U64 R26, R38, 0x18, R47 ;  /* 0x00000018261a7819 */ /* 0x000fe2000000122f */
[----:B0-----:R-:W-:-:S02]  /*dfde0*/  IMAD.MOV.U32 R12, RZ, RZ, R17 ;  /* 0x000000ffff0c7224 */ /* 0x001fc400078e0011 */
[----:B------:R-:W-:Y:S02]  /*dfdf0*/  IMAD.MOV.U32 R13, RZ, RZ, R52 ;  /* 0x000000ffff0d7224 */ /* 0x000fe400078e0034 */
[----:B------:R-:W-:Y:S02]  /*dfe00*/  IMAD.MOV.U32 R14, RZ, RZ, R18 ;  /* 0x000000ffff0e7224 */ /* 0x000fe400078e0012 */
[----:B------:R-:W-:Y:S01]  /*dfe10*/  IMAD.MOV.U32 R15, RZ, RZ, R45 ;  /* 0x000000ffff0f7224 */ /* 0x000fe200078e002d */
[----:B------:R-:W-:-:S04]  /*dfe20*/  LOP3.LUT R5, R37, R36, R28, 0x96, !PT ;  /* 0x0000002425057212 */ /* 0x000fc800078e961c */
[----:B------:R0:W-:Y:S01]  /*dfe30*/  STL.128 [R1+0x210], R12 ;  /* 0x0002100c01007387 */ /* 0x0001e20000100c00 */
[----:B------:R-:W-:Y:S02]  /*dfe40*/  LOP3.LUT R28, R39, R34, R29, 0x96, !PT ;  /* 0x00000022271c7212 */ /* 0x000fe400078e961d */
[----:B------:R-:W-:Y:S02]  /*dfe50*/  PRMT R26, R26, 0x7604, R11 ;  /* 0x000076041a1a7816 */ /* 0x000fe4000000000b */
[----:B------:R-:W-:Y:S02]  /*dfe60*/  LOP3.LUT R29, R44, 0xff, RZ, 0xc0, !PT ;  /* 0x000000ff2c1d7812 */ /* 0x000fe400078ec0ff */
[----:B------:R-:W-:Y:S02]  /*dfe70*/  SHF.R.U32.HI R11, RZ, 0x10, R17 ;  /* 0x00000010ff0b7819 */ /* 0x000fe40000011611 */
[----:B------:R-:W-:Y:S02]  /*dfe80*/  LOP3.LUT R10, R10, R21, R30, 0x96, !PT ;  /* 0x000000150a0a7212 */ /* 0x000fe400078e961e */
[----:B0-----:R-:W-:-:S02]  /*dfe90*/  SHF.R.U32.HI R12, RZ, 0x10, R19 ;  /* 0x00000010ff0c7819 */ /* 0x001fc40000011613 */
[--C-:B------:R-:W-:Y:S02]  /*dfea0*/  SHF.R.U64 R15, R19, 0x18, R44.reuse ;  /* 0x00000018130f7819 */ /* 0x100fe4000000122c */
[----:B------:R-:W-:Y:S02]  /*dfeb0*/  LOP3.LUT R12, R12, 0xff, RZ, 0xc0, !PT ;  /* 0x000000ff0c0c7812 */ /* 0x000fe400078ec0ff */
[----:B------:R-:W-:Y:S02]  /*dfec0*/  SHF.R.U32.HI R14, RZ, 0x8, R44 ;  /* 0x00000008ff0e7819 */ /* 0x000fe4000001162c */
[----:B------:R-:W-:Y:S02]  /*dfed0*/  LOP3.LUT R41, R22, R41, R31, 0x96, !PT ;  /* 0x0000002916297212 */ /* 0x000fe400078e961f */
[----:B------:R-:W-:Y:S02]  /*dfee0*/  PRMT R30, R15, 0x7604, R12 ;  /* 0x000076040f1e7816 */ /* 0x000fe4000000000c */
[----:B------:R-:W-:-:S02]  /*dfef0*/  PRMT R29, R14, 0x7604, R29 ;  /* 0x000076040e1d7816 */ /* 0x000fc4000000001d */
[--C-:B------:R-:W-:Y:S02]  /*dff00*/  SHF.R.U32.HI R12, RZ, 0x8, R52.reuse ;  /* 0x00000008ff0c7819 */ /* 0x100fe40000011634 */
[----:B------:R-:W-:Y:S02]  /*dff10*/  LOP3.LUT R31, R52, 0xff, RZ, 0xc0, !PT ;  /* 0x000000ff341f7812 */ /* 0x000fe400078ec0ff */
[----:B------:R-:W-:Y:S02]  /*dff20*/  LOP3.LUT R11, R11, 0xff, RZ, 0xc0, !PT ;  /* 0x000000ff0b0b7812 */ /* 0x000fe400078ec0ff */
[----:B------:R-:W-:Y:S02]  /*dff30*/  SHF.R.U64 R14, R17, 0x18, R52 ;  /* 0x00000018110e7819 */ /* 0x000fe40000001234 */
[----:B------:R-:W-:Y:S02]  /*dff40*/  LOP3.LUT R0, R0, R35, R24, 0x96, !PT ;  /* 0x0000002300007212 */ /* 0x000fe400078e9618 */
[----:B------:R-:W-:-:S02]  /*dff50*/  SHF.R.U32.HI R13, RZ, 0x10, R18 ;  /* 0x00000010ff0d7819 */ /* 0x000fc40000011612 */
[----:B------:R-:W-:Y:S02]  /*dff60*/  PRMT R31, R12, 0x7604, R31 ;  /* 0x000076040c1f7816 */ /* 0x000fe4000000001f */
[----:B------:R-:W-:Y:S02]  /*dff70*/  PRMT R35, R14, 0x7604, R11 ;  /* 0x000076040e237816 */ /* 0x000fe4000000000b */
[----:B------:R-:W-:Y:S02]  /*dff80*/  LOP3.LUT R12, R38, 0xffff, RZ, 0xc0, !PT ;  /* 0x0000ffff260c7812 */ /* 0x000fe400078ec0ff */
[----:B------:R-:W-:Y:S02]  /*dff90*/  LOP3.LUT R11, R19, 0xffff, RZ, 0xc0, !PT ;  /* 0x0000ffff130b7812 */ /* 0x000fe400078ec0ff */
[----:B------:R-:W-:Y:S02]  /*dffa0*/  LOP3.LUT R13, R13, 0xff, RZ, 0xc0, !PT ;  /* 0x000000ff0d0d7812 */ /* 0x000fe400078ec0ff */
[----:B------:R-:W-:-:S02]  /*dffb0*/  SHF.R.U64 R36, R18, 0x18, R45 ;  /* 0x0000001812247819 */ /* 0x000fc4000000122d */
[----:B------:R-:W-:Y:S02]  /*dffc0*/  LOP3.LUT R37, R38, 0xff, RZ, 0xc0, !PT ;  /* 0x000000ff26257812 */ /* 0x000fe400078ec0ff */
[----:B------:R-:W-:Y:S02]  /*dffd0*/  SHF.R.U32.HI R38, RZ, 0x10, R47 ;  /* 0x00000010ff267819 */ /* 0x000fe4000001162f */
[----:B------:R-:W-:Y:S02]  /*dffe0*/  SHF.R.U32.HI R12, RZ, 0x8, R12 ;  /* 0x00000008ff0c7819 */ /* 0x000fe4000001160c */
[----:B------:R-:W-:Y:S02]  /*dfff0*/  SHF.R.U32.HI R11, RZ, 0x8, R11 ;  /* 0x00000008ff0b7819 */ /* 0x000fe4000001160b */
[----:B------:R-:W-:Y:S02]  /*e0000*/  PRMT R36, R36, 0x7604, R13 ;  /* 0x0000760424247816 */ /* 0x000fe4000000000d */
[----:B------:R-:W-:-:S02]  /*e0010*/  SHF.R.U32.HI R13, RZ, 0x18, R47 ;  /* 0x00000018ff0d7819 */ /* 0x000fc4000001162f */
[----:B------:R-:W-:Y:S02]  /*e0020*/  LOP3.LUT R38, R38, 0xff, RZ, 0xc0, !PT ;  /* 0x000000ff26267812 */ /* 0x000fe400078ec0ff */
[----:B------:R-:W-:Y:S02]  /*e0030*/  LOP3.LUT R14, R12, 0xffff, RZ, 0xc0, !PT ;  /* 0x0000ffff0c0e7812 */ /* 0x000fe400078ec0ff */
[----:B------:R-:W-:Y:S02]  /*e0040*/  LOP3.LUT R39, R19, 0xff, RZ, 0xc0, !PT ;  /* 0x000000ff13277812 */ /* 0x000fe400078ec0ff */
[----:B------:R-:W-:Y:S02]  /*e0050*/  LOP3.LUT R12, R11, 0xffff, RZ, 0xc0, !PT ;  /* 0x0000ffff0b0c7812 */ /* 0x000fe400078ec0ff */
[----:B------:R-:W-:Y:S02]  /*e0060*/  SHF.R.U32.HI R15, RZ, 0x8, R45 ;  /* 0x00000008ff0f7819 */ /* 0x000fe4000001162d */
[----:B------:R-:W-:-:S02]  /*e0070*/  LOP3.LUT R34, R45, 0xff, RZ, 0xc0, !PT ;  /* 0x000000ff2d227812 */ /* 0x000fc400078ec0ff */
[----:B------:R-:W-:Y:S02]  /*e0080*/  SHF.R.U32.HI R40, RZ, 0x10, R44 ;  /* 0x00000010ff287819 */ /* 0x000fe4000001162c */
[----:B------:R-:W-:Y:S02]  /*e0090*/  PRMT R38, R13, 0x7604, R38 ;  /* 0x000076040d267816 */ /* 0x000fe40000000026 */
[----:B------:R-:W-:Y:S02]  /*e00a0*/  PRMT R39, R12, 0x7604, R39 ;  /* 0x000076040c277816 */ /* 0x000fe40000000027 */
[----:B------:R-:W-:Y:S02]  /*e00b0*/  LOP3.LUT R13, R18, 0xffff, RZ, 0xc0, !PT ;  /* 0x0000ffff120d7812 */ /* 0x000fe400078ec0ff */
[----:B------:R-:W-:Y:S02]  /*e00c0*/  LOP3.LUT R12, R17, 0xffff, RZ, 0xc0, !PT ;  /* 0x0000ffff110c7812 */ /* 0x000fe400078ec0ff */
[----:B------:R-:W-:-:S02]  /*e00d0*/  PRMT R34, R15, 0x7604, R34 ;  /* 0x000076040f227816 */ /* 0x000fc40000000022 */
[----:B------:R-:W-:Y:S02]  /*e00e0*/  SHF.R.U32.HI R15, RZ, 0x18, R44 ;  /* 0x00000018ff0f7819 */ /* 0x000fe4000001162c */
[----:B------:R-:W-:Y:S02]  /*e00f0*/  LOP3.LUT R40, R40, 0xff, RZ, 0xc0, !PT ;  /* 0x000000ff28287812 */ /* 0x000fe400078ec0ff */
[----:B------:R-:W-:Y:S02]  /*e0100*/  LOP3.LUT R11, R17, 0xff, RZ, 0xc0, !PT ;  /* 0x000000ff110b7812 */ /* 0x000fe400078ec0ff */
[----:B------:R-:W-:Y:S02]  /*e0110*/  SHF.R.U32.HI R13, RZ, 0x8, R13 ;  /* 0x00000008ff0d7819 */ /* 0x000fe4000001160d */
[----:B------:R-:W-:Y:S02]  /*e0120*/  SHF.R.U32.HI R17, RZ, 0x10, R52 ;  /* 0x00000010ff117819 */ /* 0x000fe40000011634 */
[----:B------:R-:W-:-:S02]  /*e0130*/  SHF.R.U32.HI R12, RZ, 0x8, R12 ;  /* 0x00000008ff0c7819 */ /* 0x000fc4000001160c */
[----:B------:R-:W-:Y:S02]  /*e0140*/  PRMT R40, R15, 0x7604, R40 ;  /* 0x000076040f287816 */ /* 0x000fe40000000028 */
[----:B------:R-:W-:Y:S02]  /*e0150*/  PRMT R37, R14, 0x7604, R37 ;  /* 0x000076040e257816 */ /* 0x000fe40000000025 */
[----:B------:R-:W-:Y:S02]  /*e0160*/  LOP3.LUT R15, R13, 0xffff, RZ, 0xc0, !PT ;  /* 0x0000ffff0d0f7812 */ /* 0x000fe400078ec0ff */
[----:B------:R-:W-:Y:S02]  /*e0170*/  LOP3.LUT R25, R16, R23, R25, 0x96, !PT ;  /* 0x0000001710197212 */ /* 0x000fe400078e9619 */
[----:B------:R-:W-:Y:S02]  /*e0180*/  LOP3.LUT R14, R18, 0xff, RZ, 0xc0, !PT ;  /* 0x000000ff120e7812 */ /* 0x000fe400078ec0ff */
[----:B------:R-:W-:-:S02]  /*e0190*/  SHF.R.U32.HI R44, RZ, 0x18, R52 ;  /* 0x00000018ff2c7819 */ /* 0x000fc40000011634 */
[----:B------:R-:W-:Y:S02]  /*e01a0*/  LOP3.LUT R13, R17, 0xff, RZ, 0xc0, !PT ;  /* 0x000000ff110d7812 */ /* 0x000fe400078ec0ff */
[----:B------:R-:W-:Y:S02]  /*e01b0*/  LOP3.LUT R12, R12, 0xffff, RZ, 0xc0, !PT ;  /* 0x0000ffff0c0c7812 */ /* 0x000fe400078ec0ff */
[----:B------:R-:W-:Y:S01]  /*e01c0*/  PRMT R43, R15, 0x7604, R14 ;  /* 0x000076040f2b7816 */ /* 0x000fe2000000000e */
[----:B------:R-:W-:Y:S01]  /*e01d0*/  IMAD.MOV.U32 R14, RZ, RZ, R8 ;  /* 0x000000ffff0e7224 */ /* 0x000fe200078e0008 */
[----:B------:R-:W-:Y:S01]  /*e01e0*/  PRMT R44, R44, 0x7604, R13 ;  /* 0x000076042c2c7816 */ /* 0x000fe2000000000d */
[----:B------:R-:W-:Y:S01]  /*e01f0*/  IMAD.MOV.U32 R13, RZ, RZ, R25 ;  /* 0x000000ffff0d7224 */ /* 0x000fe200078e0019 */
[----:B------:R-:W-:Y:S01]  /*e0200*/  PRMT R42, R12, 0x7604, R11 ;  /* 0x000076040c2a7816 */ /* 0x000fe2000000000b */
[----:B------:R-:W-:Y:S01]  /*e0210*/  IMAD.MOV.U32 R12, RZ, RZ, R0 ;  /* 0x000000ffff0c7224 */ /* 0x000fe200078e0000 */
[----:B------:R-:W-:Y:S01]  /*e0220*/  SHF.R.U32.HI R16, RZ, 0x8, R47 ;  /* 0x00000008ff107819 */ /* 0x000fe2000001162f */
[----:B------:R-:W-:Y:S01]  /*e0230*/  IMAD.MOV.U32 R15, RZ, RZ, R27 ;  /* 0x000000ffff0f7224 */ /* 0x000fe200078e001b */
[----:B------:R-:W-:-:S04]  /*e0240*/  LOP3.LUT R23, R47, 0xff, RZ, 0xc0, !PT ;  /* 0x000000ff2f177812 */ /* 0x000fc800078ec0ff */
[----:B------:R-:W-:Y:S01]  /*e0250*/  PRMT R23, R16, 0x7604, R23 ;  /* 0x0000760410177816 */ /* 0x000fe20000000017 */
[----:B------:R0:W-:Y:S01]  /*e0260*/  STL.128 [R1+0x220], R12 ;  /* 0x0002200c01007387 */ /* 0x0001e20000100c00 */
[--C-:B------:R-:W-:Y:S02]  /*e0270*/  SHF.R.U32.HI R16, RZ, 0x10, R45.reuse ;  /* 0x00000010ff107819 */ /* 0x100fe4000001162d */
[----:B------:R-:W-:Y:S02]  /*e0280*/  SHF.R.U32.HI R22, RZ, 0x8, R28 ;  /* 0x00000008ff167819 */ /* 0x000fe4000001161c */
[----:B------:R-:W-:Y:S02]  /*e0290*/  LOP3.LUT R17, R28, 0xff, RZ, 0xc0, !PT ;  /* 0x000000ff1c117812 */ /* 0x000fe400078ec0ff */
[----:B------:R-:W-:Y:S02]  /*e02a0*/  SHF.R.U32.HI R45, RZ, 0x18, R45 ;  /* 0x00000018ff2d7819 */ /* 0x000fe4000001162d */
[----:B------:R-:W-:Y:S01]  /*e02b0*/  LOP3.LUT R16, R16, 0xff, RZ, 0xc0, !PT ;  /* 0x000000ff10107812 */ /* 0x000fe200078ec0ff */
[----:B0-----:R-:W-:-:S02]  /*e02c0*/  IMAD.MOV.U32 R12, RZ, RZ, R5 ;  /* 0x000000ffff0c7224 */ /* 0x001fc400078e0005 */
[----:B------:R-:W-:Y:S02]  /*e02d0*/  IMAD.MOV.U32 R13, RZ, RZ, R28 ;  /* 0x000000ffff0d7224 */ /* 0x000fe400078e001c */
[----:B------:R-:W-:Y:S02]  /*e02e0*/  IMAD.MOV.U32 R14, RZ, RZ, R10 ;  /* 0x000000ffff0e7224 */ /* 0x000fe400078e000a */
[----:B------:R-:W-:Y:S01]  /*e02f0*/  IMAD.MOV.U32 R15, RZ, RZ, R41 ;  /* 0x000000ffff0f7224 */ /* 0x000fe200078e0029 */
[----:B------:R-:W-:Y:S02]  /*e0300*/  PRMT R46, R22, 0x7604, R17 ;  /* 0x00007604162e7816 */ /* 0x000fe40000000011 */
[----:B------:R-:W-:Y:S02]  /*e0310*/  SHF.R.U32.HI R17, RZ, 0x10, R25 ;  /* 0x00000010ff117819 */ /* 0x000fe40000011619 */
[----:B------:R0:W-:Y:S01]  /*e0320*/  STL.128 [R1+0x230], R12 ;  /* 0x0002300c01007387 */ /* 0x0001e20000100c00 */
[----:B------:R-:W-:-:S02]  /*e0330*/  PRMT R45, R45, 0x7604, R16 ;  /* 0x000076042d2d7816 */ /* 0x000fc40000000010 */
[----:B------:R-:W-:Y:S02]  /*e0340*/  SHF.R.U32.HI R21, RZ, 0x8, R27 ;  /* 0x00000008ff157819 */ /* 0x000fe4000001161b */
[----:B------:R-:W-:Y:S02]  /*e0350*/  LOP3.LUT R16, R27, 0xff, RZ, 0xc0, !PT ;  /* 0x000000ff1b107812 */ /* 0x000fe400078ec0ff */
[--C-:B------:R-:W-:Y:S02]  /*e0360*/  SHF.R.U32.HI R24, RZ, 0x8, R25.reuse ;  /* 0x00000008ff187819 */ /* 0x100fe40000011619 */
[----:B------:R-:W-:Y:S02]  /*e0370*/  LOP3.LUT R11, R25, 0xff, RZ, 0xc0, !PT ;  /* 0x000000ff190b7812 */ /* 0x000fe400078ec0ff */
[----:B------:R-:W-:Y:S02]  /*e0380*/  SHF.R.U32.HI R22, RZ, 0x18, R25 ;  /* 0x00000018ff167819 */ /* 0x000fe40000011619 */
[----:B0-----:R-:W-:-:S02]  /*e0390*/  SHF.R.U32.HI R13, RZ, 0x10, R8 ;  /* 0x00000010ff0d7819 */ /* 0x001fc40000011608 */
[----:B------:R-:W-:Y:S02]  /*e03a0*/  SHF.R.U32.HI R12, RZ, 0x10, R0 ;  /* 0x00000010ff0c7819 */ /* 0x000fe40000011600 */
[----:B------:R-:W-:Y:S02]  /*e03b0*/  SHF.R.U32.HI R15, RZ, 0x10, R27 ;  /* 0x00000010ff0f7819 */ /* 0x000fe4000001161b */
[----:B------:R-:W-:Y:S02]  /*e03c0*/  LOP3.LUT R14, R13, 0xff, RZ, 0xc0, !PT ;  /* 0x000000ff0d0e7812 */ /* 0x000fe400078ec0ff */
[----:B------:R-:W-:Y:S02]  /*e03d0*/  LOP3.LUT R13, R17, 0xff, RZ, 0xc0, !PT ;  /* 0x000000ff110d7812 */ /* 0x000fe400078ec0ff */
[----:B------:R-:W-:Y:S02]  /*e03e0*/  SHF.R.U64 R25, R0, 0x18, R25 ;  /* 0x0000001800197819 */ /* 0x000fe40000001219 */
[----:B------:R-:W-:-:S02]  /*e03f0*/  LOP3.LUT R12, R12, 0xff, RZ, 0xc0, !PT ;  /* 0x000000ff0c0c7812 */ /* 0x000fc400078ec0ff */
[----:B------:R-:W-:Y:S02]  /*e0400*/  PRMT R20, R21, 0x7604, R16 ;  /* 0x0000760415147816 */ /* 0x000fe40000000010 */
[----:B------:R-:W-:Y:S02]  /*e0410*/  SHF.R.U32.HI R16, RZ, 0x18, R27 ;  /* 0x00000018ff107819 */ /* 0x000fe4000001161b */
[----:B------:R-:W-:Y:S02]  /*e0420*/  LOP3.LUT R15, R15, 0xff, RZ, 0xc0, !PT ;  /* 0x000000ff0f0f7812 */ /* 0x000fe400078ec0ff */
[----:B------:R-:W-:Y:S02]  /*e0430*/  PRMT R11, R24, 0x7604, R11 ;  /* 0x00007604180b7816 */ /* 0x000fe4000000000b */
[----:B------:R-:W-:Y:S02]  /*e0440*/  SHF.R.U64 R47, R8, 0x18, R27 ;  /* 0x00000018082f7819 */ /* 0x000fe4000000121b */
[----:B------:R-:W-:-:S02]  /*e0450*/  PRMT R22, R22, 0x7604, R13 ;  /* 0x0000760416167816 */ /* 0x000fc4000000000d */
[----:B------:R-:W-:Y:S02]  /*e0460*/  SHF.R.U32.HI R19, RZ, 0x8, R41 ;  /* 0x00000008ff137819 */ /* 0x000fe40000011629 */
[----:B------:R-:W-:Y:S02]  /*e0470*/  LOP3.LUT R18, R41, 0xff, RZ, 0xc0, !PT ;  /* 0x000000ff29127812 */ /* 0x000fe400078ec0ff */
[----:B------:R-:W-:Y:S02]  /*e0480*/  PRMT R24, R25, 0x7604, R12 ;  /* 0x0000760419187816 */ /* 0x000fe4000000000c */
[----:B------:R-:W-:Y:S02]  /*e0490*/  SHF.R.U32.HI R13, RZ, 0x10, R10 ;  /* 0x00000010ff0d7819 */ /* 0x000fe4000001160a */
[----:B------:R-:W-:Y:S02]  /*e04a0*/  SHF.R.U32.HI R17, RZ, 0x10, R28 ;  /* 0x00000010ff117819 */ /* 0x000fe4000001161c */
[----:B------:R-:W-:-:S02]  /*e04b0*/  SHF.R.U32.HI R12, RZ, 0x10, R5 ;  /* 0x00000010ff0c7819 */ /* 0x000fc40000011605 */
[----:B------:R-:W-:Y:S02]  /*e04c0*/  PRMT R21, R16, 0x7604, R15 ;  /* 0x0000760410157816 */ /* 0x000fe4000000000f */
[----:B------:R-:W-:Y:S02]  /*e04d0*/  PRMT R47, R47, 0x7604, R14 ;  /* 0x000076042f2f7816 */ /* 0x000fe4000000000e */
[--C-:B------:R-:W-:Y:S02]  /*e04e0*/  SHF.R.U32.HI R15, RZ, 0x10, R41.reuse ;  /* 0x00000010ff0f7819 */ /* 0x100fe40000011629 */
[----:B------:R-:W-:Y:S02]  /*e04f0*/  PRMT R48, R19, 0x7604, R18 ;  /* 0x0000760413307816 */ /* 0x000fe40000000012 */
[--C-:B------:R-:W-:Y:S02]  /*e0500*/  SHF.R.U32.HI R16, RZ, 0x18, R41.reuse ;  /* 0x00000018ff107819 */ /* 0x100fe40000011629 */
[----:B------:R-:W-:-:S02]  /*e0510*/  SHF.R.U64 R49, R10, 0x18, R41 ;  /* 0x000000180a317819 */ /* 0x000fc40000001229 */
[----:B------:R-:W-:Y:S02]  /*e0520*/  LOP3.LUT R14, R13, 0xff, RZ, 0xc0, !PT ;  /* 0x000000ff0d0e7812 */ /* 0x000fe400078ec0ff */
[--C-:B------:R-:W-:Y:S02]  /*e0530*/  SHF.R.U32.HI R18, RZ, 0x18, R28.reuse ;  /* 0x00000018ff127819 */ /* 0x100fe4000001161c */
[----:B------:R-:W-:Y:S02]  /*e0540*/  SHF.R.U64 R41, R5, 0x18, R28 ;  /* 0x0000001805297819 */ /* 0x000fe4000000121c */
[----:B------:R-:W-:Y:S02]  /*e0550*/  LOP3.LUT R13, R17, 0xff, RZ, 0xc0, !PT ;  /* 0x000000ff110d7812 */ /* 0x000fe400078ec0ff */
[----:B------:R-:W-:Y:S02]  /*e0560*/  LOP3.LUT R12, R12, 0xff, RZ, 0xc0, !PT ;  /* 0x000000ff0c0c7812 */ /* 0x000fe400078ec0ff */
[----:B------:R-:W-:-:S02]  /*e0570*/  LOP3.LUT R15, R15, 0xff, RZ, 0xc0, !PT ;  /* 0x000000ff0f0f7812 */ /* 0x000fc400078ec0ff */
[----:B------:R-:W-:Y:S02]  /*e0580*/  PRMT R25, R18, 0x7604, R13 ;  /* 0x0000760412197816 */ /* 0x000fe4000000000d */
[----:B------:R-:W-:Y:S02]  /*e0590*/  PRMT R41, R41, 0x7604, R12 ;  /* 0x0000760429297816 */ /* 0x000fe4000000000c */
[C---:B------:R-:W-:Y:S02]  /*e05a0*/  LOP3.LUT R12, R8.reuse, 0xff, RZ, 0xc0, !PT ;  /* 0x000000ff080c7812 */ /* 0x040fe400078ec0ff */
[----:B------:R-:W-:Y:S02]  /*e05b0*/  LOP3.LUT R13, R8, 0xffff, RZ, 0xc0, !PT ;  /* 0x0000ffff080d7812 */ /* 0x000fe400078ec0ff */
[----:B------:R-:W-:Y:S02]  /*e05c0*/  PRMT R27, R16, 0x7604, R15 ;  /* 0x00007604101b7816 */ /* 0x000fe4000000000f */
[----:B------:R-:W-:-:S02]  /*e05d0*/  LOP3.LUT R8, R0, 0xff, RZ, 0xc0, !PT ;  /* 0x000000ff00087812 */ /* 0x000fc400078ec0ff */
[----:B------:R-:W-:Y:S02]  /*e05e0*/  PRMT R49, R49, 0x7604, R14 ;  /* 0x0000760431317816 */ /* 0x000fe4000000000e */
[----:B------:R-:W-:Y:S02]  /*e05f0*/  LOP3.LUT R0, R0, 0xffff, RZ, 0xc0, !PT ;  /* 0x0000ffff00007812 */ /* 0x000fe400078ec0ff */
[C---:B------:R-:W-:Y:S02]  /*e0600*/  LOP3.LUT R15, R10.reuse, 0xffff, RZ, 0xc0, !PT ;  /* 0x0000ffff0a0f7812 */ /* 0x040fe400078ec0ff */
[----:B------:R-:W-:Y:S02]  /*e0610*/  LOP3.LUT R16, R10, 0xff, RZ, 0xc0, !PT ;  /* 0x000000ff0a107812 */ /* 0x000fe400078ec0ff */
[C---:B------:R-:W-:Y:S02]  /*e0620*/  LOP3.LUT R14, R5.reuse, 0xffff, RZ, 0xc0, !PT ;  /* 0x0000ffff050e7812 */ /* 0x040fe400078ec0ff */
[----:B------:R-:W-:-:S02]  /*e0630*/  LOP3.LUT R10, R5, 0xff, RZ, 0xc0, !PT ;  /* 0x000000ff050a7812 */ /* 0x000fc400078ec0ff */
[----:B------:R-:W-:Y:S02]  /*e0640*/  SHF.R.U32.HI R5, RZ, 0x8, R13 ;  /* 0x00000008ff057819 */ /* 0x000fe4000001160d */
[----:B------:R-:W-:Y:S02]  /*e0650*/  SHF.R.U32.HI R0, RZ, 0x8, R0 ;  /* 0x00000008ff007819 */ /* 0x000fe40000011600 */
[----:B------:R-:W-:Y:S02]  /*e0660*/  SHF.R.U32.HI R15, RZ, 0x8, R15 ;  /* 0x00000008ff0f7819 */ /* 0x000fe4000001160f */
[----:B------:R-:W-:Y:S02]  /*e0670*/  SHF.R.U32.HI R14, RZ, 0x8, R14 ;  /* 0x00000008ff0e7819 */ /* 0x000fe4000001160e */
[----:B------:R-:W-:Y:S02]  /*e0680*/  LOP3.LUT R13, R5, 0xffff, RZ, 0xc0, !PT ;  /* 0x0000ffff050d7812 */ /* 0x000fe400078ec0ff */
[----:B------:R-:W-:-:S02]  /*e0690*/  LOP3.LUT R5, R0, 0xffff, RZ, 0xc0, !PT ;  /* 0x0000ffff00057812 */ /* 0x000fc400078ec0ff */
[----:B------:R-:W-:Y:S02]  /*e06a0*/  LOP3.LUT R17, R15, 0xffff, RZ, 0xc0, !PT ;  /* 0x0000ffff0f117812 */ /* 0x000fe400078ec0ff */
[----:B------:R-:W-:Y:S02]  /*e06b0*/  LOP3.LUT R15, R14, 0xffff, RZ, 0xc0, !PT ;  /* 0x0000ffff0e0f7812 */ /* 0x000fe400078ec0ff */
[----:B------:R-:W-:Y:S02]  /*e06c0*/  PRMT R5, R5, 0x7604, R8 ;  /* 0x0000760405057816 */ /* 0x000fe40000000008 */
[----:B------:R-:W-:Y:S02]  /*e06d0*/  PRMT R8, R15, 0x7604, R10 ;  /* 0x000076040f087816 */ /* 0x000fe4000000000a */
[----:B--2---:R-:W-:Y:S02]  /*e06e0*/  IADD3 R10, P0, R6, R32, RZ ;  /* 0x00000020060a7210 */ /* 0x004fe40007f1e0ff */
[----:B------:R-:W-:-:S02]  /*e06f0*/  PRMT R0, R13, 0x7604, R12 ;  /* 0x000076040d007816 */ /* 0x000fc4000000000c */
[----:B------:R-:W-:Y:S02]  /*e0700*/  PRMT R28, R17, 0x7604, R16 ;  /* 0x00007604111c7816 */ /* 0x000fe40000000010 */
[----:B------:R-:W-:Y:S02]  /*e0710*/  PRMT R15, R38, 0x1054, R23 ;  /* 0x00001054260f7816 */ /* 0x000fe40000000017 */
[----:B------:R-:W-:Y:S02]  /*e0720*/  PRMT R23, R21, 0x1054, R20 ;  /* 0x0000105415177816 */ /* 0x000fe40000000014 */
[----:B------:R-:W-:Y:S02]  /*e0730*/  PRMT R14, R26, 0x1054, R37 ;  /* 0x000010541a0e7816 */ /* 0x000fe40000000025 */
[----:B------:R-:W-:Y:S01]  /*e0740*/  PRMT R21, R22, 0x1054, R11 ;  /* 0x0000105416157816 */ /* 0x000fe2000000000b */
[----:B------:R-:W-:Y:S01]  /*e0750*/  IMAD.X R11, R7, 0x1, R33, P0 ;  /* 0x00000001070b7824 */ /* 0x000fe200000e0621 */
        /* <DEDUP_REMOVED lines=12> */
[----:B------:R0:W-:Y:S01]  /*e0820*/  STL.128 [R1+0x5b0], R12 ;  /* 0x0005b00c01007387 */ /* 0x0001e20000100c00 */
[----:B------:R-:W-:-:S03]  /*e0830*/  ISETP.GE.U32.AND P0, PT, R10, R32, PT ;  /* 0x000000200a00720c */ /* 0x000fc60003f06070 */
[----:B------:R0:W-:Y:S04]  /*e0840*/  STL.128 [R1+0x5c0], R16 ;  /* 0x0005c01001007387 */ /* 0x0001e80000100c00 */
[----:B------:R0:W-:Y:S04]  /*e0850*/  STL.128 [R1+0x5d0], R20 ;  /* 0x0005d01401007387 */ /* 0x0001e80000100c00 */
[----:B------:R0:W-:Y:S04]  /*e0860*/  STL.128 [R1+0x5e0], R24 ;  /* 0x0005e01801007387 */ /* 0x0001e80000100c00 */
[----:B------:R0:W-:Y:S01]  /*e0870*/  STL.64 [R1+0x328], R10 ;  /* 0x0003280a01007387 */ /* 0x0001e20000100a00 */
[----:B------:R-:W-:Y:S01]  /*e0880*/  ISETP.GE.U32.AND.EX P0, PT, R11, R33, PT, P0 ;  /* 0x000000210b00720c */ /* 0x000fe20003f06100 */
[----:B------:R-:W-:Y:S01]  /*e0890*/  BSSY B0, `(.L_x_301) ;  /* 0x0000008000007945 */ /* 0x000fe20003800000 */
[----:B------:R-:W-:-:S04]  /*e08a0*/  ISETP.GT.U32.AND P1, PT, R6, 0x7f, PT ;  /* 0x0000007f0600780c */ /* 0x000fc80003f24070 */
[----:B------:R-:W-:-:S07]  /*e08b0*/  ISETP.GT.U32.AND.EX P1, PT, R7, RZ, PT, P1 ;  /* 0x000000ff0700720c */ /* 0x000fce0003f24110 */
[----:B------:R-:W-:Y:S05]  /*e08c0*/  @P0 BRA `(.L_x_302) ;  /* 0x0000004000000947 */ /* 0x000fea0003800000 */
[----:B0-----:R-:W2:Y:S02]  /*e08d0*/  LDL.64 R10, [R1+0x330] ;  /* 0x00033000010a7983 */ /* 0x001ea40000100a00 */
[----:B--2---:R-:W-:-:S05]  /*e08e0*/  IADD3 R10, P0, R10, 0x1, RZ ;  /* 0x000000010a0a7810 */ /* 0x004fca0007f1e0ff */
[----:B------:R-:W-:-:S05]  /*e08f0*/  IMAD.X R11, RZ, RZ, R11, P0 ;  /* 0x000000ffff0b7224 */ /* 0x000fca00000e060b */
[----:B------:R0:W-:Y:S03]  /*e0900*/  STL.64 [R1+0x330], R10 ;  /* 0x0003300a01007387 */ /* 0x0001e60000100a00 */
.L_x_302:
[----:B0-----:R-:W-:Y:S05]  /*e0910*/  BSYNC B0 ;  /* 0x0000000000007941 */ /* 0x001fea0003800000 */
.L_x_301:
        /* <DEDUP_REMOVED lines=12> */
[----:B------:R-:W-:Y:S01]  /*e09e0*/  IMAD.U32 R5, RZ, RZ, UR16 ;  /* 0x00000010ff057e24 */ /* 0x000fe2000f8e00ff */
[----:B------:R-:W-:-:S04]  /*e09f0*/  IADD3 R0, P0, RZ, -R0, RZ ;  /* 0x80000000ff007210 */ /* 0x000fc80007f1e0ff */
[----:B------:R-:W-:Y:S01]  /*e0a00*/  IADD3 R8, R5, 0x60, R6 ;  /* 0x0000006005087810 */ /* 0x000fe20007ffe006 */
[----:B------:R-:W-:-:S03]  /*e0a10*/  IMAD.X R5, RZ, RZ, -0x1, P0 ;  /* 0xffffffffff057424 */ /* 0x000fc600000e06ff */
.L_x_307:
        /* <DEDUP_REMOVED lines=9> */
.L_x_306:
[----:B------:R-:W-:Y:S05]  /*e0ab0*/  BSYNC B1 ;  /* 0x0000000000017941 */ /* 0x000fea0003800000 */
.L_x_305:
        /* <DEDUP_REMOVED lines=291> */
.L_x_304:
[----:B-1----:R-:W-:Y:S05]  /*e1cf0*/  BSYNC B0 ;  /* 0x0000000000007941 */ /* 0x002fea0003800000 */
.L_x_303:
[----:B------:R-:W2:Y:S04]  /*e1d00*/  LDL.128 R32, [R1+0x350] ;  /* 0x0003500001207983 */ /* 0x000ea80000100c00 */
[----:B------:R-:W3:Y:S04]  /*e1d10*/  LDL.128 R12, [R1+0x360] ;  /* 0x00036000010c7983 */ /* 0x000ee80000100c00 */
[----:B------:R-:W4:Y:S04]  /*e1d20*/  LDL.128 R28, [R1+0x370] ;  /* 0x00037000011c7983 */ /* 0x000f280000100c00 */
[----:B------:R-:W5:Y:S04]  /*e1d30*/  LDL.128 R24, [R1+0x380] ;  /* 0x0003800001187983 */ /* 0x000f680000100c00 */
[----:B------:R-:W3:Y:S04]  /*e1d40*/  LDL.128 R16, [R1+0x390] ;  /* 0x0003900001107983 */ /* 0x000ee80000100c00 */
[----:B------:R-:W3:Y:S04]  /*e1d50*/  LDL.128 R20, [R1+0x3a0] ;  /* 0x0003a00001147983 */ /* 0x000ee80000100c00 */
[----:B------:R-:W3:Y:S01]  /*e1d60*/  LDL.128 R40, [R1+0x3b0] ;  /* 0x0003b00001287983 */ /* 0x000ee20000100c00 */
[----:B0-2---:R-:W-:-:S02]  /*e1d70*/  LOP3.LUT R5, R32, 0xffff, RZ, 0xc0, !PT ;  /* 0x0000ffff20057812 */ /* 0x005fc400078ec0ff */
        /* <DEDUP_REMOVED lines=13> */
[----:B------:R-:W-:-:S02]  /*e1e50*/  PRMT R63, R5, 0x6540, R38 ;  /* 0x00006540053f7816 */ /* 0x000fc40000000026 */
[----:B------:R-:W-:Y:S01]  /*e1e60*/  LOP3.LUT R6, R6, 0xffff, RZ, 0xc0, !PT ;  /* 0x0000ffff06067812 */ /* 0x000fe200078ec0ff */
[----:B------:R-:W-:Y:S01]  /*e1e70*/  IMAD.WIDE.U32 R44, R44, 0x10000, RZ ;  /* 0x000100002c2c7825 */ /* 0x000fe200078e00ff */
[----:B------:R-:W-:Y:S02]  /*e1e80*/  LOP3.LUT R11, R11, 0xff, RZ, 0xc0, !PT ;  /* 0x000000ff0b0b7812 */ /* 0x000fe400078ec0ff */
[----:B------:R-:W-:Y:S01]  /*e1e90*/  SHF.L.U64.HI R5, R38, 0x8, RZ ;  /* 0x0000000826057819 */ /* 0x000fe200000102ff */
[----:B------:R-:W-:Y:S01]  /*e1ea0*/  IMAD.WIDE.U32 R38, R0, 0x1000000, RZ ;  /* 0x0100000000267825 */ /* 0x000fe200078e00ff */
[----:B------:R-:W-:Y:S02]  /*e1eb0*/  LOP3.LUT R7, R33, 0xffff, RZ, 0xc0, !PT ;  /* 0x0000ffff21077812 */ /* 0x000fe400078ec0ff */
[----:B------:R-:W-:Y:S01]  /*e1ec0*/  LOP3.LUT R10, R35, 0xffff, RZ, 0xc0, !PT ;  /* 0x0000ffff230a7812 */ /* 0x000fe200078ec0ff */
[----:B------:R-:W-:Y:S01]  /*e1ed0*/  IMAD.WIDE.U32 R46, R6, 0x1000000, RZ ;  /* 0x01000000062e7825 */ /* 0x000fe200078e00ff */
[----:B------:R-:W-:-:S02]  /*e1ee0*/  PRMT R65, R8, 0x6540, R11 ;  /* 0x0000654008417816 */ /* 0x000fc4000000000b */
[----:B------:R-:W-:Y:S02]  /*e1ef0*/  SHF.L.U64.HI R11, R11, 0x8, RZ ;  /* 0x000000080b0b7819 */ /* 0x000fe400000102ff */
[----:B------:R-:W-:Y:S02]  /*e1f00*/  LOP3.LUT R63, R38, R63, R36, 0xfe, !PT ;  /* 0x0000003f263f7212 */ /* 0x000fe400078efe24 */
[----:B------:R-:W-:Y:S02]  /*e1f10*/  PRMT R32, R33, 0x7732, RZ ;  /* 0x0000773221207816 */ /* 0x000fe400000000ff */
[----:B------:R-:W-:Y:S02]  /*e1f20*/  LOP3.LUT R36, R39, R5, R37, 0xfe, !PT ;  /* 0x0000000527247212 */ /* 0x000fe400078efe25 */
[----:B------:R-:W-:Y:S02]  /*e1f30*/  SHF.R.U32.HI R0, RZ, 0x8, R7 ;  /* 0x00000008ff007819 */ /* 0x000fe40000011607 */
[----:B------:R-:W-:-:S02]  /*e1f40*/  PRMT R34, R35, 0x7732, RZ ;  /* 0x0000773223227816 */ /* 0x000fc400000000ff */
[----:B------:R-:W-:Y:S02]  /*e1f50*/  SHF.R.U32.HI R5, RZ, 0x8, R10 ;  /* 0x00000008ff057819 */ /* 0x000fe4000001160a */
[----:B------:R-:W-:Y:S02]  /*e1f60*/  LOP3.LUT R11, R47, R11, R45, 0xfe, !PT ;  /* 0x0000000b2f0b7212 */ /* 0x000fe400078efe2d */
[----:B------:R-:W-:Y:S02]  /*e1f70*/  LOP3.LUT R33, R36, 0xff, R7, 0xf8, !PT ;  /* 0x000000ff24217812 */ /* 0x000fe400078ef807 */
[----:B------:R-:W-:Y:S01]  /*e1f80*/  PRMT R6, R0, 0x7104, RZ ;  /* 0x0000710400067816 */ /* 0x000fe200000000ff */
[----:B------:R-:W-:Y:S01]  /*e1f90*/  IMAD.MOV.U32 R0, RZ, RZ, R32 ;  /* 0x000000ffff007224 */ /* 0x000fe200078e0020 */
[----:B------:R-:W-:Y:S01]  /*e1fa0*/  PRMT R7, R5, 0x7104, RZ ;  /* 0x0000710405077816 */ /* 0x000fe200000000ff */
[----:B------:R-:W-:Y:S01]  /*e1fb0*/  IMAD.MOV.U32 R5, RZ, RZ, R34 ;  /* 0x000000ffff057224 */ /* 0x000fe200078e0022 */
[----:B------:R-:W-:-:S02]  /*e1fc0*/  LOP3.LUT R10, R11, 0xff, R10, 0xf8, !PT ;  /* 0x000000ff0b0a7812 */ /* 0x000fc400078ef80a */
[----:B------:R-:W-:Y:S02]  /*e1fd0*/  LOP3.LUT R65, R46, R65, R44, 0xfe, !PT ;  /* 0x000000412e417212 */ /* 0x000fe400078efe2c */
[----:B------:R-:W2:Y:S01]  /*e1fe0*/  LDL.64 R46, [R1+0x348] ;  /* 0x00034800012e7983 */ /* 0x000ea20000100a00 */
[----:B------:R-:W-:Y:S02]  /*e1ff0*/  SHF.R.U32.HI R8, RZ, 0x8, R0 ;  /* 0x00000008ff087819 */ /* 0x000fe40000011600 */
[----:B------:R-:W-:Y:S02]  /*e2000*/  LOP3.LUT R10, R10, R7, RZ, 0xfc, !PT ;  /* 0x000000070a0a7212 */ /* 0x000fe400078efcff */
[----:B------:R-:W-:Y:S01]  /*e2010*/  SHF.R.U32.HI R7, RZ, 0x8, R5 ;  /* 0x00000008ff077819 */ /* 0x000fe20000011605 */
[----:B------:R-:W-:Y:S01]  /*e2020*/  IMAD.U32 R5, R5, 0x10000, RZ ;  /* 0x0001000005057824 */ /* 0x000fe200078e00ff */
[----:B------:R-:W-:Y:S01]  /*e2030*/  LOP3.LUT R8, R8, 0xffff, RZ, 0xc0, !PT ;  /* 0x0000ffff08087812 */ /* 0x000fe200078ec0ff */
[----:B------:R-:W-:Y:S01]  /*e2040*/  IMAD.U32 R11, R0, 0x10000, RZ ;  /* 0x00010000000b7824 */ /* 0x000fe200078e00ff */
[----:B------:R-:W-:-:S02]  /*e2050*/  LOP3.LUT R7, R7, 0xffff, RZ, 0xc0, !PT ;  /* 0x0000ffff07077812 */ /* 0x000fc400078ec0ff */
[----:B------:R-:W-:Y:S01]  /*e2060*/  LOP3.LUT R6, R33, R6, RZ, 0xfc, !PT ;  /* 0x0000000621067212 */ /* 0x000fe200078efcff */
[----:B------:R-:W-:Y:S01]  /*e2070*/  IMAD.SHL.U32 R8, R8, 0x1000000, RZ ;  /* 0x0100000008087824 */ /* 0x000fe200078e00ff */
[----:B------:R-:W-:Y:S01]  /*e2080*/  LOP3.LUT R0, R10, 0xff0000, R5, 0xf8, !PT ;  /* 0x00ff00000a007812 */ /* 0x000fe200078ef805 */
[----:B------:R-:W-:Y:S01]  /*e2090*/  IMAD.SHL.U32 R5, R7, 0x1000000, RZ ;  /* 0x0100000007057824 */ /* 0x000fe200078e00ff */
[----:B------:R-:W-:Y:S02]  /*e20a0*/  LOP3.LUT R11, R6, 0xff0000, R11, 0xf8, !PT ;  /* 0x00ff0000060b7812 */ /* 0x000fe400078ef80b */
[----:B---3--:R-:W-:Y:S02]  /*e20b0*/  LOP3.LUT R6, R12, 0xffff, RZ, 0xc0, !PT ;  /* 0x0000ffff0c067812 */ /* 0x008fe400078ec0ff */
[----:B------:R-:W-:Y:S02]  /*e20c0*/  LOP3.LUT R64, R11, R8, RZ, 0xfc, !PT ;  /* 0x000000080b407212 */ /* 0x000fe400078efcff */
[----:B------:R-:W-:-:S02]  /*e20d0*/  LOP3.LUT R5, R0, R5, RZ, 0xfc, !PT ;  /* 0x0000000500057212 */ /* 0x000fc400078efcff */
[----:B------:R-:W-:Y:S02]  /*e20e0*/  LOP3.LUT R8, R14, 0xffff, RZ, 0xc0, !PT ;  /* 0x0000ffff0e087812 */ /* 0x000fe400078ec0ff */
        /* <DEDUP_REMOVED lines=13> */
[----:B------:R-:W-:-:S03]  /*e21c0*/  PRMT R49, R6, 0x6540, R53 ;  /* 0x0000654006317816 */ /* 0x000fc60000000035 */
[----:B------:R-:W-:Y:S01]  /*e21d0*/  IMAD.WIDE.U32 R34, R0, 0x1000000, RZ ;  /* 0x0100000000227825 */ /* 0x000fe200078e00ff */
[----:B------:R-:W-:Y:S02]  /*e21e0*/  LOP3.LUT R7, R13, 0xffff, RZ, 0xc0, !PT ;  /* 0x0000ffff0d077812 */ /* 0x000fe400078ec0ff */
[----:B------:R-:W-:Y:S01]  /*e21f0*/  SHF.L.U64.HI R53, R53, 0x8, RZ ;  /* 0x0000000835357819 */ /* 0x000fe200000102ff */
[----:B------:R-:W-:Y:S01]  /*e2200*/  IMAD.WIDE.U32 R38, R38, 0x10000, RZ ;  /* 0x0001000026267825 */ /* 0x000fe200078e00ff */
[----:B------:R-:W-:-:S03]  /*e2210*/  LOP3.LUT R10, R15, 0xffff, RZ, 0xc0, !PT ;  /* 0x0000ffff0f0a7812 */ /* 0x000fc600078ec0ff */
[----:B------:R-:W-:Y:S01]  /*e2220*/  IMAD.WIDE.U32 R44, R11, 0x1000000, RZ ;  /* 0x010000000b2c7825 */ /* 0x000fe200078e00ff */
[----:B------:R-:W-:Y:S02]  /*e2230*/  SHF.L.U64.HI R11, R37, 0x8, RZ ;  /* 0x00000008250b7819 */ /* 0x000fe400000102ff */
[----:B------:R-:W-:Y:S02]  /*e2240*/  LOP3.LUT R66, R34, R49, R32, 0xfe, !PT ;  /* 0x0000003122427212 */ /* 0x000fe400078efe20 */
[----:B------:R-:W-:Y:S01]  /*e2250*/  LOP3.LUT R32, R35, R53, R33, 0xfe, !PT ;  /* 0x0000003523207212 */ /* 0x000fe200078efe21 */
[----:B------:R-:W3:Y:S01]  /*e2260*/  LDL.64 R48, [R1+0x2e8] ;  /* 0x0002e80001307983 */ /* 0x000ee20000100a00 */
[----:B------:R-:W-:Y:S02]  /*e2270*/  SHF.R.U32.HI R0, RZ, 0x8, R7 ;  /* 0x00000008ff007819 */ /* 0x000fe40000011607 */
[----:B------:R-:W-:Y:S02]  /*e2280*/  LOP3.LUT R11, R45, R11, R39, 0xfe, !PT ;  /* 0x0000000b2d0b7212 */ /* 0x000fe400078efe27 */
[----:B------:R-:W-:-:S02]  /*e2290*/  SHF.R.U32.HI R6, RZ, 0x8, R10 ;  /* 0x00000008ff067819 */ /* 0x000fc4000001160a */
[----:B------:R-:W-:Y:S02]  /*e22a0*/  LOP3.LUT R7, R32, 0xff, R7, 0xf8, !PT ;  /* 0x000000ff20077812 */ /* 0x000fe400078ef807 */
[----:B------:R-:W-:Y:S01]  /*e22b0*/  PRMT R0, R0, 0x7104, RZ ;  /* 0x0000710400007816 */ /* 0x000fe200000000ff */
[----:B------:R-:W3:Y:S01]  /*e22c0*/  LDL.128 R32, [R1+0x300] ;  /* 0x0003000001207983 */ /* 0x000ee20000100c00 */
[----:B------:R-:W-:Y:S02]  /*e22d0*/  PRMT R13, R13, 0x7732, RZ ;  /* 0x000077320d0d7816 */ /* 0x000fe400000000ff */
[----:B------:R-:W-:Y:S02]  /*e22e0*/  LOP3.LUT R11, R11, 0xff, R10, 0xf8, !PT ;  /* 0x000000ff0b0b7812 */ /* 0x000fe400078ef80a */
[----:B------:R-:W-:Y:S02]  /*e22f0*/  PRMT R6, R6, 0x7104, RZ ;  /* 0x0000710406067816 */ /* 0x000fe400000000ff */
[----:B------:R-:W-:-:S02]  /*e2300*/  PRMT R15, R15, 0x7732, RZ ;  /* 0x000077320f0f7816 */ /* 0x000fc400000000ff */
[----:B------:R-:W-:Y:S02]  /*e2310*/  LOP3.LUT R10, R7, R0, RZ, 0xfc, !PT ;  /* 0x00000000070a7212 */ /* 0x000fe400078efcff */
[----:B------:R-:W-:Y:S02]  /*e2320*/  SHF.R.U32.HI R0, RZ, 0x8, R13 ;  /* 0x00000008ff007819 */ /* 0x000fe4000001160d */
[----:B------:R-:W-:Y:S02]  /*e2330*/  LOP3.LUT R11, R11, R6, RZ, 0xfc, !PT ;  /* 0x000000060b0b7212 */ /* 0x000fe400078efcff */
[----:B------:R-:W-:Y:S01]  /*e2340*/  PRMT R37, R8, 0x6540, R37 ;  /* 0x0000654008257816 */ /* 0x000fe20000000025 */
        /* <DEDUP_REMOVED lines=8> */
[----:B------:R-:W-:Y:S02]  /*e23d0*/  IMAD.SHL.U32 R36, R6, 0x1000000, RZ ;  /* 0x0100000006247824 */ /* 0x000fe400078e00ff */
[----:B------:R-:W2:Y:S01]  /*e23e0*/  LDL.64 R6, [R1+0x3c0] ;  /* 0x0003c00001067983 */ /* 0x000ea20000100a00 */
[----:B------:R-:W-:Y:S02]  /*e23f0*/  LOP3.LUT R8, R13, R8, RZ, 0xfc, !PT ;  /* 0x000000080d087212 */ /* 0x000fe400078efcff */
[----:B------:R-:W-:Y:S01]  /*e2400*/  LOP3.LUT R36, R11, R36, RZ, 0xfc, !PT ;  /* 0x000000240b247212 */ /* 0x000fe200078efcff */
[----:B------:R-:W2:Y:S01]  /*e2410*/  LDL.128 R12, [R1+0x320] ;  /* 0x00032000010c7983 */ /* 0x000ea20000100c00 */
[----:B----4-:R-:W-:-:S02]  /*e2420*/  LOP3.LUT R11, R28, 0xffff, RZ, 0xc0, !PT ;  /* 0x0000ffff1c0b7812 */ /* 0x010fc400078ec0ff */
[----:B------:R-:W-:Y:S02]  /*e2430*/  LOP3.LUT R0, R44, R37, R38, 0xfe, !PT ;  /* 0x000000252c007212 */ /* 0x000fe400078efe26 */
[C---:B------:R-:W-:Y:S02]  /*e2440*/  LOP3.LUT R37, R29.reuse, 0xffff, RZ, 0xc0, !PT ;  /* 0x0000ffff1d257812 */ /* 0x040fe400078ec0ff */
[----:B------:R-:W-:Y:S02]  /*e2450*/  PRMT R39, R29, 0x7732, RZ ;  /* 0x000077321d277816 */ /* 0x000fe400000000ff */
[----:B------:R-:W-:Y:S02]  /*e2460*/  SHF.R.U32.HI R10, RZ, 0x8, R11 ;  /* 0x00000008ff0a7819 */ /* 0x000fe4000001160b */
[----:B------:R-:W-:Y:S02]  /*e2470*/  PRMT R28, R28, 0x7732, RZ ;  /* 0x000077321c1c7816 */ /* 0x000fe400000000ff */
[----:B------:R-:W-:-:S02]  /*e2480*/  LOP3.LUT R29, R30, 0xffff, RZ, 0xc0, !PT ;  /* 0x0000ffff1e1d7812 */ /* 0x000fc400078ec0ff */
[----:B------:R-:W-:Y:S02]  /*e2490*/  PRMT R30, R30, 0x7732, RZ ;  /* 0x000077321e1e7816 */ /* 0x000fe400000000ff */
[----:B------:R-:W-:Y:S02]  /*e24a0*/  LOP3.LUT R60, R10, 0xff, RZ, 0xc0, !PT ;  /* 0x000000ff0a3c7812 */ /* 0x000fe400078ec0ff */
[----:B------:R-:W-:Y:S02]  /*e24b0*/  SHF.R.U32.HI R44, RZ, 0x8, R29 ;  /* 0x00000008ff2c7819 */ /* 0x000fe4000001161d */
[----:B------:R-:W-:Y:S02]  /*e24c0*/  SHF.R.U32.HI R10, RZ, 0x8, R28 ;  /* 0x00000008ff0a7819 */ /* 0x000fe4000001161c */
[----:B------:R-:W-:Y:S02]  /*e24d0*/  LOP3.LUT R52, R28, 0xff, RZ, 0xc0, !PT ;  /* 0x000000ff1c347812 */ /* 0x000fe400078ec0ff */
[----:B------:R-:W-:-:S02]  /*e24e0*/  SHF.R.U32.HI R28, RZ, 0x8, R30 ;  /* 0x00000008ff1c7819 */ /* 0x000fc4000001161e */
[----:B------:R-:W-:Y:S02]  /*e24f0*/  LOP3.LUT R58, R44, 0xff, RZ, 0xc0, !PT ;  /* 0x000000ff2c3a7812 */ /* 0x000fe400078ec0ff */
[----:B------:R-:W-:Y:S02]  /*e2500*/  LOP3.LUT R44, R30, 0xff, RZ, 0xc0, !PT ;  /* 0x000000ff1e2c7812 */ /* 0x000fe400078ec0ff */
[----:B------:R-:W-:Y:S02]  /*e2510*/  LOP3.LUT R28, R28, 0xffff, RZ, 0xc0, !PT ;  /* 0x0000ffff1c1c7812 */ /* 0x000fe400078ec0ff */
[----:B------:R-:W-:Y:S01]  /*e2520*/  LOP3.LUT R10, R10, 0xffff, RZ, 0xc0, !PT ;  /* 0x0000ffff0a0a7812 */ /* 0x000fe200078ec0ff */
[----:B------:R-:W-:Y:S01]  /*e2530*/  IMAD.WIDE.U32 R44, R44, 0x10000, RZ ;  /* 0x000100002c2c7825 */ /* 0x000fe200078e00ff */
[C---:B------:R-:W-:Y:S02]  /*e2540*/  LOP3.LUT R38, R31.reuse, 0xffff, RZ, 0xc0, !PT ;  /* 0x0000ffff1f267812 */ /* 0x040fe400078ec0ff */
[----:B------:R-:W-:Y:S01]  /*e2550*/  SHF.L.U64.HI R59, R58, 0x8, RZ ;  /* 0x000000083a3b7819 */ /* 0x000fe200000102ff */
[----:B------:R-:W-:Y:S01]  /*e2560*/  IMAD.WIDE.U32 R56, R28, 0x1000000, RZ ;  /* 0x010000001c387825 */ /* 0x000fe200078e00ff */
[----:B------:R-:W-:-:S02]  /*e2570*/  PRMT R30, R31, 0x7732, RZ ;  /* 0x000077321f1e7816 */ /* 0x000fc400000000ff */
[----:B------:R-:W-:Y:S01]  /*e2580*/  PRMT R67, R11, 0x6540, R60 ;  /* 0x000065400b437816 */ /* 0x000fe2000000003c */
[----:B------:R-:W-:Y:S01]  /*e2590*/  IMAD.WIDE.U32 R52, R52, 0x10000, RZ ;  /* 0x0001000034347825 */ /* 0x000fe200078e00ff */
[----:B------:R-:W-:Y:S02]  /*e25a0*/  LOP3.LUT R31, R57, R59, R45, 0xfe, !PT ;  /* 0x0000003b391f7212 */ /* 0x000fe400078efe2d */
[--C-:B------:R-:W-:Y:S01]  /*e25b0*/  SHF.R.U32.HI R11, RZ, 0x8, R38.reuse ;  /* 0x00000008ff0b7819 */ /* 0x100fe20000011626 */
[----:B------:R-:W-:Y:S01]  /*e25c0*/  IMAD.WIDE.U32 R54, R10, 0x1000000, RZ ;  /* 0x010000000a367825 */ /* 0x000fe200078e00ff */
[----:B------:R-:W-:Y:S02]  /*e25d0*/  SHF.L.U64.HI R61, R60, 0x8, RZ ;  /* 0x000000083c3d7819 */ /* 0x000fe400000102ff */
[----:B------:R-:W-:Y:S02]  /*e25e0*/  LOP3.LUT R38, R31, 0xff, R38, 0xf8, !PT ;  /* 0x000000ff1f267812 */ /* 0x000fe400078ef826 */
[----:B------:R-:W-:-:S02]  /*e25f0*/  PRMT R11, R11, 0x7104, RZ ;  /* 0x000071040b0b7816 */ /* 0x000fc400000000ff */
[----:B------:R-:W-:Y:S02]  /*e2600*/  LOP3.LUT R28, R55, R61, R53, 0xfe, !PT ;  /* 0x0000003d371c7212 */ /* 0x000fe400078efe35 */
[--C-:B------:R-:W-:Y:S02]  /*e2610*/  SHF.R.U32.HI R10, RZ, 0x8, R37.reuse ;  /* 0x00000008ff0a7819 */ /* 0x100fe40000011625 */
[----:B------:R-:W-:Y:S01]  /*e2620*/  LOP3.LUT R45, R38, R11, RZ, 0xfc, !PT ;  /* 0x0000000b262d7212 */ /* 0x000fe200078efcff */
[----:B------:R-:W-:Y:S01]  /*e2630*/  IMAD.MOV.U32 R38, RZ, RZ, R30 ;  /* 0x000000ffff267224 */ /* 0x000fe200078e001e */
[----:B------:R-:W-:Y:S02]  /*e2640*/  LOP3.LUT R37, R28, 0xff, R37, 0xf8, !PT ;  /* 0x000000ff1c257812 */ /* 0x000fe400078ef825 */
[----:B------:R-:W-:Y:S02]  /*e2650*/  PRMT R10, R10, 0x7104, RZ ;  /* 0x000071040a0a7816 */ /* 0x000fe400000000ff */
[----:B------:R-:W-:-:S02]  /*e2660*/  PRMT R69, R29, 0x6540, R58 ;  /* 0x000065401d457816 */ /* 0x000fc4000000003a */
[----:B------:R-:W-:Y:S01]  /*e2670*/  LOP3.LUT R58, R37, R10, RZ, 0xfc, !PT ;  /* 0x0000000a253a7212 */ /* 0x000fe200078efcff */
[----:B------:R-:W4:Y:S01]  /*e2680*/  LDL.128 R28, [R1+0x310] ;  /* 0x00031000011c7983 */ /* 0x000f220000100c00 */
[----:B------:R-:W-:Y:S02]  /*e2690*/  SHF.R.U32.HI R10, RZ, 0x8, R39 ;  /* 0x00000008ff0a7819 */ /* 0x000fe40000011627 */
[----:B------:R-:W-:Y:S02]  /*e26a0*/  SHF.R.U32.HI R11, RZ, 0x8, R38 ;  /* 0x00000008ff0b7819 */ /* 0x000fe40000011626 */
[----:B------:R-:W-:Y:S02]  /*e26b0*/  LOP3.LUT R67, R54, R67, R52, 0xfe, !PT ;  /* 0x0000004336437212 */ /* 0x000fe400078efe34 */
[----:B------:R-:W4:Y:S01]  /*e26c0*/  LDL.128 R52, [R1+0x2f0] ;  /* 0x0002f00001347983 */ /* 0x000f220000100c00 */
[----:B------:R-:W-:Y:S01]  /*e26d0*/  LOP3.LUT R10, R10, 0xffff, RZ, 0xc0, !PT ;  /* 0x0000ffff0a0a7812 */ /* 0x000fe200078ec0ff */
[----:B------:R-:W-:Y:S01]  /*e26e0*/  IMAD.U32 R37, R39, 0x10000, RZ ;  /* 0x0001000027257824 */ /* 0x000fe200078e00ff */
[----:B------:R-:W-:Y:S01]  /*e26f0*/  LOP3.LUT R11, R11, 0xffff, RZ, 0xc0, !PT ;  /* 0x0000ffff0b0b7812 */ /* 0x000fe200078ec0ff */
[----:B------:R-:W-:Y:S01]  /*e2700*/  IMAD.U32 R38, R38, 0x10000, RZ ;  /* 0x0001000026267824 */ /* 0x000fe200078e00ff */
[----:B------:R-:W-:Y:S01]  /*e2710*/  LOP3.LUT R69, R56, R69, R44, 0xfe, !PT ;  /* 0x0000004538457212 */ /* 0x000fe200078efe2c */
[----:B------:R-:W-:Y:S01]  /*e2720*/  IMAD.SHL.U32 R10, R10, 0x1000000, RZ ;  /* 0x010000000a0a7824 */ /* 0x000fe200078e00ff */
[----:B------:R-:W-:Y:S01]  /*e2730*/  LOP3.LUT R37, R58, 0xff0000, R37, 0xf8, !PT ;  /* 0x00ff00003a257812 */ /* 0x000fe200078ef825 */
[----:B------:R-:W-:Y:S01]  /*e2740*/  IMAD.SHL.U32 R11, R11, 0x1000000, RZ ;  /* 0x010000000b0b7824 */ /* 0x000fe200078e00ff */
[----:B------:R-:W-:Y:S01]  /*e2750*/  LOP3.LUT R38, R45, 0xff0000, R38, 0xf8, !PT ;  /* 0x00ff00002d267812 */ /* 0x000fe200078ef826 */
[----:B------:R-:W3:Y:S01]  /*e2760*/  LDL.128 R56, [R1+0x330] ;  /* 0x0003300001387983 */ /* 0x000ee20000100c00 */
[----:B------:R-:W-:-:S02]  /*e2770*/  LOP3.LUT R37, R37, R10, RZ, 0xfc, !PT ;  /* 0x0000000a25257212 */ /* 0x000fc400078efcff */
[----:B------:R-:W-:Y:S02]  /*e2780*/  LOP3.LUT R39, R38, R11, RZ, 0xfc, !PT ;  /* 0x0000000b26277212 */ /* 0x000fe400078efcff */
[----:B------:R-:W3:Y:S01]  /*e2790*/  LDL.64 R10, [R1+0x340] ;  /* 0x00034000010a7983 */ /* 0x000ee20000100a00 */
[C---:B-----5:R-:W-:Y:S02]  /*e27a0*/  PRMT R60, R24.reuse, 0x7732, RZ ;  /* 0x00007732183c7816 */ /* 0x060fe400000000ff */
[----:B------:R-:W-:Y:S02]  /*e27b0*/  LOP3.LUT R38, R24, 0xffff, RZ, 0xc0, !PT ;  /* 0x0000ffff18267812 */ /* 0x000fe400078ec0ff */
[C---:B------:R-:W-:Y:S02]  /*e27c0*/  LOP3.LUT R44, R25.reuse, 0xffff, RZ, 0xc0, !PT ;  /* 0x0000ffff192c7812 */ /* 0x040fe400078ec0ff */
[----:B------:R-:W-:Y:S01]  /*e27d0*/  PRMT R61, R25, 0x7732, RZ ;  /* 0x00007732193d7816 */ /* 0x000fe200000000ff */
[----:B------:R-:W-:Y:S01]  /*e27e0*/  IMAD.MOV.U32 R25, RZ, RZ, R60 ;  /* 0x000000ffff197224 */ /* 0x000fe200078e003c */
[----:B------:R-:W-:-:S02]  /*e27f0*/  SHF.R.U32.HI R24, RZ, 0x8, R38 ;  /* 0x00000008ff187819 */ /* 0x000fc40000011626 */
[----:B------:R-:W-:Y:S02]  /*e2800*/  PRMT R62, R26, 0x7732, RZ ;  /* 0x000077321a3e7816 */ /* 0x000fe400000000ff */
[----:B------:R-:W-:Y:S02]  /*e2810*/  LOP3.LUT R81, R24, 0xff, RZ, 0xc0, !PT ;  /* 0x000000ff18517812 */ /* 0x000fe400078ec0ff */
[----:B------:R-:W-:Y:S01]  /*e2820*/  SHF.R.U32.HI R24, RZ, 0x8, R25 ;  /* 0x00000008ff187819 */ /* 0x000fe20000011619 */
[----:B------:R-:W-:Y:S01]  /*e2830*/  IMAD.MOV.U32 R70, RZ, RZ, R62 ;  /* 0x000000ffff467224 */ /* 0x000fe200078e003e */
[----:B------:R-:W-:Y:S02]  /*e2840*/  LOP3.LUT R45, R26, 0xffff, RZ, 0xc0, !PT ;  /* 0x0000ffff1a2d7812 */ /* 0x000fe400078ec0ff */
[----:B------:R-:W-:Y:S02]  /*e2850*/  LOP3.LUT R25, R25, 0xff, RZ, 0xc0, !PT ;  /* 0x000000ff19197812 */ /* 0x000fe400078ec0ff */
[----:B------:R-:W-:-:S02]  /*e2860*/  LOP3.LUT R74, R24, 0xffff, RZ, 0xc0, !PT ;  /* 0x0000ffff184a7812 */ /* 0x000fc400078ec0ff */
[----:B------:R-:W-:Y:S01]  /*e2870*/  SHF.R.U32.HI R62, RZ, 0x8, R70 ;  /* 0x00000008ff3e7819 */ /* 0x000fe20000011646 */
[----:B------:R-:W-:Y:S01]  /*e2880*/  IMAD.WIDE.U32 R24, R25, 0x10000, RZ ;  /* 0x0001000019187825 */ /* 0x000fe200078e00ff */
[----:B------:R-:W-:Y:S02]  /*e2890*/  SHF.R.U32.HI R60, RZ, 0x8, R45 ;  /* 0x00000008ff3c7819 */ /* 0x000fe4000001162d */
[----:B------:R-:W-:Y:S01]  /*e28a0*/  LOP3.LUT R70, R70, 0xff, RZ, 0xc0, !PT ;  /* 0x000000ff46467812 */ /* 0x000fe200078ec0ff */
[----:B------:R-:W-:Y:S01]  /*e28b0*/  IMAD.WIDE.U32 R74, R74, 0x1000000, RZ ;  /* 0x010000004a4a7825 */ /* 0x000fe200078e00ff */
[----:B------:R-:W-:Y:S02]  /*e28c0*/  LOP3.LUT R62, R62, 0xffff, RZ, 0xc0, !PT ;  /* 0x0000ffff3e3e7812 */ /* 0x000fe400078ec0ff */
[----:B------:R-:W-:Y:S02]  /*e28d0*/  SHF.L.U64.HI R83, R81, 0x8, RZ ;  /* 0x0000000851537819 */ /* 0x000fe400000102ff */
[----:B------:R-:W-:Y:S01]  /*e28e0*/  LOP3.LUT R60, R60, 0xff, RZ, 0xc0, !PT ;  /* 0x000000ff3c3c7812 */ /* 0x000fe200078ec0ff */
[----:B------:R-:W-:Y:S01]  /*e28f0*/  IMAD.WIDE.U32 R70, R70, 0x10000, RZ ;  /* 0x0001000046467825 */ /* 0x000fe200078e00ff */
[----:B------:R-:W-:-:S02]  /*e2900*/  LOP3.LUT R75, R75, R83, R25, 0xfe, !PT ;  /* 0x000000534b4b7212 */ /* 0x000fc400078efe19 */
[----:B------:R-:W-:Y:S01]  /*e2910*/  SHF.R.U32.HI R25, RZ, 0x8, R44 ;  /* 0x00000008ff197819 */ /* 0x000fe2000001162c */
[----:B------:R-:W-:Y:S01]  /*e2920*/  IMAD.WIDE.U32 R72, R62, 0x1000000, RZ ;  /* 0x010000003e487825 */ /* 0x000fe200078e00ff */
[----:B------:R-:W-:Y:S02]  /*e2930*/  SHF.L.U64.HI R79, R60, 0x8, RZ ;  /* 0x000000083c4f7819 */ /* 0x000fe400000102ff */
[----:B------:R-:W-:Y:S02]  /*e2940*/  LOP3.LUT R26, R27, 0xffff, RZ, 0xc0, !PT ;  /* 0x0000ffff1b1a7812 */ /* 0x000fe400078ec0ff */
[----:B------:R-:W-:Y:S02]  /*e2950*/  PRMT R77, R45, 0x6540, R60 ;  /* 0x000065402d4d7816 */ /* 0x000fe4000000003c */
[----:B------:R-:W-:Y:S02]  /*e2960*/  LOP3.LUT R44, R75, 0xff, R44, 0xf8, !PT ;  /* 0x000000ff4b2c7812 */ /* 0x000fe400078ef82c */
[----:B------:R-:W-:-:S02]  /*e2970*/  PRMT R25, R25, 0x7104, RZ ;  /* 0x0000710419197816 */ /* 0x000fc400000000ff */
[----:B------:R-:W-:Y:S02]  /*e2980*/  PRMT R81, R38, 0x6540, R81 ;  /* 0x0000654026517816 */ /* 0x000fe40000000051 */
[----:B------:R-:W-:Y:S02]  /*e2990*/  LOP3.LUT R45, R73, R79, R71, 0xfe, !PT ;  /* 0x0000004f492d7212 */ /* 0x000fe400078efe47 */
[----:B------:R-:W-:Y:S02]  /*e29a0*/  PRMT R27, R27, 0x7732, RZ ;  /* 0x000077321b1b7816 */ /* 0x000fe400000000ff */
[--C-:B------:R-:W-:Y:S02]  /*e29b0*/  SHF.R.U32.HI R38, RZ, 0x8, R26.reuse ;  /* 0x00000008ff267819 */ /* 0x100fe4000001161a */
[----:B------:R-:W-:Y:S02]  /*e29c0*/  LOP3.LUT R44, R44, R25, RZ, 0xfc, !PT ;  /* 0x000000192c2c7212 */ /* 0x000fe400078efcff */
[----:B------:R-:W-:-:S02]  /*e29d0*/  LOP3.LUT R45, R45, 0xff, R26, 0xf8, !PT ;  /* 0x000000ff2d2d7812 */ /* 0x000fc400078ef81a */
[----:B------:R-:W-:Y:S02]  /*e29e0*/  SHF.R.U32.HI R25, RZ, 0x8, R61 ;  /* 0x00000008ff197819 */ /* 0x000fe4000001163d */
[----:B------:R-:W-:Y:S02]  /*e29f0*/  PRMT R38, R38, 0x7104, RZ ;  /* 0x0000710426267816 */ /* 0x000fe400000000ff */
[----:B------:R-:W-:Y:S01]  /*e2a00*/  SHF.R.U32.HI R26, RZ, 0x8, R27 ;  /* 0x00000008ff1a7819 */ /* 0x000fe2000001161b */
[----:B------:R-:W-:Y:S01]  /*e2a10*/  IMAD.U32 R27, R27, 0x10000, RZ ;  /* 0x000100001b1b7824 */ /* 0x000fe200078e00ff */
[----:B------:R-:W-:Y:S01]  /*e2a20*/  LOP3.LUT R25, R25, 0xffff, RZ, 0xc0, !PT ;  /* 0x0000ffff19197812 */ /* 0x000fe200078ec0ff */
[----:B------:R-:W-:Y:S01]  /*e2a30*/  IMAD.U32 R61, R61, 0x10000, RZ ;  /* 0x000100003d3d7824 */ /* 0x000fe200078e00ff */
[----:B------:R-:W-:Y:S02]  /*e2a40*/  LOP3.LUT R38, R45, R38, RZ, 0xfc, !PT ;  /* 0x000000262d267212 */ /* 0x000fe400078efcff */
[----:B------:R-:W-:Y:S01]  /*e2a50*/  LOP3.LUT R26, R26, 0xffff, RZ, 0xc0, !PT ;  /* 0x0000ffff1a1a7812 */ /* 0x000fe200078ec0ff */
[----:B------:R-:W-:Y:S01]  /*e2a60*/  IMAD.SHL.U32 R25, R25, 0x1000000, RZ ;  /* 0x0100000019197824 */ /* 0x000fe200078e00ff */
[----:B------:R-:W-:-:S02]  /*e2a70*/  LOP3.LUT R45, R38, 0xff0000, R27, 0xf8, !PT ;  /* 0x00ff0000262d7812 */ /* 0x000fc400078ef81b */
[----:B------:R-:W-:Y:S01]  /*e2a80*/  LOP3.LUT R44, R44, 0xff0000, R61, 0xf8, !PT ;  /* 0x00ff00002c2c7812 */ /* 0x000fe200078ef83d */
[----:B------:R-:W-:Y:S01]  /*e2a90*/  IMAD.SHL.U32 R38, R26, 0x1000000, RZ ;  /* 0x010000001a267824 */ /* 0x000fe200078e00ff */
[----:B------:R-:W-:Y:S02]  /*e2aa0*/  LOP3.LUT R68, R18, 0xffff, RZ, 0xc0, !PT ;  /* 0x0000ffff12447812 */ /* 0x000fe400078ec0ff */
[----:B------:R-:W-:Y:S02]  /*e2ab0*/  LOP3.LUT R26, R44, R25, RZ, 0xfc, !PT ;  /* 0x000000192c1a7212 */ /* 0x000fe400078efcff */
[----:B------:R-:W-:Y:S02]  /*e2ac0*/  LOP3.LUT R25, R45, R38, RZ, 0xfc, !PT ;  /* 0x000000262d197212 */ /* 0x000fe400078efcff */
[C---:B------:R-:W-:Y:S02]  /*e2ad0*/  PRMT R44, R16.reuse, 0x7732, RZ ;  /* 0x00007732102c7816 */ /* 0x040fe400000000ff */
[----:B------:R-:W-:-:S02]  /*e2ae0*/  LOP3.LUT R38, R16, 0xffff, RZ, 0xc0, !PT ;  /* 0x0000ffff10267812 */ /* 0x000fc400078ec0ff */
        /* <DEDUP_REMOVED lines=50> */
[----:B------:R-:W-:Y:S02]  /*e2e10*/  PRMT R22, R22, 0x7732, RZ ;  /* 0x0000773216167816 */ /* 0x000fe400000000ff */
[----:B------:R-:W-:Y:S02]  /*e2e20*/  LOP3.LUT R17, R44, R71, R18, 0xfe, !PT ;  /* 0x000000472c117212 */ /* 0x000fe400078efe12 */
[----:B------:R-:W-:Y:S02]  /*e2e30*/  LOP3.LUT R18, R38, R61, RZ, 0xfc, !PT ;  /* 0x0000003d26127212 */ /* 0x000fe400078efcff */
[----:B------:R-:W-:Y:S02]  /*e2e40*/  PRMT R44, R20, 0x7732, RZ ;  /* 0x00007732142c7816 */ /* 0x000fe400000000ff */
[----:B------:R-:W-:Y:S02]  /*e2e50*/  LOP3.LUT R19, R68, R19, RZ, 0xfc, !PT ;  /* 0x0000001344137212 */ /* 0x000fe400078efcff */
[----:B------:R-:W-:-:S02]  /*e2e60*/  LOP3.LUT R38, R20, 0xffff, RZ, 0xc0, !PT ;  /* 0x0000ffff14267812 */ /* 0x000fc400078ec0ff */
[C---:B------:R-:W-:Y:S02]  /*e2e70*/  LOP3.LUT R68, R23.reuse, 0xffff, RZ, 0xc0, !PT ;  /* 0x0000ffff17447812 */ /* 0x040fe400078ec0ff */
[----:B------:R-:W-:Y:S01]  /*e2e80*/  PRMT R74, R23, 0x7732, RZ ;  /* 0x00007732174a7816 */ /* 0x000fe200000000ff */
[----:B------:R-:W-:Y:S01]  /*e2e90*/  IMAD.MOV.U32 R23, RZ, RZ, R22 ;  /* 0x000000ffff177224 */ /* 0x000fe200078e0016 */
[C---:B------:R-:W-:Y:S02]  /*e2ea0*/  LOP3.LUT R62, R21.reuse, 0xffff, RZ, 0xc0, !PT ;  /* 0x0000ffff153e7812 */ /* 0x040fe400078ec0ff */
[----:B------:R-:W-:Y:S01]  /*e2eb0*/  PRMT R72, R21, 0x7732, RZ ;  /* 0x0000773215487816 */ /* 0x000fe200000000ff */
[----:B------:R-:W-:Y:S01]  /*e2ec0*/  IMAD.MOV.U32 R21, RZ, RZ, R44 ;  /* 0x000000ffff157224 */ /* 0x000fe200078e002c */
[----:B------:R-:W-:Y:S02]  /*e2ed0*/  SHF.R.U32.HI R22, RZ, 0x8, R45 ;  /* 0x00000008ff167819 */ /* 0x000fe4000001162d */
[----:B------:R-:W-:-:S02]  /*e2ee0*/  SHF.R.U32.HI R20, RZ, 0x8, R38 ;  /* 0x00000008ff147819 */ /* 0x000fc40000011626 */
[----:B------:R-:W-:Y:S02]  /*e2ef0*/  LOP3.LUT R70, R22, 0xff, RZ, 0xc0, !PT ;  /* 0x000000ff16467812 */ /* 0x000fe400078ec0ff */
[----:B------:R-:W-:Y:S02]  /*e2f00*/  LOP3.LUT R77, R20, 0xff, RZ, 0xc0, !PT ;  /* 0x000000ff144d7812 */ /* 0x000fe400078ec0ff */
[----:B------:R-:W-:Y:S02]  /*e2f10*/  SHF.R.U32.HI R22, RZ, 0x8, R23 ;  /* 0x00000008ff167819 */ /* 0x000fe40000011617 */
[----:B------:R-:W-:Y:S02]  /*e2f20*/  SHF.R.U32.HI R20, RZ, 0x8, R21 ;  /* 0x00000008ff147819 */ /* 0x000fe40000011615 */
[----:B------:R-:W-:Y:S02]  /*e2f30*/  LOP3.LUT R16, R60, R75, R16, 0xfe, !PT ;  /* 0x0000004b3c107212 */ /* 0x000fe400078efe10 */
[----:B------:R-:W-:-:S02]  /*e2f40*/  LOP3.LUT R23, R23, 0xff, RZ, 0xc0, !PT ;  /* 0x000000ff17177812 */ /* 0x000fc400078ec0ff */
[----:B------:R-:W-:Y:S02]  /*e2f50*/  LOP3.LUT R44, R22, 0xffff, RZ, 0xc0, !PT ;  /* 0x0000ffff162c7812 */ /* 0x000fe400078ec0ff */
[----:B------:R-:W-:Y:S02]  /*e2f60*/  LOP3.LUT R21, R21, 0xff, RZ, 0xc0, !PT ;  /* 0x000000ff15157812 */ /* 0x000fe400078ec0ff */
[----:B------:R-:W-:Y:S01]  /*e2f70*/  LOP3.LUT R60, R20, 0xffff, RZ, 0xc0, !PT ;  /* 0x0000ffff143c7812 */ /* 0x000fe200078ec0ff */
        /* <DEDUP_REMOVED lines=13> */
[----:B------:R-:W-:-:S02]  /*e3050*/  LOP3.LUT R20, R60, R75, R20, 0xfe, !PT ;  /* 0x0000004b3c147212 */ /* 0x000fc400078efe14 */
[----:B------:R-:W-:Y:S01]  /*e3060*/  PRMT R45, R23, 0x7104, RZ ;  /* 0x00007104172d7816 */ /* 0x000fe200000000ff */
[----:B------:R-:W-:Y:S01]  /*e3070*/  IMAD.MOV.U32 R23, RZ, RZ, R72 ;  /* 0x000000ffff177224 */ /* 0x000fe200078e0048 */
[----:B------:R-:W-:Y:S01]  /*e3080*/  LOP3.LUT R60, R61, 0xff, R62, 0xf8, !PT ;  /* 0x000000ff3d3c7812 */ /* 0x000fe200078ef83e */
[----:B------:R-:W-:Y:S01]  /*e3090*/  IMAD.MOV.U32 R38, RZ, RZ, R74 ;  /* 0x000000ffff267224 */ /* 0x000fe200078e004a */
[----:B------:R-:W-:Y:S02]  /*e30a0*/  PRMT R21, R21, 0x7104, RZ ;  /* 0x0000710415157816 */ /* 0x000fe400000000ff */
[----:B------:R-:W-:Y:S01]  /*e30b0*/  LOP3.LUT R61, R68, R45, RZ, 0xfc, !PT ;  /* 0x0000002d443d7212 */ /* 0x000fe200078efcff */
[----:B------:R-:W-:Y:S01]  /*e30c0*/  IMAD.U32 R45, R23, 0x10000, RZ ;  /* 0x00010000172d7824 */ /* 0x000fe200078e00ff */
[----:B------:R-:W-:Y:S02]  /*e30d0*/  LOP3.LUT R60, R60, R21, RZ, 0xfc, !PT ;  /* 0x000000153c3c7212 */ /* 0x000fe400078efcff */
[----:B------:R-:W-:-:S02]  /*e30e0*/  SHF.R.U32.HI R21, RZ, 0x8, R23 ;  /* 0x00000008ff157819 */ /* 0x000fc40000011617 */
[----:B------:R-:W-:Y:S01]  /*e30f0*/  SHF.R.U32.HI R23, RZ, 0x8, R38 ;  /* 0x00000008ff177819 */ /* 0x000fe20000011626 */
[----:B------:R-:W-:Y:S01]  /*e3100*/  IMAD.U32 R38, R38, 0x10000, RZ ;  /* 0x0001000026267824 */ /* 0x000fe200078e00ff */
[----:B------:R-:W-:Y:S02]  /*e3110*/  LOP3.LUT R60, R60, 0xff0000, R45, 0xf8, !PT ;  /* 0x00ff00003c3c7812 */ /* 0x000fe400078ef82d */
[----:B------:R-:W-:Y:S02]  /*e3120*/  LOP3.LUT R21, R21, 0xffff, RZ, 0xc0, !PT ;  /* 0x0000ffff15157812 */ /* 0x000fe400078ec0ff */
[----:B------:R-:W-:Y:S02]  /*e3130*/  LOP3.LUT R45, R61, 0xff0000, R38, 0xf8, !PT ;  /* 0x00ff00003d2d7812 */ /* 0x000fe400078ef826 */
[----:B------:R-:W-:Y:S02]  /*e3140*/  PRMT R61, R40, 0x7732, RZ ;  /* 0x00007732283d7816 */ /* 0x000fe400000000ff */
[----:B------:R-:W-:Y:S01]  /*e3150*/  LOP3.LUT R23, R23, 0xffff, RZ, 0xc0, !PT ;  /* 0x0000ffff17177812 */ /* 0x000fe200078ec0ff */
[----:B------:R-:W-:Y:S01]  /*e3160*/  IMAD.SHL.U32 R21, R21, 0x1000000, RZ ;  /* 0x0100000015157824 */ /* 0x000fe200078e00ff */
[----:B------:R-:W-:Y:S01]  /*e3170*/  LOP3.LUT R22, R44, R71, R22, 0xfe, !PT ;  /* 0x000000472c167212 */ /* 0x000fe200078efe16 */
[----:B------:R-:W-:-:S02]  /*e3180*/  IMAD.MOV.U32 R44, RZ, RZ, R61 ;  /* 0x000000ffff2c7224 */ /* 0x000fc400078e003d */
[----:B------:R-:W-:Y:S01]  /*e3190*/  IMAD.SHL.U32 R38, R23, 0x1000000, RZ ;  /* 0x0100000017267824 */ /* 0x000fe200078e00ff */
[----:B------:R-:W-:Y:S02]  /*e31a0*/  LOP3.LUT R62, R40, 0xffff, RZ, 0xc0, !PT ;  /* 0x0000ffff283e7812 */ /* 0x000fe400078ec0ff */
[----:B------:R-:W-:Y:S02]  /*e31b0*/  LOP3.LUT R23, R60, R21, RZ, 0xfc, !PT ;  /* 0x000000153c177212 */ /* 0x000fe400078efcff */
[----:B------:R-:W-:Y:S02]  /*e31c0*/  SHF.R.U32.HI R40, RZ, 0x8, R44 ;  /* 0x00000008ff287819 */ /* 0x000fe4000001162c */
[----:B------:R-:W-:Y:S02]  /*e31d0*/  LOP3.LUT R21, R45, R38, RZ, 0xfc, !PT ;  /* 0x000000262d157212 */ /* 0x000fe400078efcff */
        /* <DEDUP_REMOVED lines=8> */
[----:B------:R-:W-:Y:S02]  /*e3260*/  LOP3.LUT R71, R42, 0xffff, RZ, 0xc0, !PT ;  /* 0x0000ffff2a477812 */ /* 0x000fe400078ec0ff */
[----:B--2---:R-:W-:-:S02]  /*e3270*/  LOP3.LUT R62, R46, 0xffff, RZ, 0xc0, !PT ;  /* 0x0000ffff2e3e7812 */ /* 0x004fc400078ec0ff */
[----:B------:R-:W-:Y:S01]  /*e3280*/  LOP3.LUT R38, R60, R73, R44, 0xfe, !PT ;  /* 0x000000493c267212 */ /* 0x000fe200078efe2c */
[----:B------:R-:W-:Y:S01]  /*e3290*/  IMAD.MOV.U32 R60, RZ, RZ, R70 ;  /* 0x000000ffff3c7224 */ /* 0x000fe200078e0046 */
[----:B------:R-:W-:Y:S02]  /*e32a0*/  SHF.R.U32.HI R42, RZ, 0x8, R71 ;  /* 0x00000008ff2a7819 */ /* 0x000fe40000011647 */
[C---:B------:R-:W-:Y:S02]  /*e32b0*/  LOP3.LUT R72, R43.reuse, 0xffff, RZ, 0xc0, !PT ;  /* 0x0000ffff2b487812 */ /* 0x040fe400078ec0ff */
[----:B------:R-:W-:Y:S02]  /*e32c0*/  PRMT R74, R43, 0x7732, RZ ;  /* 0x000077322b4a7816 */ /* 0x000fe400000000ff */
[----:B------:R-:W-:Y:S02]  /*e32d0*/  SHF.R.U32.HI R40, RZ, 0x8, R62 ;  /* 0x00000008ff287819 */ /* 0x000fe4000001163e */
[----:B------:R-:W-:-:S02]  /*e32e0*/  PRMT R43, R46, 0x7732, RZ ;  /* 0x000077322e2b7816 */ /* 0x000fc400000000ff */
[----:B------:R-:W-:Y:S02]  /*e32f0*/  LOP3.LUT R44, R42, 0xff, RZ, 0xc0, !PT ;  /* 0x000000ff2a2c7812 */ /* 0x000fe400078ec0ff */
[----:B------:R-:W-:Y:S02]  /*e3300*/  SHF.R.U32.HI R42, RZ, 0x8, R60 ;  /* 0x00000008ff2a7819 */ /* 0x000fe4000001163c */
[----:B------:R-:W-:Y:S02]  /*e3310*/  LOP3.LUT R79, R40, 0xff, RZ, 0xc0, !PT ;  /* 0x000000ff284f7812 */ /* 0x000fe400078ec0ff */
[----:B------:R-:W-:Y:S02]  /*e3320*/  SHF.R.U32.HI R40, RZ, 0x8, R43 ;  /* 0x00000008ff287819 */ /* 0x000fe4000001162b */
[----:B------:R-:W-:Y:S02]  /*e3330*/  SHF.L.U64.HI R75, R75, 0x8, RZ ;  /* 0x000000084b4b7819 */ /* 0x000fe400000102ff */
[----:B------:R-:W-:-:S02]  /*e3340*/  LOP3.LUT R60, R60, 0xff, RZ, 0xc0, !PT ;  /* 0x000000ff3c3c7812 */ /* 0x000fc400078ec0ff */
[----:B------:R-:W-:Y:S02]  /*e3350*/  LOP3.LUT R70, R42, 0xffff, RZ, 0xc0, !PT ;  /* 0x0000ffff2a467812 */ /* 0x000fe400078ec0ff */
[----:B------:R-:W-:Y:S02]  /*e3360*/  LOP3.LUT R42, R43, 0xff, RZ, 0xc0, !PT ;  /* 0x000000ff2b2a7812 */ /* 0x000fe400078ec0ff */
[----:B------:R-:W-:Y:S02]  /*e3370*/  LOP3.LUT R40, R40, 0xffff, RZ, 0xc0, !PT ;  /* 0x0000ffff28287812 */ /* 0x000fe400078ec0ff */
[----:B------:R-:W-:Y:S01]  /*e3380*/  LOP3.LUT R75, R61, R75, R45, 0xfe, !PT ;  /* 0x0000004b3d4b7212 */ /* 0x000fe200078efe2d */
[----:B------:R-:W-:Y:S01]  /*e3390*/  IMAD.WIDE.U32 R60, R60, 0x10000, RZ ;  /* 0x000100003c3c7825 */ /* 0x000fe200078e00ff */
[----:B------:R-:W-:Y:S02]  /*e33a0*/  PRMT R73, R71, 0x6540, R44 ;  /* 0x0000654047497816 */ /* 0x000fe4000000002c */
[----:B------:R-:W-:Y:S01]  /*e33b0*/  SHF.L.U64.HI R85, R44, 0x8, RZ ;  /* 0x000000082c557819 */ /* 0x000fe200000102ff */
[----:B------:R-:W-:Y:S01]  /*e33c0*/  IMAD.WIDE.U32 R70, R70, 0x1000000, RZ ;  /* 0x0100000046467825 */ /* 0x000fe200078e00ff */
[----:B------:R-:W-:-:S03]  /*e33d0*/  SHF.L.U64.HI R77, R79, 0x8, RZ ;  /* 0x000000084f4d7819 */ /* 0x000fc600000102ff */
[----:B------:R-:W-:-:S04]  /*e33e0*/  IMAD.WIDE.U32 R42, R42, 0x10000, RZ ;  /* 0x000100002a2a7825 */ /* 0x000fc800078e00ff */
[----:B------:R-:W-:Y:S01]  /*e33f0*/  IMAD.WIDE.U32 R44, R40, 0x1000000, RZ ;  /* 0x01000000282c7825 */ /* 0x000fe200078e00ff */
[----:B------:R-:W-:Y:S02]  /*e3400*/  LOP3.LUT R68, R41, 0xffff, RZ, 0xc0, !PT ;  /* 0x0000ffff29447812 */ /* 0x000fe400078ec0ff */
[----:B------:R-:W-:Y:S02]  /*e3410*/  LOP3.LUT R40, R70, R73, R60, 0xfe, !PT ;  /* 0x0000004946287212 */ /* 0x000fe400078efe3c */
[----:B------:R-:W-:Y:S02]  /*e3420*/  LOP3.LUT R60, R47, 0xffff, RZ, 0xc0, !PT ;  /* 0x0000ffff2f3c7812 */ /* 0x000fe400078ec0ff */
[----:B------:R-:W-:Y:S02]  /*e3430*/  LOP3.LUT R43, R45, R77, R43, 0xfe, !PT ;  /* 0x0000004d2d2b7212 */ /* 0x000fe400078efe2b */
[--C-:B------:R-:W-:Y:S02]  /*e3440*/  LOP3.LUT R70, R75, 0xff, R68.reuse, 0xf8, !PT ;  /* 0x000000ff4b467812 */ /* 0x100fe400078ef844 */
[----:B------:R-:W-:-:S02]  /*e3450*/  SHF.R.U32.HI R45, RZ, 0x8, R68 ;  /* 0x00000008ff2d7819 */ /* 0x000fc40000011644 */
[--C-:B------:R-:W-:Y:S02]  /*e3460*/  LOP3.LUT R68, R43, 0xff, R60.reuse, 0xf8, !PT ;  /* 0x000000ff2b447812 */ /* 0x100fe400078ef83c */
[----:B------:R-:W-:Y:S02]  /*e3470*/  SHF.R.U32.HI R43, RZ, 0x8, R60 ;  /* 0x00000008ff2b7819 */ /* 0x000fe4000001163c */
[----:B------:R-:W-:Y:S02]  /*e3480*/  PRMT R60, R47, 0x7732, RZ ;  /* 0x000077322f3c7816 */ /* 0x000fe400000000ff */
[----:B------:R-:W-:Y:S02]  /*e3490*/  PRMT R47, R45, 0x7104, RZ ;  /* 0x000071042d2f7816 */ /* 0x000fe400000000ff */
[----:B------:R-:W-:Y:S01]  /*e34a0*/  LOP3.LUT R85, R71, R85, R61, 0xfe, !PT ;  /* 0x0000005547557212 */ /* 0x000fe200078efe3d */
[----:B------:R-:W-:Y:S01]  /*e34b0*/  IMAD.MOV.U32 R45, RZ, RZ, R60 ;  /* 0x000000ffff2d7224 */ /* 0x000fe200078e003c */
[----:B------:R-:W-:-:S02]  /*e34c0*/  SHF.R.U32.HI R46, RZ, 0x8, R72 ;  /* 0x00000008ff2e7819 */ /* 0x000fc40000011648 */
[----:B------:R-:W-:Y:S02]  /*e34d0*/  PRMT R43, R43, 0x7104, RZ ;  /* 0x000071042b2b7816 */ /* 0x000fe400000000ff */
[----:B------:R-:W-:Y:S02]  /*e34e0*/  LOP3.LUT R60, R70, R47, RZ, 0xfc, !PT ;  /* 0x0000002f463c7212 */ /* 0x000fe400078efcff */
[----:B------:R-:W-:Y:S02]  /*e34f0*/  LOP3.LUT R85, R85, 0xff, R72, 0xf8, !PT ;  /* 0x000000ff55557812 */ /* 0x000fe400078ef848 */
[----:B------:R-:W-:Y:S02]  /*e3500*/  PRMT R46, R46, 0x7104, RZ ;  /* 0x000071042e2e7816 */ /* 0x000fe400000000ff */
[----:B------:R-:W-:Y:S02]  /*e3510*/  LOP3.LUT R47, R68, R43, RZ, 0xfc, !PT ;  /* 0x0000002b442f7212 */ /* 0x000fe400078efcff */
[----:B------:R-:W-:-:S02]  /*e3520*/  PRMT R41, R41, 0x7732, RZ ;  /* 0x0000773229297816 */ /* 0x000fc400000000ff */
[----:B------:R-:W-:Y:S02]  /*e3530*/  SHF.R.U32.HI R43, RZ, 0x8, R45 ;  /* 0x00000008ff2b7819 */ /* 0x000fe4000001162d */
[----:B------:R-:W-:Y:S01]  /*e3540*/  LOP3.LUT R85, R85, R46, RZ, 0xfc, !PT ;  /* 0x0000002e55557212 */ /* 0x000fe200078efcff */
[----:B------:R-:W-:Y:S01]  /*e3550*/  IMAD.U32 R46, R45, 0x10000, RZ ;  /* 0x000100002d2e7824 */ /* 0x000fe200078e00ff */
[----:B------:R-:W-:Y:S01]  /*e3560*/  LOP3.LUT R43, R43, 0xffff, RZ, 0xc0, !PT ;  /* 0x0000ffff2b2b7812 */ /* 0x000fe200078ec0ff */
[----:B------:R-:W-:Y:S01]  /*e3570*/  IMAD.MOV.U32 R45, RZ, RZ, R41 ;  /* 0x000000ffff2d7224 */ /* 0x000fe200078e0029 */
[----:B------:R-:W-:Y:S02]  /*e3580*/  PRMT R41, R62, 0x6540, R79 ;  /* 0x000065403e297816 */ /* 0x000fe4000000004f */
[----:B------:R-:W-:Y:S01]  /*e3590*/  LOP3.LUT R62, R47, 0xff0000, R46, 0xf8, !PT ;  /* 0x00ff00002f3e7812 */ /* 0x000fe200078ef82e */
[----:B------:R-:W-:Y:S01]  /*e35a0*/  IMAD.SHL.U32 R43, R43, 0x1000000, RZ ;  /* 0x010000002b2b7824 */ /* 0x000fe200078e00ff */
[----:B------:R-:W-:Y:S01]  /*e35b0*/  LOP3.LUT R41, R44, R41, R42, 0xfe, !PT ;  /* 0x000000292c297212 */ /* 0x000fe200078efe2a */
[----:B------:R-:W-:-:S03]  /*e35c0*/  IMAD.MOV.U32 R46, RZ, RZ, R74 ;  /* 0x000000ffff2e7224 */ /* 0x000fc600078e004a */
[----:B------:R-:W-:Y:S02]  /*e35d0*/  LOP3.LUT R43, R62, R43, RZ, 0xfc, !PT ;  /* 0x0000002b3e2b7212 */ /* 0x000fe400078efcff */
[----:B---3--:R-:W-:Y:S01]  /*e35e0*/  IADD3 R79, P0, P1, R34, R48, R41 ;  /* 0x00000030224f7210 */ /* 0x008fe2000791e029 */
[----:B------:R-:W-:Y:S01]  /*e35f0*/  IMAD.U32 R44, R46, 0x10000, RZ ;  /* 0x000100002e2c7824 */ /* 0x000fe200078e00ff */
[----:B------:R-:W-:Y:S01]  /*e3600*/  SHF.R.U32.HI R42, RZ, 0x8, R45 ;  /* 0x00000008ff2a7819 */ /* 0x000fe2000001162d */
[----:B------:R-:W-:Y:S01]  /*e3610*/  IMAD.U32 R47, R45, 0x10000, RZ ;  /* 0x000100002d2f7824 */ /* 0x000fe200078e00ff */
[----:B------:R-:W-:Y:S02]  /*e3620*/  IADD3.X R81, R35, R49, R43, P0, P1 ;  /* 0x0000003123517210 */ /* 0x000fe400007e242b */
[----:B------:R-:W-:Y:S02]  /*e3630*/  LOP3.LUT R85, R85, 0xff0000, R44, 0xf8, !PT ;  /* 0x00ff000055557812 */ /* 0x000fe400078ef82c */
[----:B------:R-:W-:-:S02]  /*e3640*/  LOP3.LUT R42, R42, 0xffff, RZ, 0xc0, !PT ;  /* 0x0000ffff2a2a7812 */ /* 0x000fc400078ec0ff */
[----:B------:R-:W-:Y:S02]  /*e3650*/  PRMT R44, R6, 0x7732, RZ ;  /* 0x00007732062c7816 */ /* 0x000fe400000000ff */
[----:B------:R-:W-:Y:S02]  /*e3660*/  LOP3.LUT R77, R81, 0x510e527f, R15, 0x96, !PT ;  /* 0x510e527f514d7812 */ /* 0x000fe400078e960f */
[----:B------:R-:W-:Y:S02]  /*e3670*/  LOP3.LUT R61, R60, 0xff0000, R47, 0xf8, !PT ;  /* 0x00ff00003c3d7812 */ /* 0x000fe400078ef82f */
[----:B------:R-:W-:Y:S01]  /*e3680*/  LOP3.LUT R47, R6, 0xffff, RZ, 0xc0, !PT ;  /* 0x0000ffff062f7812 */ /* 0x000fe200078ec0ff */
[----:B------:R-:W-:Y:S01]  /*e3690*/  IMAD.SHL.U32 R6, R42, 0x1000000, RZ ;  /* 0x010000002a067824 */ /* 0x000fe200078e00ff */
[----:B------:R-:W-:Y:S01]  /*e36a0*/  LOP3.LUT R75, R79, 0xade682d1, R14, 0x96, !PT ;  /* 0xade682d14f4b7812 */ /* 0x000fe200078e960e */
[----:B------:R-:W-:Y:S01]  /*e36b0*/  IMAD.MOV.U32 R42, RZ, RZ, R44 ;  /* 0x000000ffff2a7224 */ /* 0x000fe200078e002c */
[----:B------:R-:W-:-:S02]  /*e36c0*/  IADD3 R73, P0, R77, -0xc4336f8, RZ ;  /* 0xf3bcc9084d497810 */ /* 0x000fc40007f1e0ff */
[----:B------:R-:W-:Y:S02]  /*e36d0*/  SHF.R.U32.HI R14, RZ, 0x8, R47 ;  /* 0x00000008ff0e7819 */ /* 0x000fe4000001162f */
[----:B------:R-:W-:Y:S02]  /*e36e0*/  IADD3.X R72, R75, 0x6a09e667, RZ, P0, !PT ;  /* 0x6a09e6674b487810 */ /* 0x000fe400007fe4ff */
[----:B------:R-:W-:Y:S02]  /*e36f0*/  SHF.R.U32.HI R15, RZ, 0x8, R42 ;  /* 0x00000008ff0f7819 */ /* 0x000fe4000001162a */
[----:B------:R-:W-:Y:S02]  /*e3700*/  LOP3.LUT R68, R73, R34, RZ, 0x3c, !PT ;  /* 0x0000002249447212 */ /* 0x000fe400078e3cff */
[----:B------:R-:W-:Y:S02]  /*e3710*/  LOP3.LUT R71, R72, R35, RZ, 0x3c, !PT ;  /* 0x0000002348477212 */ /* 0x000fe400078e3cff */
[----:B------:R-:W-:-:S02]  /*e3720*/  LOP3.LUT R74, R14, 0xff, RZ, 0xc0, !PT ;  /* 0x000000ff0e4a7812 */ /* 0x000fc400078ec0ff */
[----:B------:R-:W-:Y:S02]  /*e3730*/  LOP3.LUT R14, R42, 0xff, RZ, 0xc0, !PT ;  /* 0x000000ff2a0e7812 */ /* 0x000fe400078ec0ff */
[----:B------:R-:W-:Y:S02]  /*e3740*/  LOP3.LUT R44, R15, 0xffff, RZ, 0xc0, !PT ;  /* 0x0000ffff0f2c7812 */ /* 0x000fe400078ec0ff */
[----:B------:R-:W-:Y:S02]  /*e3750*/  LOP3.LUT R6, R61, R6, RZ, 0xfc, !PT ;  /* 0x000000063d067212 */ /* 0x000fe400078efcff */
[----:B------:R-:W-:Y:S02]  /*e3760*/  SHF.L.W.U32.HI R61, R71, 0x8, R68 ;  /* 0x00000008473d7819 */ /* 0x000fe40000010e44 */
[----:B------:R-:W-:Y:S01]  /*e3770*/  SHF.L.W.U32.HI R68, R68, 0x8, R71 ;  /* 0x0000000844447819 */ /* 0x000fe20000010e47 */
[----:B------:R-:W-:Y:S01]  /*e3780*/  IMAD.WIDE.U32 R14, R14, 0x10000, RZ ;  /* 0x000100000e0e7825 */ /* 0x000fe200078e00ff */
[----:B------:R-:W-:-:S02]  /*e3790*/  SHF.R.U32.HI R42, RZ, 0x8, R46 ;  /* 0x00000008ff2a7819 */ /* 0x000fc4000001162e */
[----:B------:R-:W-:Y:S01]  /*e37a0*/  SHF.L.U64.HI R83, R74, 0x8, RZ ;  /* 0x000000084a537819 */ /* 0x000fe200000102ff */
[----:B------:R-:W-:Y:S01]  /*e37b0*/  IMAD.WIDE.U32 R44, R44, 0x1000000, RZ ;  /* 0x010000002c2c7825 */ /* 0x000fe200078e00ff */
[----:B------:R-:W-:Y:S02]  /*e37c0*/  IADD3 R78, P0, P1, R68, R79, R63 ;  /* 0x0000004f444e7210 */ /* 0x000fe4000791e03f */
[----:B------:R-:W-:Y:S02]  /*e37d0*/  LOP3.LUT R42, R42, 0xffff, RZ, 0xc0, !PT ;  /* 0x0000ffff2a2a7812 */ /* 0x000fe400078ec0ff */
[----:B------:R-:W-:Y:S02]  /*e37e0*/  LOP3.LUT R60, R7, 0xffff, RZ, 0xc0, !PT ;  /* 0x0000ffff073c7812 */ /* 0x000fe400078ec0ff */
[----:B------:R-:W-:Y:S02]  /*e37f0*/  LOP3.LUT R15, R45, R83, R15, 0xfe, !PT ;  /* 0x000000532d0f7212 */ /* 0x000fe400078efe0f */
[----:B------:R-:W-:Y:S01]  /*e3800*/  IADD3.X R62, R61, R81, R64, P0, P1 ;  /* 0x000000513d3e7210 */ /* 0x000fe200007e2440 */
[----:B------:R-:W-:Y:S01]  /*e3810*/  IMAD.SHL.U32 R42, R42, 0x1000000, RZ ;  /* 0x010000002a2a7824 */ /* 0x000fe200078e00ff */
[----:B------:R-:W-:-:S02]  /*e3820*/  PRMT R46, R7, 0x7732, RZ ;  /* 0x00007732072e7816 */ /* 0x000fc400000000ff */
[--C-:B------:R-:W-:Y:S02]  /*e3830*/  SHF.R.U32.HI R7, RZ, 0x8, R60.reuse ;  /* 0x00000008ff077819 */ /* 0x100fe4000001163c */
[----:B------:R-:W-:Y:S02]  /*e3840*/  LOP3.LUT R70, R15, 0xff, R60, 0xf8, !PT ;  /* 0x000000ff0f467812 */ /* 0x000fe400078ef83c */
[----:B------:R-:W-:Y:S02]  /*e3850*/  LOP3.LUT R45, R78, R77, RZ, 0x3c, !PT ;  /* 0x0000004d4e2d7212 */ /* 0x000fe400078e3cff */
[----:B------:R-:W-:Y:S02]  /*e3860*/  LOP3.LUT R60, R62, R75, RZ, 0x3c, !PT ;  /* 0x0000004b3e3c7212 */ /* 0x000fe400078e3cff */
[----:B------:R-:W-:Y:S02]  /*e3870*/  PRMT R15, R7, 0x7104, RZ ;  /* 0x00007104070f7816 */ /* 0x000fe400000000ff */
[----:B------:R-:W-:-:S02]  /*e3880*/  LOP3.LUT R7, R85, R42, RZ, 0xfc, !PT ;  /* 0x0000002a55077212 */ /* 0x000fc400078efcff */
[----:B------:R-:W-:Y:S02]  /*e3890*/  SHF.L.W.U32.HI R42, R45, 0x10, R60 ;  /* 0x000000102d2a7819 */ /* 0x000fe40000010e3c */
[----:B------:R-:W-:Y:S02]  /*e38a0*/  SHF.L.W.U32.HI R45, R60, 0x10, R45 ;  /* 0x000000103c2d7819 */ /* 0x000fe40000010e2d */
[----:B------:R-:W-:Y:S02]  /*e38b0*/  IADD3 R60, P0, R42, R73, RZ ;  /* 0x000000492a3c7210 */ /* 0x000fe40007f1e0ff */
[----:B----4-:R-:W-:-:S03]  /*e38c0*/  IADD3 R89, P2, P3, R30, R54, R0 ;  /* 0x000000361e597210 */ /* 0x010fc60007b5e000 */
[----:B------:R-:W-:Y:S01]  /*e38d0*/  IMAD.X R72, R45, 0x1, R72, P0 ;  /* 0x000000012d487824 */ /* 0x000fe200000e0648 */
[----:B------:R-:W-:Y:S02]  /*e38e0*/  IADD3 R93, P0, P1, R28, R52, R65 ;  /* 0x000000341c5d7210 */ /* 0x000fe4000791e041 */
[----:B------:R-:W-:Y:S02]  /*e38f0*/  PRMT R47, R47, 0x6540, R74 ;  /* 0x000065402f2f7816 */ /* 0x000fe4000000004a */
[----:B------:R-:W-:Y:S02]  /*e3900*/  IADD3 R85, P4, P5, R12, R32, R69 ;  /* 0x000000200c557210 */ /* 0x000fe40007d9e045 */
[----:B------:R-:W-:Y:S02]  /*e3910*/  IADD3.X R97, R29, R53, R5, P0, P1 ;  /* 0x000000351d617210 */ /* 0x000fe400007e2405 */
[----:B------:R-:W-:Y:S02]  /*e3920*/  LOP3.LUT R71, R70, R15, RZ, 0xfc, !PT ;  /* 0x0000000f46477212 */ /* 0x000fe400078efcff */
[----:B------:R-:W-:-:S02]  /*e3930*/  IADD3.X R77, R31, R55, R36, P2, P3 ;  /* 0x000000371f4d7210 */ /* 0x000fc400017e6424 */
[----:B------:R-:W-:Y:S01]  /*e3940*/  SHF.R.U32.HI R15, RZ, 0x8, R46 ;  /* 0x00000008ff0f7819 */ /* 0x000fe2000001162e */
[----:B------:R-:W-:Y:S01]  /*e3950*/  IMAD.U32 R46, R46, 0x10000, RZ ;  /* 0x000100002e2e7824 */ /* 0x000fe200078e00ff */
[----:B------:R-:W-:Y:S02]  /*e3960*/  LOP3.LUT R14, R44, R47, R14, 0xfe, !PT ;  /* 0x0000002f2c0e7212 */ /* 0x000fe400078efe0e */
[----:B------:R-:W-:Y:S02]  /*e3970*/  IADD3.X R73, R13, R33, R39, P4, P5 ;  /* 0x000000210d497210 */ /* 0x000fe400027ea427 */
[----:B------:R-:W-:Y:S02]  /*e3980*/  LOP3.LUT R95, R97, 0x9b05688c, R57, 0x96, !PT ;  /* 0x9b05688c615f7812 */ /* 0x000fe400078e9639 */
[----:B------:R-:W-:Y:S02]  /*e3990*/  LOP3.LUT R44, R77, 0x1f83d9ab, R59, 0x96, !PT ;  /* 0x1f83d9ab4d2c7812 */ /* 0x000fe400078e963b */
[----:B------:R-:W-:-:S02]  /*e39a0*/  LOP3.LUT R15, R15, 0xffff, RZ, 0xc0, !PT ;  /* 0x0000ffff0f0f7812 */ /* 0x000fc400078ec0ff */
[----:B------:R-:W-:Y:S02]  /*e39b0*/  LOP3.LUT R74, R93, 0x2b3e6c1f, R56, 0x96, !PT ;  /* 0x2b3e6c1f5d4a7812 */ /* 0x000fe400078e9638 */
[----:B------:R-:W-:Y:S02]  /*e39c0*/  LOP3.LUT R56, R73, 0x5be0cd19, R11, 0x96, !PT ;  /* 0x5be0cd1949387812 */ /* 0x000fe400078e960b */
[----:B------:R-:W-:Y:S02]  /*e39d0*/  IADD3 R90, P0, R95, -0x7b3558c5, RZ ;  /* 0x84caa73b5f5a7810 */ /* 0x000fe40007f1e0ff */
[----:B------:R-:W-:Y:S02]  /*e39e0*/  LOP3.LUT R70, R71, 0xff0000, R46, 0xf8, !PT ;  /* 0x00ff000047467812 */ /* 0x000fe400078ef82e */
[----:B------:R-:W-:Y:S02]  /*e39f0*/  LOP3.LUT R75, R89, 0xfb41bd6b, R58, 0x96, !PT ;  /* 0xfb41bd6b594b7812 */ /* 0x000fe400078e963a */
[----:B------:R-:W-:Y:S01]  /*e3a00*/  IADD3 R87, P1, R44, -0x16b07d5, RZ ;  /* 0xfe94f82b2c577810 */ /* 0x000fe20007f3e0ff */
[----:B------:R-:W-:Y:S01]  /*e3a10*/  IMAD.SHL.U32 R15, R15, 0x1000000, RZ ;  /* 0x010000000f0f7824 */ /* 0x000fe200078e00ff */
[----:B------:R-:W-:-:S02]  /*e3a20*/  LOP3.LUT R46, R60, R68, RZ, 0x3c, !PT ;  /* 0x000000443c2e7212 */ /* 0x000fc400078e3cff */
[----:B------:R-:W-:Y:S02]  /*e3a30*/  LOP3.LUT R61, R72, R61, RZ, 0x3c, !PT ;  /* 0x0000003d483d7212 */ /* 0x000fe400078e3cff */
[----:B------:R-:W-:Y:S02]  /*e3a40*/  LOP3.LUT R11, R85, 0x137e2179, R10, 0x96, !PT ;  /* 0x137e2179550b7812 */ /* 0x000fe400078e960a */
[----:B------:R-:W-:Y:S02]  /*e3a50*/  IADD3 R81, P2, R56, 0x5f1d36f1, RZ ;  /* 0x5f1d36f138517810 */ /* 0x000fe40007f5e0ff */
[----:B------:R-:W-:Y:S02]  /*e3a60*/  IADD3.X R79, R74, -0x4498517b, RZ, P0, !PT ;  /* 0xbb67ae854a4f7810 */ /* 0x000fe400007fe4ff */
[----:B------:R-:W-:Y:S02]  /*e3a70*/  IADD3.X R91, R75, 0x3c6ef372, RZ, P1, !PT ;  /* 0x3c6ef3724b5b7810 */ /* 0x000fe40000ffe4ff */
[----:B------:R-:W-:-:S02]  /*e3a80*/  SHF.L.W.U32.HI R68, R61, 0x1, R46 ;  /* 0x000000013d447819 */ /* 0x000fc40000010e2e */
[----:B------:R-:W-:Y:S02]  /*e3a90*/  SHF.L.W.U32.HI R61, R46, 0x1, R61 ;  /* 0x000000012e3d7819 */ /* 0x000fe40000010e3d */
[----:B------:R-:W-:Y:S02]  /*e3aa0*/  LOP3.LUT R15, R70, R15, RZ, 0xfc, !PT ;  /* 0x0000000f460f7212 */ /* 0x000fe400078efcff */
[----:B------:R-:W-:Y:S02]  /*e3ab0*/  LOP3.LUT R57, R90, R28, RZ, 0x3c, !PT ;  /* 0x0000001c5a397212 */ /* 0x000fe400078e3cff */
[----:B------:R-:W-:Y:S02]  /*e3ac0*/  IADD3.X R83, R11, -0x5ab00ac6, RZ, P2, !PT ;  /* 0xa54ff53a0b537810 */ /* 0x000fe400017fe4ff */
        /* <DEDUP_REMOVED lines=79> */
[----:B------:R-:W-:-:S02]  /*e3fc0*/  IADD3 R61, P0, P1, R91, R78, R16 ;  /* 0x0000004e5b3d7210 */ /* 0x000fc4000791e010 */
[----:B------:R-:W-:Y:S02]  /*e3fd0*/  LOP3.LUT R84, R57, R84, RZ, 0x3c, !PT ;  /* 0x0000005439547212 */ /* 0x000fe400078e3cff */
[----:B------:R-:W-:Y:S02]  /*e3fe0*/  SHF.L.W.U32.HI R87, R76, 0x8, R79 ;  /* 0x000000084c577819 */ /* 0x000fe40000010e4f */
[----:B------:R-:W-:Y:S02]  /*e3ff0*/  LOP3.LUT R82, R81, R68, RZ, 0x3c, !PT ;  /* 0x0000004451527212 */ /* 0x000fe400078e3cff */
[----:B------:R-:W-:Y:S02]  /*e4000*/  SHF.L.W.U32.HI R72, R79, 0x8, R76 ;  /* 0x000000084f487819 */ /* 0x000fe40000010e4c */
[----:B------:R-:W-:Y:S02]  /*e4010*/  LOP3.LUT R90, R61, R95, R56, 0x96, !PT ;  /* 0x0000005f3d5a7212 */ /* 0x000fe400078e9638 */
[----:B------:R-:W-:-:S02]  /*e4020*/  SHF.L.W.U32.HI R79, R84, 0x8, R93 ;  /* 0x00000008544f7819 */ /* 0x000fc40000010e5d */
[----:B------:R-:W-:Y:S02]  /*e4030*/  SHF.L.W.U32.HI R76, R77, 0x8, R82 ;  /* 0x000000084d4c7819 */ /* 0x000fe40000010e52 */
[----:B------:R-:W-:Y:S02]  /*e4040*/  IADD3 R68, P2, P3, R87, R75, R20 ;  /* 0x0000004b57447210 */ /* 0x000fe40007b5e014 */
[----:B------:R-:W-:Y:S02]  /*e4050*/  IADD3.X R56, R86, R95, R19, P0, P1 ;  /* 0x0000005f56387210 */ /* 0x000fe400007e2413 */
[----:B------:R-:W-:Y:S02]  /*e4060*/  SHF.L.W.U32.HI R93, R93, 0x8, R84 ;  /* 0x000000085d5d7819 */ /* 0x000fe40000010e54 */
        /* <DEDUP_REMOVED lines=56> */
[----:B------:R-:W-:-:S02]  /*e43f0*/  LOP3.LUT R57, R72, R47, RZ, 0x3c, !PT ;  /* 0x0000002f48397212 */ /* 0x000fc400078e3cff */
[----:B------:R-:W-:Y:S02]  /*e4400*/  IADD3.X R80, R89, R85, R6, P2, P3 ;  /* 0x0000005559507210 */ /* 0x000fe400017e6406 */
        /* <DEDUP_REMOVED lines=28> */
[----:B------:R-:W-:Y:S02]  /*e45d0*/  IADD3.X R60, R61, R94, R18, P0, P1 ;  /* 0x0000005e3d3c7210 */ /* 0x000fe400007e2412 */
[----:B------:R-:W-:Y:S02]  /*e45e0*/  SHF.L.W.U32.HI R90, R87, 0x8, R90 ;  /* 0x00000008575a7819 */ /* 0x000fe40000010e5a */
[-C--:B------:R-:W-:Y:S02]  /*e45f0*/  LOP3.LUT R81, R85, R62.reuse, R46, 0x96, !PT ;  /* 0x0000003e55517212 */ /* 0x080fe400078e962e */
[----:B------:R-:W-:Y:S02]  /*e4600*/  IADD3.X R62, R91, R62, R25, P2, P3 ;  /* 0x0000003e5b3e7210 */ /* 0x000fe400017e6419 */
[----:B------:R-:W-:Y:S02]  /*e4610*/  LOP3.LUT R92, R74, R94, R75, 0x96, !PT ;  /* 0x0000005e4a5c7212 */ /* 0x000fe400078e964b */
[----:B------:R-:W-:-:S02]  /*e4620*/  IADD3 R75, P0, P1, R88, R77, R14 ;  /* 0x0000004d584b7210 */ /* 0x000fc4000791e00e */
[----:B------:R-:W-:Y:S02]  /*e4630*/  LOP3.LUT R93, R60, R72, R47, 0x96, !PT ;  /* 0x000000483c5d7212 */ /* 0x000fe400078e962f */
[----:B------:R-:W-:Y:S02]  /*e4640*/  IADD3 R72, P2, P3, R90, R56, R69 ;  /* 0x000000385a487210 */ /* 0x000fe40007b5e045 */
[----:B------:R-:W-:Y:S02]  /*e4650*/  LOP3.LUT R44, R62, R79, R44, 0x96, !PT ;  /* 0x0000004f3e2c7212 */ /* 0x000fe400078e962c */
[-C--:B------:R-:W-:Y:S02]  /*e4660*/  LOP3.LUT R46, R75, R84.reuse, R45, 0x96, !PT ;  /* 0x000000544b2e7212 */ /* 0x080fe400078e962d */
        /* <DEDUP_REMOVED lines=78> */
[-C--:B------:R-:W-:Y:S02]  /*e4b50*/  LOP3.LUT R93, R82, R94.reuse, R47, 0x96, !PT ;  /* 0x0000005e525d7212 */ /* 0x080fe400078e962f */
[----:B------:R-:W-:Y:S02]  /*e4b60*/  SHF.L.W.U32.HI R86, R77, 0x8, R68 ;  /* 0x000000084d567819 */ /* 0x000fe40000010e44 */
[----:B------:R-:W-:Y:S02]  /*e4b70*/  IADD3.X R60, R88, R94, R21, P0, P1 ;  /* 0x0000005e583c7210 */ /* 0x000fe400007e2415 */
[----:B------:R-:W-:-:S02]  /*e4b80*/  LOP3.LUT R47, R73, R75, R56, 0x96, !PT ;  /* 0x0000004b492f7212 */ /* 0x000fc400078e9638 */
[----:B------:R-:W-:Y:S02]  /*e4b90*/  IADD3.X R75, R72, R75, R5, P2, P3 ;  /* 0x0000004b484b7210 */ /* 0x000fe400017e6405 */
[----:B------:R-:W-:Y:S02]  /*e4ba0*/  IADD3 R68, P0, P1, R90, R61, R24 ;  /* 0x0000003d5a447210 */ /* 0x000fe4000791e018 */
        /* <DEDUP_REMOVED lines=19> */
[----:B------:R-:W-:Y:S02]  /*e4ce0*/  LOP3.LUT R56, R74, R91, RZ, 0x3c, !PT ;  /* 0x0000005b4a387212 */ /* 0x000fe400078e3cff */
[----:B------:R-:W-:Y:S02]  /*e4cf0*/  IADD3 R91, P0, R47, R62, RZ ;  /* 0x0000003e2f5b7210 */ /* 0x000fe40007f1e0ff */
        /* <DEDUP_REMOVED lines=54> */
[----:B------:R-:W-:Y:S02]  /*e5060*/  SHF.L.W.U32.HI R80, R72, 0x8, R79 ;  /* 0x0000000848507819 */ /* 0x000fe40000010e4f */
[----:B------:R-:W-:Y:S02]  /*e5070*/  SHF.L.W.U32.HI R88, R79, 0x8, R72 ;  /* 0x000000084f587819 */ /* 0x000fe40000010e48 */
[----:B------:R-:W-:Y:S02]  /*e5080*/  LOP3.LUT R89, R68, R85, RZ, 0x3c, !PT ;  /* 0x0000005544597212 */ /* 0x000fe400078e3cff */
[----:B------:R-:W-:-:S02]  /*e5090*/  IADD3 R72, P0, P1, R70, R82, R27 ;  /* 0x0000005246487210 */ /* 0x000fc4000791e01b */
[----:B------:R-:W-:Y:S02]  /*e50a0*/  LOP3.LUT R56, R76, R73, RZ, 0x3c, !PT ;  /* 0x000000494c387212 */ /* 0x000fe400078e3cff */
[----:B------:R-:W-:Y:S02]  /*e50b0*/  IADD3 R85, P2, P3, R87, R62, R41 ;  /* 0x0000003e57557210 */ /* 0x000fe40007b5e029 */
[----:B------:R-:W-:Y:S02]  /*e50c0*/  LOP3.LUT R90, R72, R92, R71, 0x96, !PT ;  /* 0x0000005c485a7212 */ /* 0x000fe400078e9647 */
        /* <DEDUP_REMOVED lines=88> */
[-C--:B------:R-:W-:Y:S02]  /*e5650*/  LOP3.LUT R90, R68, R88.reuse, R47, 0x96, !PT ;  /* 0x00000058445a7212 */ /* 0x080fe400078e962f */
[----:B------:R-:W-:Y:S02]  /*e5660*/  IADD3.X R57, R82, R88, R7, P0, P1 ;  /* 0x0000005852397210 */ /* 0x000fe400007e2407 */
[----:B------:R-:W-:Y:S02]  /*e5670*/  SHF.L.W.U32.HI R84, R84, 0x8, R77 ;  /* 0x0000000854547819 */ /* 0x000fe40000010e4d */
[-C--:B------:R-:W-:Y:S02]  /*e5680*/  LOP3.LUT R88, R79, R75.reuse, R58, 0x96, !PT ;  /* 0x0000004b4f587212 */ /* 0x080fe400078e963a */
[----:B------:R-:W-:Y:S02]  /*e5690*/  IADD3.X R75, R70, R75, R39, P2, P3 ;  /* 0x0000004b464b7210 */ /* 0x000fe400017e6427 */
[----:B------:R-:W-:-:S02]  /*e56a0*/  IADD3 R77, P2, P3, R86, R73, R0 ;  /* 0x00000049564d7210 */ /* 0x000fc40007b5e000 */
        /* <DEDUP_REMOVED lines=83> */
[-C--:B------:R-:W-:Y:S02]  /*e5be0*/  IADD3.X R70, R95, R75.reuse, R64, P2, P3 ;  /* 0x0000004b5f467210 */ /* 0x080fe400017e6440 */
[-C--:B------:R-:W-:Y:S02]  /*e5bf0*/  IADD3.X R58, R62, R82.reuse, R19, P0, P1 ;  /* 0x000000523e3a7210 */ /* 0x080fe400007e2413 */
[----:B------:R-:W-:Y:S02]  /*e5c00*/  LOP3.LUT R46, R85, R75, R46, 0x96, !PT ;  /* 0x0000004b552e7212 */ /* 0x000fe400078e962e */
[----:B------:R-:W-:Y:S02]  /*e5c10*/  LOP3.LUT R90, R74, R82, R73, 0x96, !PT ;  /* 0x000000524a5a7212 */ /* 0x000fe400078e9649 */
[----:B------:R-:W-:-:S02]  /*e5c20*/  IADD3 R75, P0, P1, R91, R56, R22 ;  /* 0x000000385b4b7210 */ /* 0x000fc4000791e016 */
[----:B------:R-:W-:Y:S02]  /*e5c30*/  IADD3 R73, P2, P3, R88, R77, R40 ;  /* 0x0000004d58497210 */ /* 0x000fe40007b5e028 */
[----:B------:R-:W-:Y:S02]  /*e5c40*/  LOP3.LUT R79, R70, R79, R44, 0x96, !PT ;  /* 0x0000004f464f7212 */ /* 0x000fe400078e962c */
[----:B------:R-:W-:Y:S02]  /*e5c50*/  LOP3.LUT R93, R58, R68, R47, 0x96, !PT ;  /* 0x000000443a5d7212 */ /* 0x000fe400078e962f */
[-C--:B------:R-:W-:Y:S02]  /*e5c60*/  LOP3.LUT R47, R75, R78.reuse, R45, 0x96, !PT ;  /* 0x0000004e4b2f7212 */ /* 0x080fe400078e962d */
        /* <DEDUP_REMOVED lines=79> */
[-C--:B------:R-:W-:Y:S02]  /*e6160*/  IADD3.X R62, R86, R92.reuse, R39, P0, P1 ;  /* 0x0000005c563e7210 */ /* 0x080fe400007e2427 */
[----:B------:R-:W-:Y:S02]  /*e6170*/  LOP3.LUT R93, R60, R92, R47, 0x96, !PT ;  /* 0x0000005c3c5d7212 */ /* 0x000fe400078e962f */
[-C--:B------:R-:W-:Y:S02]  /*e6180*/  LOP3.LUT R92, R83, R79.reuse, R56, 0x96, !PT ;  /* 0x0000004f535c7212 */ /* 0x080fe400078e9638 */
[----:B------:R-:W-:-:S02]  /*e6190*/  IADD3.X R73, R75, R79, R18, P2, P3 ;  /* 0x0000004f4b497210 */ /* 0x000fc400017e6412 */
        /* <DEDUP_REMOVED lines=24> */
[----:B------:R-:W-:-:S02]  /*e6320*/  IADD3 R89, P1, R44, R71, RZ ;  /* 0x000000472c597210 */ /* 0x000fc40007f3e0ff */
[----:B------:R-:W-:Y:S01]  /*e6330*/  SHF.L.W.U32.HI R70, R94, 0x1, R91 ;  /* 0x000000015e467819 */ /* 0x000fe20000010e5b */
[----:B------:R-:W-:Y:S01]  /*e6340*/  IMAD.X R92, R56, 0x1, R57, P0 ;  /* 0x00000001385c7824 */ /* 0x000fe200000e0639 */
[----:B------:R-:W-:Y:S01]  /*e6350*/  SHF.L.W.U32.HI R68, R91, 0x1, R94 ;  /* 0x000000015b447819 */ /* 0x000fe20000010e5e */
        /* <DEDUP_REMOVED lines=13> */
[----:B------:R-:W-:Y:S02]  /*e6430*/  IADD3 R58, P1, P0, R75, R72, R65 ;  /* 0x000000484b3a7210 */ /* 0x000fe4000783e041 */
[----:B------:R-:W-:Y:S02]  /*e6440*/  SHF.L.W.U32.HI R82, R82, 0x1, R57 ;  /* 0x0000000152527819 */ /* 0x000fe40000010e39 */
[----:B------:R-:W-:Y:S02]  /*e6450*/  IADD3 R60, P2, P3, R85, R60, R16 ;  /* 0x0000003c553c7210 */ /* 0x000fe40007b5e010 */
        /* <DEDUP_REMOVED lines=39> */
[----:B------:R-:W-:Y:S02]  /*e66d0*/  IADD3 R85, P2, P3, R93, R83, R24 ;  /* 0x000000535d557210 */ /* 0x000fe40007b5e018 */
[-C--:B------:R-:W-:Y:S02]  /*e66e0*/  LOP3.LUT R78, R73, R97.reuse, R56, 0x96, !PT ;  /* 0x00000061494e7212 */ /* 0x080fe400078e9638 */
[----:B------:R-:W-:Y:S02]  /*e66f0*/  IADD3.X R56, R68, R97, R43, P0, P1 ;  /* 0x0000006144387210 */ /* 0x000fe400007e242b */
[----:B------:R-:W-:-:S02]  /*e6700*/  IADD3 R76, P0, P1, R95, R58, R0 ;  /* 0x0000003a5f4c7210 */ /* 0x000fc4000791e000 */
[-C--:B------:R-:W-:Y:S02]  /*e6710*/  LOP3.LUT R46, R85, R71.reuse, R46, 0x96, !PT ;  /* 0x00000047552e7212 */ /* 0x080fe400078e962e */
[----:B------:R-:W-:Y:S02]  /*e6720*/  IADD3.X R71, R91, R71, R26, P2, P3 ;  /* 0x000000475b477210 */ /* 0x000fe400017e641a */
[----:B------:R-:W-:Y:S02]  /*e6730*/  LOP3.LUT R97, R56, R60, R47, 0x96, !PT ;  /* 0x0000003c38617212 */ /* 0x000fe400078e962f */
[----:B------:R-:W-:Y:S02]  /*e6740*/  IADD3 R75, P2, P3, R88, R79, R14 ;  /* 0x0000004f584b7210 */ /* 0x000fe40007b5e00e */
[-C--:B------:R-:W-:Y:S02]  /*e6750*/  LOP3.LUT R47, R76, R80.reuse, R45, 0x96, !PT ;  /* 0x000000504c2f7212 */ /* 0x080fe400078e962d */
[----:B------:R-:W-:-:S02]  /*e6760*/  IADD3.X R80, R77, R80, R36, P0, P1 ;  /* 0x000000504d507210 */ /* 0x000fc400007e2424 */
[----:B------:R-:W-:Y:S02]  /*e6770*/  LOP3.LUT R83, R71, R83, R44, 0x96, !PT ;  /* 0x0000005347537212 */ /* 0x000fe400078e962c */
[-C--:B------:R-:W-:Y:S02]  /*e6780*/  LOP3.LUT R45, R75, R87.reuse, R10, 0x96, !PT ;  /* 0x000000574b2d7212 */ /* 0x080fe400078e960a */
[----:B------:R-:W-:Y:S02]  /*e6790*/  IADD3.X R87, R86, R87, R15, P2, P3 ;  /* 0x0000005756577210 */ /* 0x000fe400017e640f */
        /* <DEDUP_REMOVED lines=8> */
[----:B------:R-:W-:-:S02]  /*e6820*/  IADD3 R90, P1, R11, R74, RZ ;  /* 0x0000004a0b5a7210 */ /* 0x000fc40007f3e0ff */
[----:B------:R-:W-:Y:S02]  /*e6830*/  SHF.L.W.U32.HI R45, R45, 0x10, R46 ;  /* 0x000000102d2d7819 */ /* 0x000fe40000010e2e */
        /* <DEDUP_REMOVED lines=90> */
[----:B------:R-:W-:Y:S02]  /*e6de0*/  IADD3 R88, P2, R11, R60, RZ ;  /* 0x0000003c0b587210 */ /* 0x000fe40007f5e0ff */
[----:B------:R-:W-:Y:S02]  /*e6df0*/  SHF.L.W.U32.HI R58, R85, 0x10, R92 ;  /* 0x00000010553a7819 */ /* 0x000fe40000010e5c */
[----:B------:R-:W-:Y:S02]  /*e6e00*/  IADD3 R92, P0, R47, R62, RZ ;  /* 0x0000003e2f5c7210 */ /* 0x000fe40007f1e0ff */
[----:B------:R-:W-:Y:S01]  /*e6e10*/  IADD3 R85, P1, R44, R61, RZ ;  /* 0x0000003d2c557210 */ /* 0x000fe20007f3e0ff */
[----:B------:R-:W-:Y:S02]  /*e6e20*/  IMAD.X R61, R45, 0x1, R84, P2 ;  /* 0x000000012d3d7824 */ /* 0x000fe400010e0654 */
[----:B------:R-:W-:Y:S01]  /*e6e30*/  IMAD.X R93, R58, 0x1, R57, P0 ;  /* 0x000000013a5d7824 */ /* 0x000fe200000e0639 */
        /* <DEDUP_REMOVED lines=27> */
[----:B------:R-:W-:Y:S02]  /*e6ff0*/  IADD3.X R87, R83, R78, R25, P2, P3 ;  /* 0x0000004e53577210 */ /* 0x000fe400017e6419 */
        /* <DEDUP_REMOVED lines=29> */
[----:B------:R-:W-:Y:S02]  /*e71d0*/  SHF.L.W.U32.HI R86, R86, 0x8, R95 ;  /* 0x0000000856567819 */ /* 0x000fe40000010e5f */
[-C--:B------:R-:W-:Y:S02]  /*e71e0*/  LOP3.LUT R46, R83, R71.reuse, R46, 0x96, !PT ;  /* 0x00000047532e7212 */ /* 0x080fe400078e962e */
[----:B------:R-:W-:Y:S02]  /*e71f0*/  IADD3.X R71, R89, R71, R18, P2, P3 ;  /* 0x0000004759477210 */ /* 0x000fe400017e6412 */
[----:B------:R-:W-:Y:S02]  /*e7200*/  IADD3.X R60, R62, R97, R21, P0, P1 ;  /* 0x000000613e3c7210 */ /* 0x000fe400007e2415 */
[----:B------:R-:W-:-:S02]  /*e7210*/  IADD3 R74, P0, P1, R93, R72, R20 ;  /* 0x000000485d4a7210 */ /* 0x000fc4000791e014 */
[----:B------:R-:W-:Y:S02]  /*e7220*/  IADD3 R84, P2, P3, R86, R77, R66 ;  /* 0x0000004d56547210 */ /* 0x000fe40007b5e042 */
[----:B------:R-:W-:Y:S02]  /*e7230*/  LOP3.LUT R90, R75, R97, R58, 0x96, !PT ;  /* 0x000000614b5a7212 */ /* 0x000fe400078e963a */
[----:B------:R-:W-:Y:S02]  /*e7240*/  LOP3.LUT R95, R71, R76, R44, 0x96, !PT ;  /* 0x0000004c475f7212 */ /* 0x000fe400078e962c */
[----:B------:R-:W-:Y:S02]  /*e7250*/  LOP3.LUT R97, R60, R80, R47, 0x96, !PT ;  /* 0x000000503c617212 */ /* 0x000fe400078e962f */
[-C--:B------:R-:W-:Y:S02]  /*e7260*/  LOP3.LUT R47, R74, R82.reuse, R45, 0x96, !PT ;  /* 0x000000524a2f7212 */ /* 0x080fe400078e962d */
[----:B------:R-:W-:-:S02]  /*e7270*/  IADD3.X R76, R78, R82, R23, P0, P1 ;  /* 0x000000524e4c7210 */ /* 0x000fc400007e2417 */
[-C--:B------:R-:W-:Y:S02]  /*e7280*/  LOP3.LUT R45, R84, R87.reuse, R10, 0x96, !PT ;  /* 0x00000057542d7212 */ /* 0x080fe400078e960a */
        /* <DEDUP_REMOVED lines=17> */
[----:B------:R-:W-:Y:S01]  /*e73a0*/  IADD3 R90, P0, R46, R59, RZ ;  /* 0x0000003b2e5a7210 */ /* 0x000fe20007f1e0ff */
[----:B------:R-:W-:Y:S01]  /*e73b0*/  IMAD.X R68, R47, 0x1, R68, P2 ;  /* 0x000000012f447824 */ /* 0x000fe200010e0644 */
[----:B------:R-:W-:-:S02]  /*e73c0*/  SHF.L.W.U32.HI R70, R88, 0x1, R77 ;  /* 0x0000000158467819 */ /* 0x000fc40000010e4d */
[----:B------:R-:W-:Y:S01]  /*e73d0*/  SHF.L.W.U32.HI R77, R77, 0x1, R88 ;  /* 0x000000014d4d7819 */ /* 0x000fe20000010e58 */
[----:B------:R-:W-:Y:S02]  /*e73e0*/  IMAD.X R88, R42, 0x1, R73, P1 ;  /* 0x000000012a587824 */ /* 0x000fe400008e0649 */
[----:B------:R-:W-:Y:S01]  /*e73f0*/  IMAD.X R92, R58, 0x1, R57, P0 ;  /* 0x000000013a5c7824 */ /* 0x000fe200000e0639 */
        /* <DEDUP_REMOVED lines=11> */
[----:B------:R-:W-:Y:S02]  /*e74b0*/  IADD3.X R99, R77, R60, R36, P2, P3 ;  /* 0x0000003c4d637210 */ /* 0x000fe400017e6424 */
        /* <DEDUP_REMOVED lines=130> */
[----:B------:R-:W-:-:S02]  /*e7ce0*/  IADD3.X R73, R80, R75, R15, P2, P3 ;  /* 0x0000004b50497210 */ /* 0x000fc400017e640f */
[-C--:B------:R-:W-:Y:S02]  /*e7cf0*/  LOP3.LUT R88, R74, R90.reuse, R71, 0x96, !PT ;  /* 0x0000005a4a587212 */ /* 0x080fe400078e9647 */
[----:B------:R-:W-:Y:S02]  /*e7d00*/  IADD3.X R58, R68, R90, R37, P0, P1 ;  /* 0x0000005a443a7210 */ /* 0x000fe400007e2425 */
[----:B------:R-:W-:Y:S02]  /*e7d10*/  LOP3.LUT R46, R89, R75, R46, 0x96, !PT ;  /* 0x0000004b592e7212 */ /* 0x000fe400078e962e */
[----:B------:R-:W-:Y:S02]  /*e7d20*/  IADD3 R71, P0, P1, R91, R60, R38 ;  /* 0x0000003c5b477210 */ /* 0x000fe4000791e026 */
[----:B------:R-:W-:Y:S02]  /*e7d30*/  IADD3 R75, P2, P3, R86, R70, R17 ;  /* 0x00000046564b7210 */ /* 0x000fe40007b5e011 */
[----:B------:R-:W-:-:S02]  /*e7d40*/  LOP3.LUT R95, R73, R77, R44, 0x96, !PT ;  /* 0x0000004d495f7212 */ /* 0x000fc400078e962c */
[----:B------:R-:W-:Y:S02]  /*e7d50*/  LOP3.LUT R97, R58, R62, R47, 0x96, !PT ;  /* 0x0000003e3a617212 */ /* 0x000fe400078e962f */
[-C--:B------:R-:W-:Y:S02]  /*e7d60*/  LOP3.LUT R47, R71, R82.reuse, R45, 0x96, !PT ;  /* 0x00000052472f7212 */ /* 0x080fe400078e962d */
[-C--:B------:R-:W-:Y:S02]  /*e7d70*/  LOP3.LUT R45, R75, R87.reuse, R10, 0x96, !PT ;  /* 0x000000574b2d7212 */ /* 0x080fe400078e960a */
[----:B------:R-:W-:Y:S02]  /*e7d80*/  SHF.L.W.U32.HI R10, R46, 0x10, R95 ;  /* 0x000000102e0a7819 */ /* 0x000fe40000010e5f */
[----:B------:R-:W-:Y:S02]  /*e7d90*/  IADD3.X R82, R81, R82, R6, P0, P1 ;  /* 0x0000005251527210 */ /* 0x000fe400007e2406 */
[----:B------:R-:W-:-:S02]  /*e7da0*/  IADD3.X R77, R79, R87, R18, P2, P3 ;  /* 0x000000574f4d7210 */ /* 0x000fc400017e6412 */
[----:B------:R-:W-:Y:S02]  /*e7db0*/  SHF.L.W.U32.HI R44, R95, 0x10, R46 ;  /* 0x000000105f2c7819 */ /* 0x000fe40000010e2e */
[----:B------:R-:W-:Y:S02]  /*e7dc0*/  IADD3 R62, P0, R10, R83, RZ ;  /* 0x000000530a3e7210 */ /* 0x000fe40007f1e0ff */
[----:B------:R-:W-:Y:S02]  /*e7dd0*/  LOP3.LUT R46, R77, R70, R42, 0x96, !PT ;  /* 0x000000464d2e7212 */ /* 0x000fe400078e962a */
[----:B------:R-:W-:Y:S01]  /*e7de0*/  LOP3.LUT R60, R82, R60, R11, 0x96, !PT ;  /* 0x0000003c523c7212 */ /* 0x000fe200078e960b */
        /* <DEDUP_REMOVED lines=166> */
[----:B------:R-:W-:Y:S02]  /*e8850*/  LOP3.LUT R81, R70, R81, R44, 0x96, !PT ;  /* 0x0000005146517212 */ /* 0x000fe400078e962c */
[-C--:B------:R-:W-:Y:S02]  /*e8860*/  LOP3.LUT R47, R76, R80.reuse, R45, 0x96, !PT ;  /* 0x000000504c2f7212 */ /* 0x080fe400078e962d */
        /* <DEDUP_REMOVED lines=11> */
[----:B------:R-:W-:Y:S02]  /*e8920*/  SHF.L.W.U32.HI R45, R45, 0x10, R46 ;  /* 0x000000102d2d7819 */ /* 0x000fe40000010e2e */
[----:B------:R-:W-:Y:S02]  /*e8930*/  LOP3.LUT R84, R82, R93, RZ, 0x3c, !PT ;  /* 0x0000005d52547212 */ /* 0x000fe400078e3cff */
        /* <DEDUP_REMOVED lines=136> */
[----:B------:R-:W-:Y:S02]  /*e91c0*/  IMAD.X R75, R84, 0x1, R75, P2 ;  /* 0x00000001544b7824 */ /* 0x000fe400010e064b */
        /* <DEDUP_REMOVED lines=16> */
[-C--:B------:R-:W-:Y:S02]  /*e92d0*/  IADD3.X R62, R56, R95.reuse, R15, P0, P1 ;  /* 0x0000005f383e7210 */ /* 0x080fe400007e240f */
[----:B------:R-:W-:Y:S02]  /*e92e0*/  SHF.L.W.U32.HI R86, R86, 0x8, R87 ;  /* 0x0000000856567819 */ /* 0x000fe40000010e57 */
[----:B------:R-:W-:Y:S02]  /*e92f0*/  LOP3.LUT R88, R71, R95, R58, 0x96, !PT ;  /* 0x0000005f47587212 */ /* 0x000fe400078e963a */
[-C--:B------:R-:W-:Y:S02]  /*e9300*/  LOP3.LUT R46, R85, R61.reuse, R46, 0x96, !PT ;  /* 0x0000003d552e7212 */ /* 0x080fe400078e962e */
[----:B------:R-:W-:Y:S02]  /*e9310*/  IADD3.X R61, R82, R61, R19, P2, P3 ;  /* 0x0000003d523d7210 */ /* 0x000fe400017e6413 */
[----:B------:R-:W-:-:S02]  /*e9320*/  IADD3 R78, P0, P1, R89, R60, R66 ;  /* 0x0000003c594e7210 */ /* 0x000fc4000791e042 */
[----:B------:R-:W-:Y:S02]  /*e9330*/  LOP3.LUT R95, R62, R76, R47, 0x96, !PT ;  /* 0x0000004c3e5f7212 */ /* 0x000fe400078e962f */
[----:B------:R-:W-:Y:S02]  /*e9340*/  IADD3 R76, P2, P3, R86, R72, R27 ;  /* 0x00000048564c7210 */ /* 0x000fe40007b5e01b */
        /* <DEDUP_REMOVED lines=71> */
[----:B------:R-:W-:-:S02]  /*e97c0*/  SHF.L.W.U32.HI R79, R79, 0x8, R56 ;  /* 0x000000084f4f7819 */ /* 0x000fc40000010e38 */
[----:B------:R-:W-:Y:S02]  /*e97d0*/  LOP3.LUT R75, R60, R75, RZ, 0x3c, !PT ;  /* 0x0000004b3c4b7212 */ /* 0x000fe400078e3cff */
[----:B------:R-:W-:Y:S02]  /*e97e0*/  LOP3.LUT R84, R72, R81, RZ, 0x3c, !PT ;  /* 0x0000005148547212 */ /* 0x000fe400078e3cff */
[----:B------:R-:W-:Y:S02]  /*e97f0*/  IADD3 R78, P0, P1, R95, R70, R65 ;  /* 0x000000465f4e7210 */ /* 0x000fe4000791e041 */
[----:B------:R-:W-:Y:S02]  /*e9800*/  LOP3.LUT R74, R61, R74, RZ, 0x3c, !PT ;  /* 0x0000004a3d4a7212 */ /* 0x000fe400078e3cff */
[----:B------:R-:W-:Y:S02]  /*e9810*/  IADD3 R81, P2, P3, R79, R85, R24 ;  /* 0x000000554f517210 */ /* 0x000fe40007b5e018 */
[----:B------:R-:W-:-:S02]  /*e9820*/  SHF.L.W.U32.HI R76, R84, 0x8, R75 ;  /* 0x00000008544c7819 */ /* 0x000fc40000010e4b */
[-C--:B------:R-:W-:Y:S02]  /*e9830*/  IADD3.X R56, R80, R86.reuse, R5, P0, P1 ;  /* 0x0000005650387210 */ /* 0x080fe400007e2405 */
        /* <DEDUP_REMOVED lines=98> */
[-C--:B------:R-:W-:Y:S02]  /*e9e60*/  IADD3.X R87, R86, R80.reuse, R39, P0, P1 ;  /* 0x0000005056577210 */ /* 0x080fe400007e2427 */
[-C--:B------:R-:W-:Y:S02]  /*e9e70*/  IADD3.X R81, R82, R85.reuse, R37, P2, P3 ;  /* 0x0000005552517210 */ /* 0x080fe400017e6425 */
        /* <DEDUP_REMOVED lines=14> */
[----:B------:R-:W-:Y:S02]  /*e9f60*/  LOP3.LUT R84, R76, R93, RZ, 0x3c, !PT ;  /* 0x0000005d4c547212 */ /* 0x000fe400078e3cff */
        /* <DEDUP_REMOVED lines=37> */
[----:B------:R-:W-:Y:S02]  /*ea1c0*/  LOP3.LUT R46, R74, R47, RZ, 0x3c, !PT ;  /* 0x0000002f4a2e7212 */ /* 0x000fe400078e3cff */
[----:B------:R-:W-:Y:S02]  /*ea1d0*/  LOP3.LUT R56, R61, R10, RZ, 0x3c, !PT ;  /* 0x0000000a3d387212 */ /* 0x000fe400078e3cff */
[----:B------:R-:W-:Y:S01]  /*ea1e0*/  IADD3 R76, P3, R73, R76, RZ ;  /* 0x0000004c494c7210 */ /* 0x000fe20007f7e0ff */
        /* <DEDUP_REMOVED lines=23> */
[-C--:B------:R-:W-:Y:S02]  /*ea360*/  IADD3.X R60, R86, R70.reuse, R23, P0, P1 ;  /* 0x00000046563c7210 */ /* 0x080fe400007e2417 */
[----:B------:R-:W-:Y:S02]  /*ea370*/  LOP3.LUT R92, R68, R70, R57, 0x96, !PT ;  /* 0x00000046445c7212 */ /* 0x000fe400078e9639 */
[-C--:B------:R-:W-:Y:S02]  /*ea380*/  LOP3.LUT R58, R85, R75.reuse, R58, 0x96, !PT ;  /* 0x0000004b553a7212 */ /* 0x080fe400078e963a */
[----:B------:R-:W-:Y:S02]  /*ea390*/  IADD3.X R70, R72, R75, R7, P2, P3 ;  /* 0x0000004b48467210 */ /* 0x000fe400017e6407 */
[----:B------:R-:W-:Y:S02]  /*ea3a0*/  IADD3 R75, P0, P1, R89, R61, R22 ;  /* 0x0000003d594b7210 */ /* 0x000fe4000791e016 */
[----:B------:R-:W-:-:S02]  /*ea3b0*/  IADD3 R83, P2, P3, R90, R82, R41 ;  /* 0x000000525a537210 */ /* 0x000fc40007b5e029 */
[----:B------:R-:W-:Y:S02]  /*ea3c0*/  LOP3.LUT R93, R60, R79, R45, 0x96, !PT ;  /* 0x0000004f3c5d7212 */ /* 0x000fe400078e962d */
[----:B------:R-:W-:Y:S02]  /*ea3d0*/  IADD3.X R79, R78, R87, R21, P0, P1 ;  /* 0x000000574e4f7210 */ /* 0x000fe400007e2415 */
[-C--:B------:R-:W-:Y:S02]  /*ea3e0*/  LOP3.LUT R57, R83, R81.reuse, R42, 0x96, !PT ;  /* 0x0000005153397212 */ /* 0x080fe400078e962a */
[----:B------:R-:W-:Y:S02]  /*ea3f0*/  SHF.L.W.U32.HI R42, R92, 0x10, R93 ;  /* 0x000000105c2a7819 */ /* 0x000fe40000010e5d */
        /* <DEDUP_REMOVED lines=79> */
[-C--:B------:R-:W-:Y:S02]  /*ea8f0*/  LOP3.LUT R60, R62, R68.reuse, R47, 0x96, !PT ;  /* 0x000000443e3c7212 */ /* 0x080fe400078e962f */
[----:B------:R-:W-:Y:S02]  /*ea900*/  IADD3.X R81, R77, R68, R8, P2, P3 ;  /* 0x000000444d517210 */ /* 0x000fe400017e6408 */
[----:B------:R-:W-:Y:S02]  /*ea910*/  IADD3 R82, P0, P1, R84, R46, R67 ;  /* 0x0000002e54527210 */ /* 0x000fe4000791e043 */
[----:B------:R-:W-:-:S02]  /*ea920*/  IADD3 R47, P2, P3, R88, R83, R24 ;  /* 0x00000053582f7210 */ /* 0x000fc40007b5e018 */
[----:B------:R-:W-:Y:S02]  /*ea930*/  LOP3.LUT R71, R78, R90, R71, 0x96, !PT ;  /* 0x0000005a4e477212 */ /* 0x000fe400078e9647 */
[----:B------:R-:W-:Y:S02]  /*ea940*/  LOP3.LUT R68, R58, R56, R57, 0x96, !PT ;  /* 0x000000383a447212 */ /* 0x000fe400078e9639 */
[----:B------:R-:W-:Y:S02]  /*ea950*/  LOP3.LUT R56, R82, R72, R45, 0x96, !PT ;  /* 0x0000004852387212 */ /* 0x000fe400078e962d */
[----:B------:R-:W-:Y:S02]  /*ea960*/  LOP3.LUT R45, R47, R89, R10, 0x96, !PT ;  /* 0x000000592f2d7212 */ /* 0x000fe400078e960a */
[----:B------:R-:W-:Y:S02]  /*ea970*/  SHF.L.W.U32.HI R10, R71, 0x10, R68 ;  /* 0x00000010470a7819 */ /* 0x000fe40000010e44 */
[----:B------:R-:W-:-:S02]  /*ea980*/  LOP3.LUT R85, R81, R85, R44, 0x96, !PT ;  /* 0x0000005551557212 */ /* 0x000fc400078e962c */
[----:B------:R-:W-:Y:S02]  /*ea990*/  IADD3.X R72, R76, R72, R37, P0, P1 ;  /* 0x000000484c487210 */ /* 0x000fe400007e2425 */
        /* <DEDUP_REMOVED lines=66> */
[----:B------:R-:W-:Y:S02]  /*eadc0*/  IADD3 R59, P0, P1, R97, R77, R14 ;  /* 0x0000004d613b7210 */ /* 0x000fe4000791e00e */
[----:B------:R-:W-:-:S02]  /*eadd0*/  LOP3.LUT R79, R58, R79, RZ, 0x3c, !PT ;  /* 0x0000004f3a4f7212 */ /* 0x000fc400078e3cff */
[----:B------:R-:W-:Y:S02]  /*eade0*/  LOP3.LUT R80, R61, R76, RZ, 0x3c, !PT ;  /* 0x0000004c3d507212 */ /* 0x000fe400078e3cff */
[----:B------:R-:W-:Y:S02]  /*eadf0*/  LOP3.LUT R83, R71, R83, RZ, 0x3c, !PT ;  /* 0x0000005347537212 */ /* 0x000fe400078e3cff */
[----:B------:R-:W-:Y:S02]  /*eae00*/  LOP3.LUT R72, R68, R85, RZ, 0x3c, !PT ;  /* 0x0000005544487212 */ /* 0x000fe400078e3cff */
[----:B------:R-:W-:Y:S02]  /*eae10*/  IADD3.X R57, R84, R99, R15, P0, P1 ;  /* 0x0000006354397210 */ /* 0x000fe400007e240f */
[----:B------:R-:W-:Y:S02]  /*eae20*/  SHF.L.W.U32.HI R76, R80, 0x8, R79 ;  /* 0x00000008504c7819 */ /* 0x000fe40000010e4f */
[----:B------:R-:W-:-:S02]  /*eae30*/  SHF.L.W.U32.HI R89, R83, 0x8, R72 ;  /* 0x0000000853597819 */ /* 0x000fc40000010e48 */
[----:B------:R-:W-:Y:S02]  /*eae40*/  SHF.L.W.U32.HI R80, R79, 0x8, R80 ;  /* 0x000000084f507819 */ /* 0x000fe40000010e50 */
[----:B------:R-:W-:Y:S02]  /*eae50*/  SHF.L.W.U32.HI R79, R72, 0x8, R83 ;  /* 0x00000008484f7819 */ /* 0x000fe40000010e53 */
[----:B------:R-:W-:Y:S02]  /*eae60*/  LOP3.LUT R60, R59, R99, R60, 0x96, !PT ;  /* 0x000000633b3c7212 */ /* 0x000fe400078e963c */
[----:B------:R-:W-:Y:S02]  /*eae70*/  IADD3 R83, P0, P1, R75, R78, R16 ;  /* 0x0000004e4b537210 */ /* 0x000fe4000791e010 */
[----:B------:R-:W-:Y:S02]  /*eae80*/  LOP3.LUT R99, R57, R77, R56, 0x96, !PT ;  /* 0x0000004d39637212 */ /* 0x000fe400078e9638 */
[----:B------:R-:W-:-:S02]  /*eae90*/  IADD3 R77, P4, P5, R89, R82, R38 ;  /* 0x00000052594d7210 */ /* 0x000fc40007d9e026 */
[----:B------:R-:W-:Y:S02]  /*eaea0*/  IADD3 R85, P2, P3, R80, R47, R20 ;  /* 0x0000002f50557210 */ /* 0x000fe40007b5e014 */
[-C--:B------:R-:W-:Y:S02]  /*eaeb0*/  LOP3.LUT R88, R83, R95.reuse, R46, 0x96, !PT ;  /* 0x0000005f53587212 */ /* 0x080fe400078e962e */
[----:B------:R-:W-:Y:S02]  /*eaec0*/  IADD3.X R72, R70, R95, R19, P0, P1 ;  /* 0x0000005f46487210 */ /* 0x000fe400007e2413 */
[----:B------:R-:W-:Y:S02]  /*eaed0*/  LOP3.LUT R46, R77, R93, R42, 0x96, !PT ;  /* 0x0000005d4d2e7212 */ /* 0x000fe400078e962a */
[----:B------:R-:W-:Y:S02]  /*eaee0*/  SHF.L.W.U32.HI R42, R60, 0x10, R99 ;  /* 0x000000103c2a7819 */ /* 0x000fe40000010e63 */
[----:B------:R-:W-:-:S02]  /*eaef0*/  LOP3.LUT R86, R85, R81, R44, 0x96, !PT ;  /* 0x0000005155567212 */ /* 0x000fc400078e962c */
[----:B------:R-:W-:Y:S02]  /*eaf00*/  IADD3.X R81, R76, R81, R23, P2, P3 ;  /* 0x000000514c517210 */ /* 0x000fe400017e6417 */
        /* <DEDUP_REMOVED lines=60> */
[----:B------:R-:W-:-:S02]  /*eb2d0*/  IADD3 R59, P3, R59, R88, RZ ;  /* 0x000000583b3b7210 */ /* 0x000fc40007f7e0ff */
[----:B------:R-:W-:Y:S02]  /*eb2e0*/  LOP3.LUT R6, R7, R10, RZ, 0x3c, !PT ;  /* 0x0000000a07067212 */ /* 0x000fe400078e3cff */
[----:B------:R-:W-:Y:S02]  /*eb2f0*/  SHF.L.W.U32.HI R57, R77, 0x8, R38 ;  /* 0x000000084d397819 */ /* 0x000fe40000010e26 */
        /* <DEDUP_REMOVED lines=8> */
[----:B------:R-:W-:Y:S02]  /*eb380*/  IADD3 R76, P2, P3, R60, R75, R27 ;  /* 0x0000004b3c4c7210 */ /* 0x000fe40007b5e01b */
[----:B------:R-:W-:Y:S02]  /*eb390*/  SHF.L.W.U32.HI R68, R68, 0x8, R77 ;  /* 0x0000000844447819 */ /* 0x000fe40000010e4d */
[----:B------:R-:W-:-:S02]  /*eb3a0*/  LOP3.LUT R0, R59, R0, RZ, 0x3c, !PT ;  /* 0x000000003b007212 */ /* 0x000fc400078e3cff */
[----:B------:R-:W-:Y:S02]  /*eb3b0*/  LOP3.LUT R79, R58, R79, RZ, 0x3c, !PT ;  /* 0x0000004f3a4f7212 */ /* 0x000fe400078e3cff */
[----:B------:R-:W-:Y:S02]  /*eb3c0*/  IADD3.X R17, R57, R89, R18, P0, P1 ;  /* 0x0000005939117210 */ /* 0x000fe400007e2412 */
[-C--:B------:R-:W-:Y:S02]  /*eb3d0*/  IADD3.X R78, R16, R82.reuse, R25, P2, P3 ;  /* 0x00000052104e7210 */ /* 0x080fe400017e6419 */
[----:B------:R-:W-:Y:S02]  /*eb3e0*/  IADD3 R77, P0, P1, R68, R73, R14 ;  /* 0x00000049444d7210 */ /* 0x000fe4000791e00e */
[----:B------:R-:W-:Y:S02]  /*eb3f0*/  SHF.L.W.U32.HI R72, R0, 0x8, R79 ;  /* 0x0000000800487819 */ /* 0x000fe40000010e4f */
[----:B------:R-:W-:-:S02]  /*eb400*/  LOP3.LUT R14, R76, R82, R47, 0x96, !PT ;  /* 0x000000524c0e7212 */ /* 0x000fc400078e962f */
[----:B------:R-:W-:Y:S02]  /*eb410*/  LOP3.LUT R75, R78, R75, R46, 0x96, !PT ;  /* 0x0000004b4e4b7212 */ /* 0x000fe400078e962e */
[----:B------:R-:W-:Y:S02]  /*eb420*/  LOP3.LUT R27, R83, R89, R56, 0x96, !PT ;  /* 0x00000059531b7212 */ /* 0x000fe400078e9638 */
[----:B------:R-:W-:Y:S02]  /*eb430*/  IADD3.X R46, R62, R81, R15, P0, P1 ;  /* 0x000000513e2e7210 */ /* 0x000fe400007e240f */
[----:B------:R-:W-:Y:S02]  /*eb440*/  SHF.L.W.U32.HI R70, R79, 0x8, R0 ;  /* 0x000000084f467819 */ /* 0x000fe40000010e00 */
[----:B------:R-:W-:Y:S02]  /*eb450*/  IADD3 R56, P2, P3, R72, R7, R69 ;  /* 0x0000000748387210 */ /* 0x000fe40007b5e045 */
[----:B------:R-:W-:-:S02]  /*eb460*/  SHF.L.W.U32.HI R0, R14, 0x10, R75 ;  /* 0x000000100e007819 */ /* 0x000fc40000010e4b */
[----:B------:R-:W-:Y:S02]  /*eb470*/  LOP3.LUT R6, R77, R81, R44, 0x96, !PT ;  /* 0x000000514d067212 */ /* 0x000fe400078e962c */
[----:B------:R-:W-:Y:S02]  /*eb480*/  LOP3.LUT R73, R46, R73, R42, 0x96, !PT ;  /* 0x000000492e497212 */ /* 0x000fe400078e962a */
[-C--:B------:R-:W-:Y:S02]  /*eb490*/  IADD3.X R47, R70, R74.reuse, R39, P2, P3 ;  /* 0x0000004a462f7210 */ /* 0x080fe400017e6427 */
[----:B------:R-:W-:Y:S02]  /*eb4a0*/  LOP3.LUT R45, R56, R74, R45, 0x96, !PT ;  /* 0x0000004a382d7212 */ /* 0x000fe400078e962d */
[----:B------:R-:W-:Y:S02]  /*eb4b0*/  LOP3.LUT R40, R17, R40, R11, 0x96, !PT ;  /* 0x0000002811287212 */ /* 0x000fe400078e960b */
[----:B------:R-:W-:-:S02]  /*eb4c0*/  SHF.L.W.U32.HI R11, R75, 0x10, R14 ;  /* 0x000000104b0b7819 */ /* 0x000fc40000010e0e */
[----:B------:R-:W-:Y:S02]  /*eb4d0*/  IADD3 R74, P0, R0, R85, RZ ;  /* 0x00000055004a7210 */ /* 0x000fe40007f1e0ff */
[----:B------:R-:W-:Y:S02]  /*eb4e0*/  SHF.L.W.U32.HI R14, R73, 0x10, R6 ;  /* 0x00000010490e7819 */ /* 0x000fe40000010e06 */
[----:B------:R-:W-:Y:S02]  /*eb4f0*/  LOP3.LUT R10, R47, R7, R10, 0x96, !PT ;  /* 0x000000072f0a7212 */ /* 0x000fe400078e960a */
[----:B------:R-:W-:Y:S01]  /*eb500*/  SHF.L.W.U32.HI R6, R6, 0x10, R73 ;  /* 0x0000001006067819 */ /* 0x000fe20000010e49 */
[----:B------:R-:W-:Y:S01]  /*eb510*/  IMAD.X R75, R11, 0x1, R80, P0 ;  /* 0x000000010b4b7824 */ /* 0x000fe200000e0650 */
[----:B------:R-:W-:Y:S02]  /*eb520*/  SHF.L.W.U32.HI R15, R10, 0x10, R45 ;  /* 0x000000100a0f7819 */ /* 0x000fe40000010e2d */
[----:B------:R-:W-:-:S02]  /*eb530*/  IADD3 R69, P0, R6, R71, RZ ;  /* 0x0000004706457210 */ /* 0x000fc40007f1e0ff */
[----:B------:R-:W-:Y:S02]  /*eb540*/  SHF.L.W.U32.HI R10, R45, 0x10, R10 ;  /* 0x000000102d0a7819 */ /* 0x000fe40000010e0a */
[----:B------:R-:W-:Y:S01]  /*eb550*/  SHF.L.W.U32.HI R7, R27, 0x10, R40 ;  /* 0x000000101b077819 */ /* 0x000fe20000010e28 */
[----:B------:R-:W-:Y:S01]  /*eb560*/  IMAD.X R73, R14, 0x1, R61, P0 ;  /* 0x000000010e497824 */ /* 0x000fe200000e063d */
[----:B------:R-:W-:Y:S02]  /*eb570*/  LOP3.LUT R18, R75, R16, RZ, 0x3c, !PT ;  /* 0x000000104b127212 */ /* 0x000fe400078e3cff */
[----:B------:R-:W-:Y:S02]  /*eb580*/  IADD3 R59, P1, R10, R59, RZ ;  /* 0x0000003b0a3b7210 */ /* 0x000fe40007f3e0ff */
[----:B------:R-:W-:Y:S02]  /*eb590*/  SHF.L.W.U32.HI R16, R40, 0x10, R27 ;  /* 0x0000001028107819 */ /* 0x000fe40000010e1b */
[----:B------:R-:W-:Y:S01]  /*eb5a0*/  IADD3 R79, P0, R7, R36, RZ ;  /* 0x00000024074f7210 */ /* 0x000fe20007f1e0ff */
[----:B------:R-:W-:Y:S01]  /*eb5b0*/  IMAD.X R39, R15, 0x1, R58, P1 ;  /* 0x000000010f277824 */ /* 0x000fe200008e063a */
[----:B------:R-:W-:-:S03]  /*eb5c0*/  LOP3.LUT R25, R74, R60, RZ, 0x3c, !PT ;  /* 0x0000003c4a197212 */ /* 0x000fc600078e3cff */
[----:B------:R-:W-:Y:S01]  /*eb5d0*/  IMAD.X R80, R16, 0x1, R19, P0 ;  /* 0x0000000110507824 */ /* 0x000fe200000e0613 */
        /* <DEDUP_REMOVED lines=17> */
[----:B------:R-:W-:-:S02]  /*eb6f0*/  SHF.L.W.U32.HI R36, R36, 0x1, R57 ;  /* 0x0000000124247819 */ /* 0x000fc40000010e39 */
[----:B------:R-:W-:Y:S02]  /*eb700*/  IADD3 R67, P2, P3, R18, R56, R67 ;  /* 0x0000003812437210 */ /* 0x000fe40007b5e043 */
[----:B------:R-:W-:Y:S02]  /*eb710*/  LOP3.LUT R68, R72, R15, RZ, 0x3c, !PT ;  /* 0x0000000f48447212 */ /* 0x000fe400078e3cff */
[----:B------:R-:W-:Y:S02]  /*eb720*/  IADD3.X R41, R44, R78, R43, P4, P5 ;  /* 0x0000004e2c297210 */ /* 0x000fe400027ea42b */
[----:B------:R-:W-:Y:S02]  /*eb730*/  IADD3.X R56, R38, R46, R23, P1, P0 ;  /* 0x0000002e26387210 */ /* 0x000fe40000fe0417 */
[----:B------:R-:W-:Y:S02]  /*eb740*/  IADD3.X R47, R36, R47, R37, P2, P3 ;  /* 0x0000002f242f7210 */ /* 0x000fe400017e6425 */
        /* <DEDUP_REMOVED lines=37> */
[----:B------:R-:W-:Y:S02]  /*eb9a0*/  IADD3.X R57, R23, R56, R26, P2, P3 ;  /* 0x0000003817397210 */ /* 0x000fe400017e641a */
[-C--:B------:R-:W-:Y:S02]  /*eb9b0*/  IADD3.X R21, R38, R41.reuse, R5, P1, P0 ;  /* 0x0000002926157210 */ /* 0x080fe40000fe0405 */
[----:B------:R-:W-:Y:S02]  /*eb9c0*/  LOP3.LUT R25, R65, R41, R16, 0x96, !PT ;  /* 0x0000002941197212 */ /* 0x000fe400078e9610 */
[-C--:B------:R-:W-:Y:S02]  /*eb9d0*/  IADD3.X R41, R37, R47.reuse, R8, P4, P5 ;  /* 0x0000002f25297210 */ /* 0x080fe400027ea408 */
        /* <DEDUP_REMOVED lines=19> */
[----:B------:R-:W-:Y:S01]  /*ebb10*/  LOP3.LUT R32, R11, R15, R32, 0x96, !PT ;  /* 0x0000000f0b207212 */ /* 0x000fe200078e9620 */
[----:B------:R-:W-:Y:S01]  /*ebb20*/  IMAD.X R15, R5, 0x1, R70, P0 ;  /* 0x00000001050f7824 */ /* 0x000fe200000e0646 */
[----:B------:R-:W-:Y:S01]  /*ebb30*/  LOP3.LUT R10, R10, R63, R48, 0x96, !PT ;  /* 0x0000003f0a0a7212 */ /* 0x000fe200078e9630 */
[----:B------:R-:W-:Y:S01]  /*ebb40*/  IMAD.X R48, R0, 0x1, R59, P2 ;  /* 0x0000000100307824 */ /* 0x000fe200010e063b */
[C---:B------:R-:W-:Y:S02]  /*ebb50*/  LOP3.LUT R26, R36.reuse, R39, RZ, 0x3c, !PT ;  /* 0x00000027241a7212 */ /* 0x040fe400078e3cff */
[----:B------:R-:W-:Y:S01]  /*ebb60*/  LOP3.LUT R36, R36, R65, R52, 0x96, !PT ;  /* 0x0000004124247212 */ /* 0x000fe200078e9634 */
[----:B------:R-:W-:Y:S01]  /*ebb70*/  IMAD.X R52, R24, 0x1, R45, P3 ;  /* 0x0000000118347824 */ /* 0x000fe200018e062d */
[----:B------:R-:W-:Y:S01]  /*ebb80*/  LOP3.LUT R17, R27, R17, RZ, 0x3c, !PT ;  /* 0x000000111b117212 */ /* 0x000fe200078e3cff */
[----:B------:R-:W-:Y:S01]  /*ebb90*/  IMAD.X R39, R19, 0x1, R60, P1 ;  /* 0x0000000113277824 */ /* 0x000fe200008e063c */
[----:B------:R-:W-:-:S02]  /*ebba0*/  LOP3.LUT R20, R15, R20, RZ, 0x3c, !PT ;  /* 0x000000140f147212 */ /* 0x000fc400078e3cff */
[----:B------:R-:W-:Y:S02]  /*ebbb0*/  LOP3.LUT R55, R15, R57, R55, 0x96, !PT ;  /* 0x000000390f377212 */ /* 0x000fe400078e9637 */
[----:B------:R-:W-:Y:S02]  /*ebbc0*/  LOP3.LUT R23, R48, R23, RZ, 0x3c, !PT ;  /* 0x0000001730177212 */ /* 0x000fe400078e3cff */
[----:B------:R-:W-:Y:S02]  /*ebbd0*/  SHF.L.W.U32.HI R15, R20, 0x1, R17 ;  /* 0x00000001140f7819 */ /* 0x000fe40000010e11 */
[----:B------:R-:W-:Y:S02]  /*ebbe0*/  LOP3.LUT R37, R52, R37, RZ, 0x3c, !PT ;  /* 0x0000002534257212 */ /* 0x000fe400078e3cff */
[----:B------:R-:W-:Y:S02]  /*ebbf0*/  SHF.L.W.U32.HI R17, R17, 0x1, R20 ;  /* 0x0000000111117819 */ /* 0x000fe40000010e14 */
[----:B------:R-:W-:-:S02]  /*ebc00*/  LOP3.LUT R33, R39, R41, R33, 0x96, !PT ;  /* 0x0000002927217212 */ /* 0x000fc400078e9621 */
[----:B------:R-:W-:Y:S02]  /*ebc10*/  LOP3.LUT R40, R11, R40, RZ, 0x3c, !PT ;  /* 0x000000280b287212 */ /* 0x000fe400078e3cff */
[----:B------:R-:W-:Y:S02]  /*ebc20*/  LOP3.LUT R39, R39, R38, RZ, 0x3c, !PT ;  /* 0x0000002627277212 */ /* 0x000fe400078e3cff */
[----:B------:R-:W-:Y:S02]  /*ebc30*/  SHF.L.W.U32.HI R6, R23, 0x1, R18 ;  /* 0x0000000117067819 */ /* 0x000fe40000010e12 */
[----:B------:R-:W-:Y:S02]  /*ebc40*/  LOP3.LUT R22, R27, R22, R54, 0x96, !PT ;  /* 0x000000161b167212 */ /* 0x000fe400078e9636 */
[----:B------:R-:W-:Y:S02]  /*ebc50*/  SHF.L.W.U32.HI R8, R37, 0x1, R26 ;  /* 0x0000000125087819 */ /* 0x000fe40000010e1a */
[----:B------:R-:W-:-:S02]  /*ebc60*/  SHF.L.W.U32.HI R18, R18, 0x1, R23 ;  /* 0x0000000112127819 */ /* 0x000fc40000010e17 */
[----:B------:R-:W-:Y:S02]  /*ebc70*/  LOP3.LUT R29, R17, R0, R29, 0x96, !PT ;  /* 0x00000000111d7212 */ /* 0x000fe400078e961d */
[----:B------:R-:W-:Y:S02]  /*ebc80*/  SHF.L.W.U32.HI R26, R26, 0x1, R37 ;  /* 0x000000011a1a7819 */ /* 0x000fe40000010e25 */
[----:B------:R-:W-:Y:S02]  /*ebc90*/  SHF.R.U32.HI R0, RZ, 0x10, R36 ;  /* 0x00000010ff007819 */ /* 0x000fe40000011624 */
[----:B------:R-:W-:Y:S02]  /*ebca0*/  LOP3.LUT R21, R52, R21, R53, 0x96, !PT ;  /* 0x0000001534157212 */ /* 0x000fe400078e9635 */
[----:B------:R-:W-:Y:S02]  /*ebcb0*/  SHF.L.W.U32.HI R37, R40, 0x1, R39 ;  /* 0x0000000128257819 */ /* 0x000fe40000010e27 */
[----:B------:R-:W-:-:S02]  /*ebcc0*/  LOP3.LUT R14, R15, R14, R28, 0x96, !PT ;  /* 0x0000000e0f0e7212 */ /* 0x000fc400078e961c */
[----:B------:R-:W-:Y:S01]  /*ebcd0*/  LOP3.LUT R6, R6, R7, R12, 0x96, !PT ;  /* 0x0000000706067212 */ /* 0x000fe200078e960c */
[----:B------:R-:W-:Y:S01]  /*ebce0*/  IMAD.MOV.U32 R20, RZ, RZ, R36 ;  /* 0x000000ffff147224 */ /* 0x000fe200078e0024 */
[----:B------:R-:W-:Y:S01]  /*ebcf0*/  LOP3.LUT R7, R18, R5, R13, 0x96, !PT ;  /* 0x0000000512077212 */ /* 0x000fe200078e960d */
[----:B------:R-:W-:Y:S01]  /*ebd00*/  IMAD.MOV.U32 R23, RZ, RZ, R55 ;  /* 0x000000ffff177224 */ /* 0x000fe200078e0037 */
[----:B------:R-:W-:Y:S02]  /*ebd10*/  SHF.R.U32.HI R15, RZ, 0x10, R22 ;  /* 0x00000010ff0f7819 */ /* 0x000fe40000011616 */
[----:B------:R-:W-:Y:S02]  /*ebd20*/  LOP3.LUT R5, R0, 0xff, RZ, 0xc0, !PT ;  /* 0x000000ff00057812 */ /* 0x000fe400078ec0ff */
[----:B------:R-:W-:Y:S02]  /*ebd30*/  LOP3.LUT R8, R8, R25, R34, 0x96, !PT ;  /* 0x0000001908087212 */ /* 0x000fe400078e9622 */
[----:B------:R-:W-:-:S02]  /*ebd40*/  LOP3.LUT R17, R37, R24, R31, 0x96, !PT ;  /* 0x0000001825117212 */ /* 0x000fc400078e961f */
[----:B------:R-:W-:Y:S02]  /*ebd50*/  SHF.R.U32.HI R13, RZ, 0x8, R21 ;  /* 0x00000008ff0d7819 */ /* 0x000fe40000011615 */
[----:B------:R-:W-:Y:S02]  /*ebd60*/  LOP3.LUT R0, R21, 0xff, RZ, 0xc0, !PT ;  /* 0x000000ff15007812 */ /* 0x000fe400078ec0ff */
[----:B------:R-:W-:Y:S02]  /*ebd70*/  LOP3.LUT R11, R48, R69, R49, 0x96, !PT ;  /* 0x00000045300b7212 */ /* 0x000fe400078e9631 */
[----:B------:R-:W-:Y:S02]  /*ebd80*/  SHF.R.U32.HI R12, RZ, 0x10, R10 ;  /* 0x00000010ff0c7819 */ /* 0x000fe4000001160a */
[----:B------:R-:W-:Y:S02]  /*ebd90*/  SHF.R.U32.HI R24, RZ, 0x8, R55 ;  /* 0x00000008ff187819 */ /* 0x000fe40000011637 */
[----:B------:R-:W-:-:S02]  /*ebda0*/  LOP3.LUT R25, R55, 0xff, RZ, 0xc0, !PT ;  /* 0x000000ff37197812 */ /* 0x000fc400078ec0ff */
[----:B------:R-:W-:Y:S02]  /*ebdb0*/  SHF.R.U64 R18, R36, 0x18, R21 ;  /* 0x0000001824127819 */ /* 0x000fe40000001215 */
[----:B------:R-:W-:Y:S02]  /*ebdc0*/  LOP3.LUT R15, R15, 0xff, RZ, 0xc0, !PT ;  /* 0x000000ff0f0f7812 */ /* 0x000fe400078ec0ff */
[----:B------:R-:W-:Y:S01]  /*ebdd0*/  SHF.R.U64 R28, R22, 0x18, R55 ;  /* 0x00000018161c7819 */ /* 0x000fe20000001237 */
[----:B------:R0:W-:Y:S01]  /*ebde0*/  STL.128 [R1+0x2f0], R20 ;  /* 0x0002f01401007387 */ /* 0x0001e20000100c00 */
[----:B------:R-:W-:Y:S02]  /*ebdf0*/  PRMT R0, R13, 0x7604, R0 ;  /* 0x000076040d007816 */ /* 0x000fe40000000000 */
[----:B------:R-:W-:Y:S02]  /*ebe00*/  SHF.L.W.U32.HI R27, R39, 0x1, R40 ;  /* 0x00000001271b7819 */ /* 0x000fe40000010e28 */
[----:B------:R-:W-:-:S02]  /*ebe10*/  LOP3.LUT R35, R26, R19, R35, 0x96, !PT ;  /* 0x000000131a237212 */ /* 0x000fc400078e9623 */
[----:B------:R-:W-:Y:S02]  /*ebe20*/  LOP3.LUT R13, R12, 0xff, RZ, 0xc0, !PT ;  /* 0x000000ff0c0d7812 */ /* 0x000fe400078ec0ff */
[----:B------:R-:W-:Y:S01]  /*ebe30*/  PRMT R25, R24, 0x7604, R25 ;  /* 0x0000760418197816 */ /* 0x000fe20000000019 */
[----:B------:R1:W-:Y:S01]  /*ebe40*/  STL.64 [R1+0x2e8], R10 ;  /* 0x0002e80a01007387 */ /* 0x0003e20000100a00 */
[----:B------:R-:W-:Y:S02]  /*ebe50*/  PRMT R5, R18, 0x7604, R5 ;  /* 0x0000760412057816 */ /* 0x000fe40000000005 */
[--C-:B------:R-:W-:Y:S02]  /*ebe60*/  SHF.R.U32.HI R19, RZ, 0x8, R11.reuse ;  /* 0x00000008ff137819 */ /* 0x100fe4000001160b */
[----:B------:R-:W-:Y:S02]  /*ebe70*/  LOP3.LUT R12, R11, 0xff, RZ, 0xc0, !PT ;  /* 0x000000ff0b0c7812 */ /* 0x000fe400078ec0ff */
[----:B0-----:R-:W-:-:S02]  /*ebe80*/  SHF.R.U64 R20, R10, 0x18, R11 ;  /* 0x000000180a147819 */ /* 0x001fc4000000120b */
[----:B------:R-:W-:Y:S02]  /*ebe90*/  PRMT R24, R28, 0x7604, R15 ;  /* 0x000076041c187816 */ /* 0x000fe4000000000f */
[----:B------:R-:W-:Y:S02]  /*ebea0*/  SHF.R.U32.HI R18, RZ, 0x10, R32 ;  /* 0x00000010ff127819 */ /* 0x000fe40000011620 */
[C---:B------:R-:W-:Y:S02]  /*ebeb0*/  LOP3.LUT R15, R10.reuse, 0xff, RZ, 0xc0, !PT ;  /* 0x000000ff0a0f7812 */ /* 0x040fe400078ec0ff */
[----:B-1----:R-:W-:Y:S02]  /*ebec0*/  LOP3.LUT R10, R10, 0xffff, RZ, 0xc0, !PT ;  /* 0x0000ffff0a0a7812 */ /* 0x002fe400078ec0ff */
[----:B------:R-:W-:Y:S02]  /*ebed0*/  LOP3.LUT R16, R27, R16, R30, 0x96, !PT ;  /* 0x000000101b107212 */ /* 0x000fe400078e961e */
[----:B------:R-:W-:-:S02]  /*ebee0*/  PRMT R13, R20, 0x7604, R13 ;  /* 0x00007604140d7816 */ /* 0x000fc4000000000d */
[----:B------:R-:W-:Y:S02]  /*ebef0*/  PRMT R12, R19, 0x7604, R12 ;  /* 0x00007604130c7816 */ /* 0x000fe4000000000c */
[--C-:B------:R-:W-:Y:S02]  /*ebf00*/  SHF.R.U32.HI R20, RZ, 0x8, R33.reuse ;  /* 0x00000008ff147819 */ /* 0x100fe40000011621 */
[----:B------:R-:W-:Y:S02]  /*ebf10*/  LOP3.LUT R27, R33, 0xff, RZ, 0xc0, !PT ;  /* 0x000000ff211b7812 */ /* 0x000fe400078ec0ff */
[----:B------:R-:W-:Y:S02]  /*ebf20*/  LOP3.LUT R18, R18, 0xff, RZ, 0xc0, !PT ;  /* 0x000000ff12127812 */ /* 0x000fe400078ec0ff */
[----:B------:R-:W-:Y:S02]  /*ebf30*/  SHF.R.U64 R19, R32, 0x18, R33 ;  /* 0x0000001820137819 */ /* 0x000fe40000001221 */
[----:B------:R-:W-:-:S02]  /*ebf40*/  SHF.R.U32.HI R10, RZ, 0x8, R10 ;  /* 0x00000008ff0a7819 */ /* 0x000fc4000001160a */
[----:B------:R-:W-:Y:S02]  /*ebf50*/  PRMT R27, R20, 0x7604, R27 ;  /* 0x00007604141b7816 */ /* 0x000fe4000000001b */
[----:B------:R-:W-:Y:S02]  /*ebf60*/  PRMT R26, R19, 0x7604, R18 ;  /* 0x00007604131a7816 */ /* 0x000fe40000000012 */
[--C-:B------:R-:W-:Y:S02]  /*ebf70*/  SHF.R.U32.HI R23, RZ, 0x10, R21.reuse ;  /* 0x00000010ff177819 */ /* 0x100fe40000011615 */
[----:B------:R-:W-:Y:S02]  /*ebf80*/  SHF.R.U32.HI R20, RZ, 0x18, R21 ;  /* 0x00000018ff147819 */ /* 0x000fe40000011615 */
[----:B------:R-:W-:Y:S02]  /*ebf90*/  LOP3.LUT R19, R36, 0xffff, RZ, 0xc0, !PT ;  /* 0x0000ffff24137812 */ /* 0x000fe400078ec0ff */
[----:B------:R-:W-:-:S02]  /*ebfa0*/  SHF.R.U32.HI R21, RZ, 0x10, R11 ;  /* 0x00000010ff157819 */ /* 0x000fc4000001160b */
[----:B------:R-:W-:Y:S02]  /*ebfb0*/  LOP3.LUT R10, R10, 0xffff, RZ, 0xc0, !PT ;  /* 0x0000ffff0a0a7812 */ /* 0x000fe400078ec0ff */
[----:B------:R-:W-:Y:S02]  /*ebfc0*/  LOP3.LUT R18, R36, 0xff, RZ, 0xc0, !PT ;  /* 0x000000ff24127812 */ /* 0x000fe400078ec0ff */
[----:B------:R-:W-:Y:S02]  /*ebfd0*/  SHF.R.U32.HI R28, RZ, 0x18, R11 ;  /* 0x00000018ff1c7819 */ /* 0x000fe4000001160b */
[----:B------:R-:W-:Y:S02]  /*ebfe0*/  SHF.R.U32.HI R19, RZ, 0x8, R19 ;  /* 0x00000008ff137819 */ /* 0x000fe40000011613 */
[----:B------:R-:W-:Y:S02]  /*ebff0*/  LOP3.LUT R11, R21, 0xff, RZ, 0xc0, !PT ;  /* 0x000000ff150b7812 */ /* 0x000fe400078ec0ff */
[----:B------:R-:W-:-:S02]  /*ec000*/  PRMT R36, R10, 0x7604, R15 ;  /* 0x000076040a247816 */ /* 0x000fc4000000000f */
[----:B------:R-:W-:Y:S02]  /*ec010*/  LOP3.LUT R23, R23, 0xff, RZ, 0xc0, !PT ;  /* 0x000000ff17177812 */ /* 0x000fe400078ec0ff */
[----:B------:R-:W-:Y:S02]  /*ec020*/  LOP3.LUT R15, R32, 0xffff, RZ, 0xc0, !PT ;  /* 0x0000ffff200f7812 */ /* 0x000fe400078ec0ff */
[----:B------:R-:W-:Y:S02]  /*ec030*/  LOP3.LUT R19, R19, 0xffff, RZ, 0xc0, !PT ;  /* 0x0000ffff13137812 */ /* 0x000fe400078ec0ff */
[----:B------:R-:W-:Y:S02]  /*ec040*/  PRMT R37, R28, 0x7604, R11 ;  /* 0x000076041c257816 */ /* 0x000fe4000000000b */
[----:B------:R-:W-:Y:S02]  /*ec050*/  PRMT R23, R20, 0x7604, R23 ;  /* 0x0000760414177816 */ /* 0x000fe40000000017 */
[----:B------:R-:W-:-:S02]  /*ec060*/  LOP3.LUT R10, R22, 0xff, RZ, 0xc0, !PT ;  /* 0x000000ff160a7812 */ /* 0x000fc400078ec0ff */
[----:B------:R-:W-:Y:S02]  /*ec070*/  LOP3.LUT R11, R22, 0xffff, RZ, 0xc0, !PT ;  /* 0x0000ffff160b7812 */ /* 0x000fe400078ec0ff */
[----:B------:R-:W-:Y:S02]  /*ec080*/  SHF.R.U32.HI R15, RZ, 0x8, R15 ;  /* 0x00000008ff0f7819 */ /* 0x000fe4000001160f */
[----:B------:R-:W-:Y:S02]  /*ec090*/  SHF.R.U32.HI R20, RZ, 0x10, R33 ;  /* 0x00000010ff147819 */ /* 0x000fe40000011621 */
[----:B------:R-:W-:Y:S02]  /*ec0a0*/  SHF.R.U32.HI R22, RZ, 0x10, R55 ;  /* 0x00000010ff167819 */ /* 0x000fe40000011637 */
[----:B------:R-:W-:Y:S02]  /*ec0b0*/  PRMT R38, R19, 0x7604, R18 ;  /* 0x0000760413267816 */ /* 0x000fe40000000012 */
[----:B------:R-:W-:-:S02]  /*ec0c0*/  LOP3.LUT R18, R32, 0xff, RZ, 0xc0, !PT ;  /* 0x000000ff20127812 */ /* 0x000fc400078ec0ff */
[----:B------:R-:W-:Y:S02]  /*ec0d0*/  SHF.R.U32.HI R11, RZ, 0x8, R11 ;  /* 0x00000008ff0b7819 */ /* 0x000fe4000001160b */
[----:B------:R-:W-:Y:S02]  /*ec0e0*/  LOP3.LUT R19, R15, 0xffff, RZ, 0xc0, !PT ;  /* 0x0000ffff0f137812 */ /* 0x000fe400078ec0ff */
[----:B------:R-:W-:Y:S02]  /*ec0f0*/  SHF.R.U32.HI R40, RZ, 0x18, R55 ;  /* 0x00000018ff287819 */ /* 0x000fe40000011637 */
[----:B------:R-:W-:Y:S02]  /*ec100*/  SHF.R.U32.HI R21, RZ, 0x18, R33 ;  /* 0x00000018ff157819 */ /* 0x000fe40000011621 */
[----:B------:R-:W-:Y:S02]  /*ec110*/  LOP3.LUT R20, R20, 0xff, RZ, 0xc0, !PT ;  /* 0x000000ff14147812 */ /* 0x000fe400078ec0ff */
[----:B------:R-:W-:Y:S01]  /*ec120*/  LOP3.LUT R15, R22, 0xff, RZ, 0xc0, !PT ;  /* 0x000000ff160f7812 */ /* 0x000fe200078ec0ff */
[----:B------:R-:W-:Y:S01]  /*ec130*/  IMAD.MOV.U32 R34, RZ, RZ, R8 ;  /* 0x000000ffff227224 */ /* 0x000fe200078e0008 */
[----:B------:R-:W-:Y:S01]  /*ec140*/  LOP3.LUT R11, R11, 0xffff, RZ, 0xc0, !PT ;  /* 0x0000ffff0b0b7812 */ /* 0x000fe200078ec0ff */
[----:B------:R-:W-:Y:S01]  /*ec150*/  IMAD.MOV.U32 R28, RZ, RZ, R14 ;  /* 0x000000ffff1c7224 */ /* 0x000fe200078e000e */
[----:B------:R-:W-:Y:S01]  /*ec160*/  PRMT R41, R19, 0x7604, R18 ;  /* 0x0000760413297816 */ /* 0x000fe20000000012 */
[----:B------:R-:W-:Y:S01]  /*ec170*/  IMAD.MOV.U32 R30, RZ, RZ, R16 ;  /* 0x000000ffff1e7224 */ /* 0x000fe200078e0010 */
[----:B------:R-:W-:Y:S01]  /*ec180*/  PRMT R42, R21, 0x7604, R20 ;  /* 0x00007604152a7816 */ /* 0x000fe20000000014 */
[----:B------:R-:W-:Y:S01]  /*ec190*/  IMAD.MOV.U32 R31, RZ, RZ, R17 ;  /* 0x000000ffff1f7224 */ /* 0x000fe200078e0011 */
[----:B------:R-:W-:-:S02]  /*ec1a0*/  PRMT R40, R40, 0x7604, R15 ;  /* 0x0000760428287816 */ /* 0x000fc4000000000f */
[----:B------:R-:W-:Y:S02]  /*ec1b0*/  SHF.R.U32.HI R19, RZ, 0x8, R7 ;  /* 0x00000008ff137819 */ /* 0x000fe40000011607 */
[----:B------:R-:W-:Y:S02]  /*ec1c0*/  LOP3.LUT R18, R7, 0xff, RZ, 0xc0, !PT ;  /* 0x000000ff07127812 */ /* 0x000fe400078ec0ff */
[----:B------:R-:W-:Y:S02]  /*ec1d0*/  SHF.R.U32.HI R20, RZ, 0x8, R17 ;  /* 0x00000008ff147819 */ /* 0x000fe40000011611 */
[----:B------:R-:W-:Y:S01]  /*ec1e0*/  LOP3.LUT R15, R17, 0xff, RZ, 0xc0, !PT ;  /* 0x000000ff110f7812 */ /* 0x000fe200078ec0ff */
[----:B------:R0:W-:Y:S01]  /*ec1f0*/  STL.128 [R1+0x300], R32 ;  /* 0x0003002001007387 */ /* 0x0001e20000100c00 */
[----:B------:R-:W-:Y:S02]  /*ec200*/  PRMT R39, R11, 0x7604, R10 ;  /* 0x000076040b277816 */ /* 0x000fe4000000000a */
[----:B------:R-:W-:Y:S01]  /*ec210*/  SHF.R.U32.HI R22, RZ, 0x8, R29 ;  /* 0x00000008ff167819 */ /* 0x000fe2000001161d */
[----:B------:R1:W-:Y:S01]  /*ec220*/  STL.128 [R1+0x310], R28 ;  /* 0x0003101c01007387 */ /* 0x0003e20000100c00 */
[----:B------:R-:W-:-:S02]  /*ec230*/  LOP3.LUT R11, R29, 0xff, RZ, 0xc0, !PT ;  /* 0x000000ff1d0b7812 */ /* 0x000fc400078ec0ff */
[----:B------:R-:W-:Y:S02]  /*ec240*/  SHF.R.U32.HI R21, RZ, 0x8, R35 ;  /* 0x00000008ff157819 */ /* 0x000fe40000011623 */
[----:B------:R-:W-:Y:S02]  /*ec250*/  LOP3.LUT R10, R35, 0xff, RZ, 0xc0, !PT ;  /* 0x000000ff230a7812 */ /* 0x000fe400078ec0ff */
[----:B------:R-:W-:Y:S02]  /*ec260*/  PRMT R11, R22, 0x7604, R11 ;  /* 0x00007604160b7816 */ /* 0x000fe4000000000b */
[----:B0-----:R-:W-:Y:S02]  /*ec270*/  PRMT R32, R19, 0x7604, R18 ;  /* 0x0000760413207816 */ /* 0x001fe40000000012 */
[----:B------:R-:W-:Y:S02]  /*ec280*/  SHF.R.U32.HI R18, RZ, 0x10, R14 ;  /* 0x00000010ff127819 */ /* 0x000fe4000001160e */
[----:B-1----:R-:W-:-:S02]  /*ec290*/  PRMT R30, R20, 0x7604, R15 ;  /* 0x00007604141e7816 */ /* 0x002fc4000000000f */
[--C-:B------:R-:W-:Y:S02]  /*ec2a0*/  SHF.R.U32.HI R20, RZ, 0x10, R29.reuse ;  /* 0x00000010ff147819 */ /* 0x100fe4000001161d */
[----:B------:R-:W-:Y:S02]  /*ec2b0*/  SHF.R.U32.HI R15, RZ, 0x10, R8 ;  /* 0x00000010ff0f7819 */ /* 0x000fe40000011608 */
[----:B------:R-:W-:Y:S02]  /*ec2c0*/  PRMT R10, R21, 0x7604, R10 ;  /* 0x00007604150a7816 */ /* 0x000fe4000000000a */
[----:B------:R-:W-:Y:S02]  /*ec2d0*/  SHF.R.U64 R22, R14, 0x18, R29 ;  /* 0x000000180e167819 */ /* 0x000fe4000000121d */
[----:B------:R-:W-:Y:S02]  /*ec2e0*/  SHF.R.U32.HI R28, RZ, 0x10, R35 ;  /* 0x00000010ff1c7819 */ /* 0x000fe40000011623 */
[----:B------:R-:W-:-:S02]  /*ec2f0*/  LOP3.LUT R19, R18, 0xff, RZ, 0xc0, !PT ;  /* 0x000000ff12137812 */ /* 0x000fc400078ec0ff */
[----:B------:R-:W-:Y:S02]  /*ec300*/  SHF.R.U32.HI R21, RZ, 0x18, R29 ;  /* 0x00000018ff157819 */ /* 0x000fe4000001161d */
[----:B------:R-:W-:Y:S02]  /*ec310*/  SHF.R.U64 R34, R8, 0x18, R35 ;  /* 0x0000001808227819 */ /* 0x000fe40000001223 */
[----:B------:R-:W-:Y:S02]  /*ec320*/  LOP3.LUT R20, R20, 0xff, RZ, 0xc0, !PT ;  /* 0x000000ff14147812 */ /* 0x000fe400078ec0ff */
[----:B------:R-:W-:Y:S02]  /*ec330*/  LOP3.LUT R15, R15, 0xff, RZ, 0xc0, !PT ;  /* 0x000000ff0f0f7812 */ /* 0x000fe400078ec0ff */
[----:B------:R-:W-:Y:S02]  /*ec340*/  LOP3.LUT R18, R28, 0xff, RZ, 0xc0, !PT ;  /* 0x000000ff1c127812 */ /* 0x000fe400078ec0ff */
[----:B------:R-:W-:-:S02]  /*ec350*/  PRMT R31, R22, 0x7604, R19 ;  /* 0x00007604161f7816 */ /* 0x000fc40000000013 */
[----:B------:R-:W-:Y:S02]  /*ec360*/  PRMT R28, R21, 0x7604, R20 ;  /* 0x00007604151c7816 */ /* 0x000fe40000000014 */
[----:B------:R-:W-:Y:S02]  /*ec370*/  PRMT R19, R34, 0x7604, R15 ;  /* 0x0000760422137816 */ /* 0x000fe4000000000f */
[----:B------:R-:W-:Y:S02]  /*ec380*/  SHF.R.U32.HI R29, RZ, 0x18, R35 ;  /* 0x00000018ff1d7819 */ /* 0x000fe40000011623 */
[--C-:B------:R-:W-:Y:S02]  /*ec390*/  SHF.R.U32.HI R21, RZ, 0x10, R17.reuse ;  /* 0x00000010ff157819 */ /* 0x100fe40000011611 */
[--C-:B------:R-:W-:Y:S02]  /*ec3a0*/  SHF.R.U32.HI R22, RZ, 0x18, R17.reuse ;  /* 0x00000018ff167819 */ /* 0x100fe40000011611 */
[----:B------:R-:W-:-:S02]  /*ec3b0*/  SHF.R.U64 R34, R16, 0x18, R17 ;  /* 0x0000001810227819 */ /* 0x000fc40000001211 */
[----:B------:R-:W-:Y:S02]  /*ec3c0*/  SHF.R.U32.HI R17, RZ, 0x10, R6 ;  /* 0x00000010ff117819 */ /* 0x000fe40000011606 */
[----:B------:R-:W-:Y:S02]  /*ec3d0*/  SHF.R.U32.HI R15, RZ, 0x10, R16 ;  /* 0x00000010ff0f7819 */ /* 0x000fe40000011610 */
[----:B------:R-:W-:Y:S02]  /*ec3e0*/  PRMT R29, R29, 0x7604, R18 ;  /* 0x000076041d1d7816 */ /* 0x000fe40000000012 */
[----:B------:R-:W-:Y:S02]  /*ec3f0*/  SHF.R.U32.HI R20, RZ, 0x10, R7 ;  /* 0x00000010ff147819 */ /* 0x000fe40000011607 */
[----:B------:R-:W-:Y:S02]  /*ec400*/  LOP3.LUT R18, R17, 0xff, RZ, 0xc0, !PT ;  /* 0x000000ff11127812 */ /* 0x000fe400078ec0ff */
[----:B------:R-:W-:-:S02]  /*ec410*/  LOP3.LUT R17, R21, 0xff, RZ, 0xc0, !PT ;  /* 0x000000ff15117812 */ /* 0x000fc400078ec0ff */
[----:B------:R-:W-:Y:S02]  /*ec420*/  LOP3.LUT R15, R15, 0xff, RZ, 0xc0, !PT ;  /* 0x000000ff0f0f7812 */ /* 0x000fe400078ec0ff */
[----:B------:R-:W-:Y:S02]  /*ec430*/  SHF.R.U32.HI R49, RZ, 0x18, R7 ;  /* 0x00000018ff317819 */ /* 0x000fe40000011607 */
[----:B------:R-:W-:Y:S02]  /*ec440*/  LOP3.LUT R20, R20, 0xff, RZ, 0xc0, !PT ;  /* 0x000000ff14147812 */ /* 0x000fe400078ec0ff */
[----:B------:R-:W-:Y:S02]  /*ec450*/  PRMT R45, R22, 0x7604, R17 ;  /* 0x00007604162d7816 */ /* 0x000fe40000000011 */
[----:B------:R-:W-:Y:S02]  /*ec460*/  PRMT R43, R34, 0x7604, R15 ;  /* 0x00007604222b7816 */ /* 0x000fe4000000000f */
[----:B------:R-:W-:-:S02]  /*ec470*/  LOP3.LUT R17, R14, 0xff, RZ, 0xc0, !PT ;  /* 0x000000ff0e117812 */ /* 0x000fc400078ec0ff */
[----:B------:R-:W-:Y:S02]  /*ec480*/  LOP3.LUT R15, R14, 0xffff, RZ, 0xc0, !PT ;  /* 0x0000ffff0e0f7812 */ /* 0x000fe400078ec0ff */
[----:B------:R-:W-:Y:S02]  /*ec490*/  PRMT R49, R49, 0x7604, R20 ;  /* 0x0000760431317816 */ /* 0x000fe40000000014 */
[----:B------:R-:W-:Y:S02]  /*ec4a0*/  LOP3.LUT R14, R8, 0xff, RZ, 0xc0, !PT ;  /* 0x000000ff080e7812 */ /* 0x000fe400078ec0ff */
[----:B------:R-:W-:Y:S02]  /*ec4b0*/  LOP3.LUT R21, R6, 0xffff, RZ, 0xc0, !PT ;  /* 0x0000ffff06157812 */ /* 0x000fe400078ec0ff */
[----:B------:R-:W-:Y:S02]  /*ec4c0*/  LOP3.LUT R8, R8, 0xffff, RZ, 0xc0, !PT ;  /* 0x0000ffff08087812 */ /* 0x000fe400078ec0ff */
[----:B------:R-:W-:-:S02]  /*ec4d0*/  LOP3.LUT R20, R16, 0xffff, RZ, 0xc0, !PT ;  /* 0x0000ffff10147812 */ /* 0x000fc400078ec0ff */
[----:B------:R-:W-:Y:S02]  /*ec4e0*/  SHF.R.U64 R47, R6, 0x18, R7 ;  /* 0x00000018062f7819 */ /* 0x000fe40000001207 */
[----:B------:R-:W-:Y:S02]  /*ec4f0*/  SHF.R.U32.HI R15, RZ, 0x8, R15 ;  /* 0x00000008ff0f7819 */ /* 0x000fe4000001160f */
[----:B------:R-:W-:Y:S02]  /*ec500*/  SHF.R.U32.HI R21, RZ, 0x8, R21 ;  /* 0x00000008ff157819 */ /* 0x000fe40000011615 */
[----:B------:R-:W-:Y:S02]  /*ec510*/  SHF.R.U32.HI R8, RZ, 0x8, R8 ;  /* 0x00000008ff087819 */ /* 0x000fe40000011608 */
[----:B------:R-:W-:Y:S02]  /*ec520*/  SHF.R.U32.HI R20, RZ, 0x8, R20 ;  /* 0x00000008ff147819 */ /* 0x000fe40000011614 */
[----:B------:R-:W-:-:S02]  /*ec530*/  PRMT R47, R47, 0x7604, R18 ;  /* 0x000076042f2f7816 */ /* 0x000fc40000000012 */
[----:B------:R-:W-:Y:S02]  /*ec540*/  LOP3.LUT R18, R16, 0xff, RZ, 0xc0, !PT ;  /* 0x000000ff10127812 */ /* 0x000fe400078ec0ff */
[----:B------:R-:W-:Y:S02]  /*ec550*/  LOP3.LUT R16, R15, 0xffff, RZ, 0xc0, !PT ;  /* 0x0000ffff0f107812 */ /* 0x000fe400078ec0ff */
[----:B------:R-:W-:Y:S02]  /*ec560*/  LOP3.LUT R33, R21, 0xffff, RZ, 0xc0, !PT ;  /* 0x0000ffff15217812 */ /* 0x000fe400078ec0ff */
[----:B------:R-:W-:Y:S02]  /*ec570*/  LOP3.LUT R22, R6, 0xff, RZ, 0xc0, !PT ;  /* 0x000000ff06167812 */ /* 0x000fe400078ec0ff */
[----:B------:R-:W-:Y:S02]  /*ec580*/  LOP3.LUT R15, R8, 0xffff, RZ, 0xc0, !PT ;  /* 0x0000ffff080f7812 */ /* 0x000fe400078ec0ff */
[----:B------:R-:W-:-:S02]  /*ec590*/  LOP3.LUT R21, R20, 0xffff, RZ, 0xc0, !PT ;  /* 0x0000ffff14157812 */ /* 0x000fc400078ec0ff */
        /* <DEDUP_REMOVED lines=19> */
[----:B------:R-:W-:Y:S01]  /*ec6d0*/  PRMT R36, R43, 0x1054, R18 ;  /* 0x000010542b247816 */ /* 0x000fe20000000012 */
[----:B------:R-:W-:Y:S04]  /*ec6e0*/  STL.64 [R1+0x320], R6 ;  /* 0x0003200601007387 */ /* 0x000fe80000100a00 */
[----:B------:R0:W-:Y:S04]  /*ec6f0*/  STL.128 [R4], R20 ;  /* 0x0000001404007387 */ /* 0x0001e80000100c00 */
[----:B------:R1:W-:Y:S04]  /*ec700*/  STL.128 [R4+0x10], R24 ;  /* 0x0000101804007387 */ /* 0x0003e80000100c00 */
[----:B------:R2:W-:Y:S04]  /*ec710*/  STL.128 [R4+0x20], R32 ;  /* 0x0000202004007387 */ /* 0x0005e80000100c00 */
[----:B------:R3:W-:Y:S04]  /*ec720*/  STL.128 [R4+0x30], R36 ;  /* 0x0000302404007387 */ /* 0x0007e80000100c00 */
[----:B------:R-:W-:Y:S04]  /*ec730*/  STL.64 [R1+0xe0], RZ ;  /* 0x0000e0ff01007387 */ /* 0x000fe80000100a00 */
[----:B------:R-:W4:Y:S04]  /*ec740*/  LDL.64 R10, [R1+0xe0] ;  /* 0x0000e000010a7983 */ /* 0x000f280000100a00 */
[----:B------:R-:W5:Y:S04]  /*ec750*/  LDL R12, [R1+0x5b4] ;  /* 0x0005b400010c7983 */ /* 0x000f680000100800 */
[----:B------:R-:W5:Y:S04]  /*ec760*/  LDL R14, [R1+0x5b8] ;  /* 0x0005b800010e7983 */ /* 0x000f680000100800 */
[----:B------:R-:W5:Y:S04]  /*ec770*/  LDL R16, [R1+0x5bc] ;  /* 0x0005bc0001107983 */ /* 0x000f680000100800 */
[----:B------:R-:W5:Y:S04]  /*ec780*/  LDL R18, [R1+0x5c0] ;  /* 0x0005c00001127983 */ /* 0x000f680000100800 */
[----:B0-----:R-:W5:Y:S04]  /*ec790*/  LDL R20, [R1+0x5c4] ;  /* 0x0005c40001147983 */ /* 0x001f680000100800 */
[----:B------:R-:W5:Y:S04]  /*ec7a0*/  LDL R22, [R1+0x5c8] ;  /* 0x0005c80001167983 */ /* 0x000f680000100800 */
[----:B-1----:R-:W5:Y:S04]  /*ec7b0*/  LDL R24, [R1+0x5cc] ;  /* 0x0005cc0001187983 */ /* 0x002f680000100800 */
[----:B------:R-:W5:Y:S04]  /*ec7c0*/  LDL R26, [R1+0x5d0] ;  /* 0x0005d000011a7983 */ /* 0x000f680000100800 */
[----:B------:R-:W5:Y:S04]  /*ec7d0*/  LDL R28, [R1+0x5d4] ;  /* 0x0005d400011c7983 */ /* 0x000f680000100800 */
[----:B------:R-:W5:Y:S04]  /*ec7e0*/  LDL R30, [R1+0x5d8] ;  /* 0x0005d800011e7983 */ /* 0x000f680000100800 */
[----:B--2---:R-:W2:Y:S04]  /*ec7f0*/  LDL R32, [R1+0x5dc] ;  /* 0x0005dc0001207983 */ /* 0x004ea80000100800 */
[----:B------:R-:W2:Y:S04]  /*ec800*/  LDL R34, [R1+0x5e0] ;  /* 0x0005e00001227983 */ /* 0x000ea80000100800 */
[----:B---3--:R-:W3:Y:S04]  /*ec810*/  LDL R36, [R1+0x5e4] ;  /* 0x0005e40001247983 */ /* 0x008ee80000100800 */
[----:B------:R-:W3:Y:S04]  /*ec820*/  LDL R38, [R1+0x5e8] ;  /* 0x0005e80001267983 */ /* 0x000ee80000100800 */
[----:B------:R-:W3:Y:S04]  /*ec830*/  LDL R8, [R1+0x5ec] ;  /* 0x0005ec0001087983 */ /* 0x000ee80000100800 */
[----:B------:R-:W3:Y:S01]  /*ec840*/  LDL R0, [R1+0x5b0] ;  /* 0x0005b00001007983 */ /* 0x000ee20000100800 */
        /* <DEDUP_REMOVED lines=10> */
[----:B------:R-:W-:Y:S02]  /*ec8f0*/  IMAD.MOV.U32 R58, RZ, RZ, 0x137e2179 ;  /* 0x137e2179ff3a7424 */ /* 0x000fe400078e00ff */
[----:B------:R-:W-:Y:S02]  /*ec900*/  IMAD.MOV.U32 R59, RZ, RZ, 0x5be0cd19 ;  /* 0x5be0cd19ff3b7424 */ /* 0x000fe400078e00ff */
[----:B------:R-:W-:-:S02]  /*ec910*/  IMAD.MOV.U32 R40, RZ, RZ, -0x7b3558c5 ;  /* 0x84caa73bff287424 */ /* 0x000fc400078e00ff */
[----:B------:R-:W-:Y:S02]  /*ec920*/  IMAD.MOV.U32 R41, RZ, RZ, -0x4498517b ;  /* 0xbb67ae85ff297424 */ /* 0x000fe400078e00ff */
[----:B------:R-:W-:Y:S02]  /*ec930*/  IMAD.MOV.U32 R42, RZ, RZ, -0xd4236b8 ;  /* 0xf2bdc948ff2a7424 */ /* 0x000fe400078e00ff */
[----:B------:R-:W-:Y:S01]  /*ec940*/  IMAD.MOV.U32 R43, RZ, RZ, 0x6a09e667 ;  /* 0x6a09e667ff2b7424 */ /* 0x000fe200078e00ff */
[----:B------:R-:W-:Y:S04]  /*ec950*/  STL.128 [R1+0x10], R44 ;  /* 0x0000102c01007387 */ /* 0x000fe80000100c00 */
[----:B------:R-:W-:Y:S04]  /*ec960*/  STL.128 [R1+0x20], R52 ;  /* 0x0000203401007387 */ /* 0x000fe80000100c00 */
[----:B------:R-:W-:Y:S04]  /*ec970*/  STL.128 [R1+0x30], R56 ;  /* 0x0000303801007387 */ /* 0x000fe80000100c00 */
[----:B------:R-:W-:Y:S04]  /*ec980*/  STL.64 [R1+0x8], R40 ;  /* 0x0000082801007387 */ /* 0x000fe80000100a00 */
[----:B------:R-:W-:Y:S04]  /*ec990*/  STL.64 [R1], R42 ;  /* 0x0000002a01007387 */ /* 0x000fe80000100a00 */
[----:B------:R-:W-:Y:S04]  /*ec9a0*/  STL.128 [R1+0x40], RZ ;  /* 0x000040ff01007387 */ /* 0x000fe80000100c00 */
[----:B------:R-:W-:Y:S01]  /*ec9b0*/  STL.128 [R1+0x50], RZ ;  /* 0x000050ff01007387 */ /* 0x000fe20000100c00 */
[----:B------:R-:W-:Y:S01]  /*ec9c0*/  BSSY B0, `(.L_x_308) ;  /* 0x0000ab0000007945 */ /* 0x000fe20003800000 */
[----:B------:R-:W-:Y:S01]  /*ec9d0*/  IMAD.MOV.U32 R5, RZ, RZ, 0x40 ;  /* 0x00000040ff057424 */ /* 0x000fe200078e00ff */
[----:B----4-:R-:W-:-:S05]  /*ec9e0*/  IADD3 R6, P0, R10, 0x40, RZ ;  /* 0x000000400a067810 */ /* 0x010fca0007f1e0ff */
[----:B------:R-:W-:-:S04]  /*ec9f0*/  IMAD.X R11, RZ, RZ, R11, P0 ;  /* 0x000000ffff0b7224 */ /* 0x000fc800000e060b */
[----:B------:R-:W-:Y:S01]  /*eca00*/  IMAD.MOV.U32 R7, RZ, RZ, R11 ;  /* 0x000000ffff077224 */ /* 0x000fe200078e000b */
[----:B-----5:R-:W-:Y:S04]  /*eca10*/  STL [R1+0x64], R12 ;  /* 0x0000640c01007387 */ /* 0x020fe80000100800 */
[----:B------:R-:W-:Y:S04]  /*eca20*/  STL.64 [R1+0xe0], R6 ;  /* 0x0000e00601007387 */ /* 0x000fe80000100a00 */
[----:B------:R-:W-:Y:S04]  /*eca30*/  STL [R1+0x68], R14 ;  /* 0x0000680e01007387 */ /* 0x000fe80000100800 */
        /* <DEDUP_REMOVED lines=8> */
[----:B--2---:R-:W-:Y:S04]  /*ecac0*/  STL [R1+0x8c], R32 ;  /* 0x00008c2001007387 */ /* 0x004fe80000100800 */
[----:B------:R-:W-:Y:S04]  /*ecad0*/  STL [R1+0x90], R34 ;  /* 0x0000902201007387 */ /* 0x000fe80000100800 */
[----:B---3--:R-:W-:Y:S04]  /*ecae0*/  STL [R1+0x94], R36 ;  /* 0x0000942401007387 */ /* 0x008fe80000100800 */
[----:B------:R-:W-:Y:S04]  /*ecaf0*/  STL [R1+0x98], R38 ;  /* 0x0000982601007387 */ /* 0x000fe80000100800 */
[----:B------:R-:W-:Y:S04]  /*ecb00*/  STL [R1+0x9c], R8 ;  /* 0x00009c0801007387 */ /* 0x000fe80000100800 */
[----:B------:R0:W-:Y:S02]  /*ecb10*/  STL [R1+0x60], R0 ;  /* 0x0000600001007387 */ /* 0x0001e40000100800 */
[----:B0-----:R-:W-:-:S02]  /*ecb20*/  IMAD.MOV.U32 R0, RZ, RZ, RZ ;  /* 0x000000ffff007224 */ /* 0x001fc400078e00ff */
.L_x_323:
        /* <DEDUP_REMOVED lines=8> */
[----:B------:R-:W-:Y:S02]  /*ecbb0*/  LOP3.LUT R18, R5, 0x3, RZ, 0xc0, !PT ;  /* 0x0000000305127812 */ /* 0x000fe400078ec0ff */
        /* <DEDUP_REMOVED lines=10> */
.L_x_313:
        /* <DEDUP_REMOVED lines=16> */
.L_x_312:
[----:B------:R-:W-:Y:S05]  /*ecd60*/  BSYNC B2 ;  /* 0x0000000000027941 */ /* 0x000fea0003800000 */
.L_x_311:
        /* <DEDUP_REMOVED lines=15> */
.L_x_315:
[----:B------:R-:W-:Y:S05]  /*ece60*/  BSYNC B2 ;  /* 0x0000000000027941 */ /* 0x000fea0003800000 */
.L_x_314:
[----:B-1----:R-:W2:Y:S02]  /*ece70*/  LDL.64 R6, [R1+0xe0] ;  /* 0x0000e00001067983 */ /* 0x002ea40000100a00 */
[----:B--2---:R-:W-:-:S05]  /*ece80*/  IADD3 R6, P0, R6, R5, RZ ;  /* 0x0000000506067210 */ /* 0x004fca0007f1e0ff */
[----:B0-----:R-:W-:Y:S02]  /*ece90*/  IMAD.X R11, R7, 0x1, R0, P0 ;  /* 0x00000001070b7824 */ /* 0x001fe400000e0600 */
[----:B------:R-:W-:Y:S02]  /*ecea0*/  IMAD.MOV.U32 R10, RZ, RZ, R6 ;  /* 0x000000ffff0a7224 */ /* 0x000fe400078e0006 */
[----:B------:R-:W-:Y:S02]  /*eceb0*/  IMAD.MOV.U32 R7, RZ, RZ, RZ ;  /* 0x000000ffff077224 */ /* 0x000fe400078e00ff */
[----:B------:R-:W-:Y:S01]  /*ecec0*/  IMAD.MOV.U32 R0, RZ, RZ, RZ ;  /* 0x000000ffff007224 */ /* 0x000fe200078e00ff */
[----:B------:R0:W-:Y:S01]  /*eced0*/  STL.64 [R1+0xe0], R10 ;  /* 0x0000e00a01007387 */ /* 0x0001e20000100a00 */
[----:B------:R-:W-:Y:S05]  /*ecee0*/  BRA `(.L_x_316) ;  /* 0x0000a56000007947 */ /* 0x000fea0003800000 */
.L_x_310:
[----:B------:R-:W-:Y:S01]  /*ecef0*/  ISETP.NE.U32.AND P0, PT, R58, RZ, PT ;  /* 0x000000ff3a00720c */ /* 0x000fe20003f05070 */
[----:B------:R-:W-:Y:S03]  /*ecf00*/  BSSY B2, `(.L_x_317) ;  /* 0x000002f000027945 */ /* 0x000fe60003800000 */
[----:B------:R-:W-:-:S13]  /*ecf10*/  ISETP.NE.AND.EX P0, PT, R59, RZ, PT, P0 ;  /* 0x000000ff3b00720c */ /* 0x000fda0003f05300 */
[----:B------:R-:W-:Y:S05]  /*ecf20*/  @!P0 BRA `(.L_x_318) ;  /* 0x000002c000008947 */ /* 0x000fea0003800000 */
[----:B------:R-:W-:Y:S01]  /*ecf30*/  IADD3 R7, P1, -R6, 0x7f, RZ ;  /* 0x0000007f06077810 */ /* 0x000fe20007f3e1ff */
[----:B------:R-:W-:Y:S01]  /*ecf40*/  BSSY B3, `(.L_x_319) ;  /* 0x000001c000037945 */ /* 0x000fe20003800000 */
[----:B------:R-:W-:Y:S02]  /*ecf50*/  LOP3.LUT R17, R58, 0x3, RZ, 0xc0, !PT ;  /* 0x000000033a117812 */ /* 0x000fe400078ec0ff */
        /* <DEDUP_REMOVED lines=10> */
.L_x_321:
        /* <DEDUP_REMOVED lines=16> */
.L_x_320:
[----:B------:R-:W-:Y:S05]  /*ed100*/  BSYNC B3 ;  /* 0x0000000000037941 */ /* 0x000fea0003800000 */
.L_x_319:
        /* <DEDUP_REMOVED lines=14> */
.L_x_318:
[----:B------:R-:W-:Y:S05]  /*ed1f0*/  BSYNC B2 ;  /* 0x0000000000027941 */ /* 0x000fea0003800000 */
.L_x_317:
[----:B------:R-:W2:Y:S04]  /*ed200*/  LDL.128 R32, [R1+0x60] ;  /* 0x0000600001207983 */ /* 0x000ea80000100c00 */
[----:B------:R-:W3:Y:S04]  /*ed210*/  LDL.128 R24, [R1+0x70] ;  /* 0x0000700001187983 */ /* 0x000ee80000100c00 */
[----:B0-----:R-:W4:Y:S04]  /*ed220*/  LDL.128 R12, [R1+0x80] ;  /* 0x00008000010c7983 */ /* 0x001f280000100c00 */
[----:B------:R-:W5:Y:S04]  /*ed230*/  LDL.128 R28, [R1+0x90] ;  /* 0x00009000011c7983 */ /* 0x000f680000100c00 */
[----:B------:R-:W3:Y:S04]  /*ed240*/  LDL.128 R16, [R1+0xa0] ;  /* 0x0000a00001107983 */ /* 0x000ee80000100c00 */
[----:B------:R-:W3:Y:S04]  /*ed250*/  LDL.128 R20, [R1+0xb0] ;  /* 0x0000b00001147983 */ /* 0x000ee80000100c00 */
[----:B------:R-:W3:Y:S01]  /*ed260*/  LDL.64 R68, [R1+0x40] ;  /* 0x0000400001447983 */ /* 0x000ee20000100a00 */
[----:B-12---:R-:W-:-:S02]  /*ed270*/  LOP3.LUT R11, R34, 0xffff, RZ, 0xc0, !PT ;  /* 0x0000ffff220b7812 */ /* 0x006fc400078ec0ff */
[----:B------:R-:W-:Y:S02]  /*ed280*/  PRMT R34, R34, 0x7732, RZ ;  /* 0x0000773222227816 */ /* 0x000fe400000000ff */
        /* <DEDUP_REMOVED lines=16> */
[----:B------:R-:W-:Y:S01]  /*ed390*/  SHF.L.U64.HI R37, R36, 0x8, RZ ;  /* 0x0000000824257819 */ /* 0x000fe200000102ff */
[----:B------:R-:W-:Y:S01]  /*ed3a0*/  IMAD.WIDE.U32 R60, R60, 0x10000, RZ ;  /* 0x000100003c3c7825 */ /* 0x000fe200078e00ff */
[----:B------:R-:W-:Y:S02]  /*ed3b0*/  LOP3.LUT R43, R43, R39, R41, 0xfe, !PT ;  /* 0x000000272b2b7212 */ /* 0x000fe400078efe29 */
[----:B------:R-:W-:Y:S01]  /*ed3c0*/  PRMT R41, R11, 0x6540, R36 ;  /* 0x000065400b297816 */ /* 0x000fe20000000024 */
[----:B------:R-:W-:Y:S01]  /*ed3d0*/  IMAD.WIDE.U32 R44, R6, 0x1000000, RZ ;  /* 0x01000000062c7825 */ /* 0x000fe200078e00ff */
[----:B------:R-:W-:-:S02]  /*ed3e0*/  PRMT R67, R7, 0x6540, R38 ;  /* 0x0000654007437816 */ /* 0x000fc40000000026 */
[----:B------:R-:W-:Y:S02]  /*ed3f0*/  LOP3.LUT R10, R33, 0xffff, RZ, 0xc0, !PT ;  /* 0x0000ffff210a7812 */ /* 0x000fe400078ec0ff */
[----:B------:R-:W-:Y:S02]  /*ed400*/  LOP3.LUT R11, R45, R37, R61, 0xfe, !PT ;  /* 0x000000252d0b7212 */ /* 0x000fe400078efe3d */
[----:B------:R-:W2:Y:S01]  /*ed410*/  LDL.128 R36, [R1+0xc0] ;  /* 0x0000c00001247983 */ /* 0x000ea20000100c00 */
[----:B------:R-:W-:Y:S02]  /*ed420*/  LOP3.LUT R32, R35, 0xffff, RZ, 0xc0, !PT ;  /* 0x0000ffff23207812 */ /* 0x000fe400078ec0ff */
[----:B------:R-:W-:Y:S02]  /*ed430*/  PRMT R33, R33, 0x7732, RZ ;  /* 0x0000773221217816 */ /* 0x000fe400000000ff */
[----:B------:R-:W-:Y:S02]  /*ed440*/  PRMT R35, R35, 0x7732, RZ ;  /* 0x0000773223237816 */ /* 0x000fe400000000ff */
        /* <DEDUP_REMOVED lines=50> */
[----:B------:R-:W3:Y:S01]  /*ed770*/  LDL.128 R40, [R1+0xd0] ;  /* 0x0000d00001287983 */ /* 0x000ee20000100c00 */
        /* <DEDUP_REMOVED lines=60> */
[--C-:B------:R-:W-:Y:S01]  /*edb40*/  SHF.R.U32.HI R10, RZ, 0x8, R49.reuse ;  /* 0x00000008ff0a7819 */ /* 0x100fe20000011631 */
        /* <DEDUP_REMOVED lines=19> */
[----:B------:R-:W-:Y:S01]  /*edc80*/  IMAD.SHL.U32 R8, R8, 0x1000000, RZ ;  /* 0x0100000008087824 */ /* 0x000fe200078e00ff */
[----:B-----5:R-:W-:Y:S01]  /*edc90*/  LOP3.LUT R56, R30, 0xffff, RZ, 0xc0, !PT ;  /* 0x0000ffff1e387812 */ /* 0x020fe200078ec0ff */
[----:B------:R-:W-:Y:S01]  /*edca0*/  IMAD.SHL.U32 R10, R10, 0x1000000, RZ ;  /* 0x010000000a0a7824 */ /* 0x000fe200078e00ff */
[----:B------:R-:W-:Y:S02]  /*edcb0*/  LOP3.LUT R48, R28, 0xffff, RZ, 0xc0, !PT ;  /* 0x0000ffff1c307812 */ /* 0x000fe400078ec0ff */
[----:B------:R-:W-:Y:S02]  /*edcc0*/  PRMT R30, R30, 0x7732, RZ ;  /* 0x000077321e1e7816 */ /* 0x000fe400000000ff */
[----:B------:R-:W-:Y:S02]  /*edcd0*/  LOP3.LUT R11, R11, R8, RZ, 0xfc, !PT ;  /* 0x000000080b0b7212 */ /* 0x000fe400078efcff */
[----:B------:R-:W-:Y:S02]  /*edce0*/  LOP3.LUT R8, R49, R10, RZ, 0xfc, !PT ;  /* 0x0000000a31087212 */ /* 0x000fe400078efcff */
[----:B------:R-:W-:-:S02]  /*edcf0*/  LOP3.LUT R57, R31, 0xffff, RZ, 0xc0, !PT ;  /* 0x0000ffff1f397812 */ /* 0x000fc400078ec0ff */
[----:B------:R-:W-:Y:S01]  /*edd00*/  PRMT R66, R31, 0x7732, RZ ;  /* 0x000077321f427816 */ /* 0x000fe200000000ff */
[----:B------:R-:W-:Y:S01]  /*edd10*/  IMAD.MOV.U32 R31, RZ, RZ, R30 ;  /* 0x000000ffff1f7224 */ /* 0x000fe200078e001e */
[----:B------:R-:W-:Y:S02]  /*edd20*/  SHF.R.U32.HI R10, RZ, 0x8, R48 ;  /* 0x00000008ff0a7819 */ /* 0x000fe40000011630 */
[----:B------:R-:W-:Y:S02]  /*edd30*/  PRMT R28, R28, 0x7732, RZ ;  /* 0x000077321c1c7816 */ /* 0x000fe400000000ff */
[C---:B------:R-:W-:Y:S02]  /*edd40*/  LOP3.LUT R49, R29.reuse, 0xffff, RZ, 0xc0, !PT ;  /* 0x0000ffff1d317812 */ /* 0x040fe400078ec0ff */
[----:B------:R-:W-:Y:S02]  /*edd50*/  PRMT R64, R29, 0x7732, RZ ;  /* 0x000077321d407816 */ /* 0x000fe400000000ff */
        /* <DEDUP_REMOVED lines=31> */
[----:B------:R-:W-:-:S03]  /*edf50*/  IMAD.U32 R64, R64, 0x10000, RZ ;  /* 0x0001000040407824 */ /* 0x000fc600078e00ff */
[----:B------:R-:W-:Y:S01]  /*edf60*/  LOP3.LUT R48, R31, 0xff0000, R66, 0xf8, !PT ;  /* 0x00ff00001f307812 */ /* 0x000fe200078ef842 */
[----:B------:R-:W-:Y:S01]  /*edf70*/  IMAD.SHL.U32 R10, R10, 0x1000000, RZ ;  /* 0x010000000a0a7824 */ /* 0x000fe200078e00ff */
[C---:B------:R-:W-:Y:S02]  /*edf80*/  LOP3.LUT R31, R16.reuse, 0xffff, RZ, 0xc0, !PT ;  /* 0x0000ffff101f7812 */ /* 0x040fe400078ec0ff */
[----:B------:R-:W-:Y:S02]  /*edf90*/  LOP3.LUT R57, R57, 0xff0000, R64, 0xf8, !PT ;  /* 0x00ff000039397812 */ /* 0x000fe400078ef840 */
[----:B------:R-:W-:Y:S02]  /*edfa0*/  PRMT R16, R16, 0x7732, RZ ;  /* 0x0000773210107816 */ /* 0x000fe400000000ff */
[----:B------:R-:W-:Y:S02]  /*edfb0*/  LOP3.LUT R30, R28, R61, R30, 0xfe, !PT ;  /* 0x0000003d1c1e7212 */ /* 0x000fe400078efe1e */
[----:B------:R-:W-:-:S02]  /*edfc0*/  LOP3.LUT R56, R17, 0xffff, RZ, 0xc0, !PT ;  /* 0x0000ffff11387812 */ /* 0x000fc400078ec0ff */
[----:B------:R-:W-:Y:S02]  /*edfd0*/  PRMT R72, R17, 0x7732, RZ ;  /* 0x0000773211487816 */ /* 0x000fe400000000ff */
[----:B------:R-:W-:Y:S02]  /*edfe0*/  LOP3.LUT R57, R57, R10, RZ, 0xfc, !PT ;  /* 0x0000000a39397212 */ /* 0x000fe400078efcff */
[C---:B------:R-:W-:Y:S02]  /*edff0*/  LOP3.LUT R61, R18.reuse, 0xffff, RZ, 0xc0, !PT ;  /* 0x0000ffff123d7812 */ /* 0x040fe400078ec0ff */
[----:B------:R-:W-:Y:S01]  /*ee000*/  PRMT R17, R18, 0x7732, RZ ;  /* 0x0000773212117816 */ /* 0x000fe200000000ff */
[----:B------:R-:W-:Y:S01]  /*ee010*/  IMAD.MOV.U32 R18, RZ, RZ, R16 ;  /* 0x000000ffff127224 */ /* 0x000fe200078e0010 */
[----:B------:R-:W-:Y:S02]  /*ee020*/  SHF.R.U32.HI R10, RZ, 0x8, R31 ;  /* 0x00000008ff0a7819 */ /* 0x000fe4000001161f */
[----:B------:R-:W-:-:S02]  /*ee030*/  LOP3.LUT R49, R82, R63, R80, 0xfe, !PT ;  /* 0x0000003f52317212 */ /* 0x000fc400078efe50 */
[C---:B------:R-:W-:Y:S02]  /*ee040*/  LOP3.LUT R63, R19.reuse, 0xffff, RZ, 0xc0, !PT ;  /* 0x0000ffff133f7812 */ /* 0x040fe400078ec0ff */
[----:B------:R-:W-:Y:S01]  /*ee050*/  PRMT R74, R19, 0x7732, RZ ;  /* 0x00007732134a7816 */ /* 0x000fe200000000ff */
[----:B------:R-:W-:Y:S01]  /*ee060*/  IMAD.MOV.U32 R19, RZ, RZ, R17 ;  /* 0x000000ffff137224 */ /* 0x000fe200078e0011 */
[----:B------:R-:W-:Y:S02]  /*ee070*/  LOP3.LUT R66, R10, 0xff, RZ, 0xc0, !PT ;  /* 0x000000ff0a427812 */ /* 0x000fe400078ec0ff */
[----:B------:R-:W-:Y:S02]  /*ee080*/  SHF.R.U32.HI R10, RZ, 0x8, R18 ;  /* 0x00000008ff0a7819 */ /* 0x000fe40000011612 */
[----:B------:R-:W-:Y:S02]  /*ee090*/  LOP3.LUT R29, R29, 0xffff, RZ, 0xc0, !PT ;  /* 0x0000ffff1d1d7812 */ /* 0x000fe400078ec0ff */
[----:B------:R-:W-:-:S02]  /*ee0a0*/  SHF.R.U32.HI R16, RZ, 0x8, R61 ;  /* 0x00000008ff107819 */ /* 0x000fc4000001163d */
[----:B------:R-:W-:Y:S02]  /*ee0b0*/  LOP3.LUT R18, R18, 0xff, RZ, 0xc0, !PT ;  /* 0x000000ff12127812 */ /* 0x000fe400078ec0ff */
[----:B------:R-:W-:Y:S02]  /*ee0c0*/  LOP3.LUT R10, R10, 0xffff, RZ, 0xc0, !PT ;  /* 0x0000ffff0a0a7812 */ /* 0x000fe400078ec0ff */
[----:B------:R-:W-:Y:S01]  /*ee0d0*/  SHF.R.U32.HI R17, RZ, 0x8, R19 ;  /* 0x00000008ff117819 */ /* 0x000fe20000011613 */
[----:B------:R-:W-:Y:S01]  /*ee0e0*/  IMAD.SHL.U32 R29, R29, 0x1000000, RZ ;  /* 0x010000001d1d7824 */ /* 0x000fe200078e00ff */
        /* <DEDUP_REMOVED lines=8> */
[----:B------:R-:W-:Y:S02]  /*ee170*/  LOP3.LUT R48, R48, R29, RZ, 0xfc, !PT ;  /* 0x0000001d30307212 */ /* 0x000fe400078efcff */
[----:B------:R-:W-:Y:S01]  /*ee180*/  PRMT R31, R61, 0x6540, R64 ;  /* 0x000065403d1f7816 */ /* 0x000fe20000000040 */
[----:B------:R-:W-:Y:S01]  /*ee190*/  IMAD.WIDE.U32 R28, R28, 0x1000000, RZ ;  /* 0x010000001c1c7825 */ /* 0x000fe200078e00ff */
[----:B------:R-:W-:Y:S02]  /*ee1a0*/  LOP3.LUT R61, R81, R87, R19, 0xfe, !PT ;  /* 0x00000057513d7212 */ /* 0x000fe400078efe13 */
[----:B------:R-:W-:Y:S02]  /*ee1b0*/  SHF.R.U32.HI R10, RZ, 0x8, R56 ;  /* 0x00000008ff0a7819 */ /* 0x000fe40000011638 */
[----:B------:R-:W-:Y:S01]  /*ee1c0*/  SHF.L.U64.HI R83, R64, 0x8, RZ ;  /* 0x0000000840537819 */ /* 0x000fe200000102ff */
[----:B------:R-:W-:Y:S01]  /*ee1d0*/  IMAD.MOV.U32 R19, RZ, RZ, R72 ;  /* 0x000000ffff137224 */ /* 0x000fe200078e0048 */
[----:B------:R-:W-:-:S02]  /*ee1e0*/  LOP3.LUT R61, R61, 0xff, R56, 0xf8, !PT ;  /* 0x000000ff3d3d7812 */ /* 0x000fc400078ef838 */
[----:B------:R-:W-:Y:S02]  /*ee1f0*/  PRMT R10, R10, 0x7104, RZ ;  /* 0x000071040a0a7816 */ /* 0x000fe400000000ff */
[----:B------:R-:W-:Y:S02]  /*ee200*/  LOP3.LUT R64, R29, R83, R17, 0xfe, !PT ;  /* 0x000000531d407212 */ /* 0x000fe400078efe11 */
[----:B------:R-:W-:Y:S02]  /*ee210*/  SHF.R.U32.HI R17, RZ, 0x8, R63 ;  /* 0x00000008ff117819 */ /* 0x000fe4000001163f */
[----:B------:R-:W-:Y:S01]  /*ee220*/  LOP3.LUT R56, R61, R10, RZ, 0xfc, !PT ;  /* 0x0000000a3d387212 */ /* 0x000fe200078efcff */
[----:B------:R-:W-:Y:S01]  /*ee230*/  IMAD.MOV.U32 R29, RZ, RZ, R74 ;  /* 0x000000ffff1d7224 */ /* 0x000fe200078e004a */
[----:B------:R-:W-:Y:S02]  /*ee240*/  SHF.R.U32.HI R10, RZ, 0x8, R19 ;  /* 0x00000008ff0a7819 */ /* 0x000fe40000011613 */
[----:B------:R-:W-:-:S02]  /*ee250*/  LOP3.LUT R64, R64, 0xff, R63, 0xf8, !PT ;  /* 0x000000ff40407812 */ /* 0x000fc400078ef83f */
[----:B------:R-:W-:Y:S01]  /*ee260*/  PRMT R17, R17, 0x7104, RZ ;  /* 0x0000710411117816 */ /* 0x000fe200000000ff */
[----:B------:R-:W-:Y:S01]  /*ee270*/  IMAD.U32 R19, R19, 0x10000, RZ ;  /* 0x0001000013137824 */ /* 0x000fe200078e00ff */
[----:B------:R-:W-:Y:S02]  /*ee280*/  LOP3.LUT R10, R10, 0xffff, RZ, 0xc0, !PT ;  /* 0x0000ffff0a0a7812 */ /* 0x000fe400078ec0ff */
[----:B------:R-:W-:Y:S02]  /*ee290*/  LOP3.LUT R64, R64, R17, RZ, 0xfc, !PT ;  /* 0x0000001140407212 */ /* 0x000fe400078efcff */
[----:B------:R-:W-:Y:S01]  /*ee2a0*/  SHF.R.U32.HI R17, RZ, 0x8, R29 ;  /* 0x00000008ff117819 */ /* 0x000fe2000001161d */
[----:B------:R-:W-:Y:S01]  /*ee2b0*/  IMAD.SHL.U32 R10, R10, 0x1000000, RZ ;  /* 0x010000000a0a7824 */ /* 0x000fe200078e00ff */
[----:B------:R-:W-:Y:S01]  /*ee2c0*/  LOP3.LUT R19, R56, 0xff0000, R19, 0xf8, !PT ;  /* 0x00ff000038137812 */ /* 0x000fe200078ef813 */
[----:B------:R-:W-:Y:S01]  /*ee2d0*/  IMAD.U32 R29, R29, 0x10000, RZ ;  /* 0x000100001d1d7824 */ /* 0x000fe200078e00ff */
[----:B------:R-:W-:-:S02]  /*ee2e0*/  LOP3.LUT R17, R17, 0xffff, RZ, 0xc0, !PT ;  /* 0x0000ffff11117812 */ /* 0x000fc400078ec0ff */
[----:B------:R-:W-:Y:S02]  /*ee2f0*/  LOP3.LUT R63, R28, R31, R16, 0xfe, !PT ;  /* 0x0000001f1c3f7212 */ /* 0x000fe400078efe10 */
[----:B------:R-:W-:Y:S01]  /*ee300*/  LOP3.LUT R28, R20, 0xffff, RZ, 0xc0, !PT ;  /* 0x0000ffff141c7812 */ /* 0x000fe200078ec0ff */
[----:B------:R-:W-:Y:S01]  /*ee310*/  IMAD.SHL.U32 R17, R17, 0x1000000, RZ ;  /* 0x0100000011117824 */ /* 0x000fe200078e00ff */
[----:B------:R-:W-:Y:S02]  /*ee320*/  LOP3.LUT R56, R19, R10, RZ, 0xfc, !PT ;  /* 0x0000000a13387212 */ /* 0x000fe400078efcff */
[----:B------:R-:W-:Y:S02]  /*ee330*/  LOP3.LUT R61, R80, R85, R18, 0xfe, !PT ;  /* 0x00000055503d7212 */ /* 0x000fe400078efe12 */
[----:B------:R-:W-:Y:S02]  /*ee340*/  SHF.R.U32.HI R10, RZ, 0x8, R28 ;  /* 0x00000008ff0a7819 */ /* 0x000fe4000001161c */
[----:B------:R-:W-:-:S02]  /*ee350*/  LOP3.LUT R64, R64, 0xff0000, R29, 0xf8, !PT ;  /* 0x00ff000040407812 */ /* 0x000fc400078ef81d */
[----:B------:R-:W-:Y:S02]  /*ee360*/  PRMT R18, R20, 0x7732, RZ ;  /* 0x0000773214127816 */ /* 0x000fe400000000ff */
[C---:B------:R-:W-:Y:S02]  /*ee370*/  LOP3.LUT R31, R22.reuse, 0xffff, RZ, 0xc0, !PT ;  /* 0x0000ffff161f7812 */ /* 0x040fe400078ec0ff */
[----:B------:R-:W-:Y:S02]  /*ee380*/  PRMT R19, R22, 0x7732, RZ ;  /* 0x0000773216137816 */ /* 0x000fe400000000ff */
[----:B------:R-:W-:Y:S02]  /*ee390*/  LOP3.LUT R83, R10, 0xff, RZ, 0xc0, !PT ;  /* 0x000000ff0a537812 */ /* 0x000fe400078ec0ff */
[----:B------:R-:W-:Y:S02]  /*ee3a0*/  LOP3.LUT R64, R64, R17, RZ, 0xfc, !PT ;  /* 0x0000001140407212 */ /* 0x000fe400078efcff */
        /* <DEDUP_REMOVED lines=20> */
[----:B------:R-:W-:Y:S02]  /*ee4f0*/  LOP3.LUT R19, R21, R81, R17, 0xfe, !PT ;  /* 0x0000005115137212 */ /* 0x000fe400078efe11 */
[--C-:B------:R-:W-:Y:S02]  /*ee500*/  SHF.R.U32.HI R10, RZ, 0x8, R29.reuse ;  /* 0x00000008ff0a7819 */ /* 0x100fe4000001161d */
        /* <DEDUP_REMOVED lines=12> */
[----:B------:R-:W-:Y:S02]  /*ee5d0*/  PRMT R31, R31, 0x6540, R72 ;  /* 0x000065401f1f7816 */ /* 0x000fe40000000048 */
[----:B------:R-:W-:Y:S01]  /*ee5e0*/  SHF.R.U32.HI R17, RZ, 0x8, R21 ;  /* 0x00000008ff117819 */ /* 0x000fe20000011615 */
[----:B------:R-:W-:Y:S01]  /*ee5f0*/  IMAD.SHL.U32 R10, R10, 0x1000000, RZ ;  /* 0x010000000a0a7824 */ /* 0x000fe200078e00ff */
[----:B------:R-:W-:Y:S02]  /*ee600*/  LOP3.LUT R72, R22, R83, R18, 0xfe, !PT ;  /* 0x0000005316487212 */ /* 0x000fe400078efe12 */
[----:B--2---:R-:W-:Y:S02]  /*ee610*/  LOP3.LUT R22, R36, 0xffff, RZ, 0xc0, !PT ;  /* 0x0000ffff24167812 */ /* 0x004fe400078ec0ff */
[----:B------:R-:W-:-:S02]  /*ee620*/  LOP3.LUT R19, R28, 0xff0000, R19, 0xf8, !PT ;  /* 0x00ff00001c137812 */ /* 0x000fc400078ef813 */
[----:B------:R-:W-:Y:S01]  /*ee630*/  PRMT R36, R36, 0x7732, RZ ;  /* 0x0000773224247816 */ /* 0x000fe200000000ff */
[----:B------:R-:W-:Y:S01]  /*ee640*/  IMAD.U32 R21, R21, 0x10000, RZ ;  /* 0x0001000015157824 */ /* 0x000fe200078e00ff */
[----:B------:R-:W-:Y:S02]  /*ee650*/  LOP3.LUT R17, R17, 0xffff, RZ, 0xc0, !PT ;  /* 0x0000ffff11117812 */ /* 0x000fe400078ec0ff */
[----:B------:R-:W-:Y:S02]  /*ee660*/  LOP3.LUT R81, R19, R10, RZ, 0xfc, !PT ;  /* 0x0000000a13517212 */ /* 0x000fe400078efcff */
[C---:B------:R-:W-:Y:S02]  /*ee670*/  LOP3.LUT R28, R38.reuse, 0xffff, RZ, 0xc0, !PT ;  /* 0x0000ffff261c7812 */ /* 0x040fe400078ec0ff */
[----:B------:R-:W-:Y:S01]  /*ee680*/  PRMT R18, R38, 0x7732, RZ ;  /* 0x0000773226127816 */ /* 0x000fe200000000ff */
[----:B------:R-:W-:Y:S01]  /*ee690*/  IMAD.MOV.U32 R38, RZ, RZ, R36 ;  /* 0x000000ffff267224 */ /* 0x000fe200078e0024 */
[----:B------:R-:W-:Y:S01]  /*ee6a0*/  SHF.R.U32.HI R10, RZ, 0x8, R22 ;  /* 0x00000008ff0a7819 */ /* 0x000fe20000011616 */
[----:B------:R-:W-:Y:S01]  /*ee6b0*/  IMAD.SHL.U32 R17, R17, 0x1000000, RZ ;  /* 0x0100000011117824 */ /* 0x000fe200078e00ff */
[----:B------:R-:W-:-:S02]  /*ee6c0*/  LOP3.LUT R74, R74, 0xff0000, R21, 0xf8, !PT ;  /* 0x00ff00004a4a7812 */ /* 0x000fc400078ef815 */
[----:B------:R-:W-:Y:S02]  /*ee6d0*/  LOP3.LUT R66, R20, R31, R16, 0xfe, !PT ;  /* 0x0000001f14427212 */ /* 0x000fe400078efe10 */
        /* <DEDUP_REMOVED lines=15> */
[----:B------:R-:W-:Y:S01]  /*ee7d0*/  SHF.L.U64.HI R85, R83, 0x8, RZ ;  /* 0x0000000853557819 */ /* 0x000fe200000102ff */
[----:B------:R-:W-:Y:S01]  /*ee7e0*/  IMAD.WIDE.U32 R16, R16, 0x10000, RZ ;  /* 0x0001000010107825 */ /* 0x000fe200078e00ff */
[----:B------:R-:W-:Y:S02]  /*ee7f0*/  PRMT R78, R37, 0x7732, RZ ;  /* 0x00007732254e7816 */ /* 0x000fe400000000ff */
[----:B------:R-:W-:Y:S01]  /*ee800*/  SHF.L.U64.HI R37, R31, 0x8, RZ ;  /* 0x000000081f257819 */ /* 0x000fe200000102ff */
[----:B------:R-:W-:Y:S01]  /*ee810*/  IMAD.WIDE.U32 R18, R18, 0x1000000, RZ ;  /* 0x0100000012127825 */ /* 0x000fe200078e00ff */
[----:B------:R-:W-:-:S02]  /*ee820*/  PRMT R83, R22, 0x6540, R83 ;  /* 0x0000654016537816 */ /* 0x000fc40000000053 */
[----:B------:R-:W-:Y:S02]  /*ee830*/  LOP3.LUT R22, R21, R85, R39, 0xfe, !PT ;  /* 0x0000005515167212 */ /* 0x000fe400078efe27 */
[----:B------:R-:W-:Y:S02]  /*ee840*/  SHF.R.U32.HI R10, RZ, 0x8, R23 ;  /* 0x00000008ff0a7819 */ /* 0x000fe40000011617 */
        /* <DEDUP_REMOVED lines=13> */
[----:B------:R-:W-:-:S02]  /*ee920*/  LOP3.LUT R10, R10, 0xffff, RZ, 0xc0, !PT ;  /* 0x0000ffff0a0a7812 */ /* 0x000fc400078ec0ff */
[----:B------:R-:W-:Y:S01]  /*ee930*/  PRMT R31, R28, 0x6540, R31 ;  /* 0x000065401c1f7816 */ /* 0x000fe2000000001f */
[----:B------:R-:W-:Y:S01]  /*ee940*/  IMAD.U32 R21, R21, 0x10000, RZ ;  /* 0x0001000015157824 */ /* 0x000fe200078e00ff */
[----:B------:R-:W-:Y:S01]  /*ee950*/  LOP3.LUT R17, R17, 0xffff, RZ, 0xc0, !PT ;  /* 0x0000ffff11117812 */ /* 0x000fe200078ec0ff */
[----:B------:R-:W-:Y:S01]  /*ee960*/  IMAD.SHL.U32 R10, R10, 0x1000000, RZ ;  /* 0x010000000a0a7824 */ /* 0x000fe200078e00ff */
[----:B------:R-:W-:Y:S02]  /*ee970*/  LOP3.LUT R19, R22, 0xff0000, R19, 0xf8, !PT ;  /* 0x00ff000016137812 */ /* 0x000fe400078ef813 */
[----:B------:R-:W-:Y:S01]  /*ee980*/  LOP3.LUT R78, R18, R31, R16, 0xfe, !PT ;  /* 0x0000001f124e7212 */ /* 0x000fe200078efe10 */
[----:B------:R-:W-:Y:S01]  /*ee990*/  IMAD.SHL.U32 R17, R17, 0x1000000, RZ ;  /* 0x0100000011117824 */ /* 0x000fe200078e00ff */
[----:B---3--:R-:W-:Y:S02]  /*ee9a0*/  LOP3.LUT R18, R40, 0xffff, RZ, 0xc0, !PT ;  /* 0x0000ffff28127812 */ /* 0x008fe400078ec0ff */
[----:B------:R-:W-:-:S02]  /*ee9b0*/  LOP3.LUT R76, R76, 0xff0000, R21, 0xf8, !PT ;  /* 0x00ff00004c4c7812 */ /* 0x000fc400078ef815 */
[----:B------:R-:W-:Y:S02]  /*ee9c0*/  LOP3.LUT R29, R42, 0xffff, RZ, 0xc0, !PT ;  /* 0x0000ffff2a1d7812 */ /* 0x000fe400078ec0ff */
[----:B------:R-:W-:Y:S02]  /*ee9d0*/  LOP3.LUT R36, R19, R10, RZ, 0xfc, !PT ;  /* 0x0000000a13247212 */ /* 0x000fe400078efcff */
[----:B------:R-:W-:Y:S02]  /*ee9e0*/  LOP3.LUT R38, R20, R83, R38, 0xfe, !PT ;  /* 0x0000005314267212 */ /* 0x000fe400078efe26 */
[----:B------:R-:W-:Y:S02]  /*ee9f0*/  SHF.R.U32.HI R10, RZ, 0x8, R18 ;  /* 0x00000008ff0a7819 */ /* 0x000fe40000011612 */
[----:B------:R-:W-:Y:S02]  /*eea00*/  PRMT R20, R40, 0x7732, RZ ;  /* 0x0000773228147816 */ /* 0x000fe400000000ff */
[----:B------:R-:W-:-:S02]  /*eea10*/  LOP3.LUT R76, R76, R17, RZ, 0xfc, !PT ;  /* 0x000000114c4c7212 */ /* 0x000fc400078efcff */
[----:B------:R-:W-:Y:S02]  /*eea20*/  SHF.R.U32.HI R16, RZ, 0x8, R29 ;  /* 0x00000008ff107819 */ /* 0x000fe4000001161d */
[----:B------:R-:W-:Y:S02]  /*eea30*/  PRMT R17, R42, 0x7732, RZ ;  /* 0x000077322a117816 */ /* 0x000fe400000000ff */
[----:B------:R-:W-:Y:S02]  /*eea40*/  LOP3.LUT R39, R10, 0xff, RZ, 0xc0, !PT ;  /* 0x000000ff0a277812 */ /* 0x000fe400078ec0ff */
[----:B------:R-:W-:Y:S02]  /*eea50*/  SHF.R.U32.HI R10, RZ, 0x8, R20 ;  /* 0x00000008ff0a7819 */ /* 0x000fe40000011614 */
[----:B------:R-:W-:Y:S02]  /*eea60*/  LOP3.LUT R40, R16, 0xff, RZ, 0xc0, !PT ;  /* 0x000000ff10287812 */ /* 0x000fe400078ec0ff */
[----:B------:R-:W-:-:S02]  /*eea70*/  SHF.R.U32.HI R16, RZ, 0x8, R17 ;  /* 0x00000008ff107819 */ /* 0x000fc40000011611 */
[C---:B------:R-:W-:Y:S02]  /*eea80*/  LOP3.LUT R28, R41.reuse, 0xffff, RZ, 0xc0, !PT ;  /* 0x0000ffff291c7812 */ /* 0x040fe400078ec0ff */
[----:B------:R-:W-:Y:S02]  /*eea90*/  PRMT R80, R41, 0x7732, RZ ;  /* 0x0000773229507816 */ /* 0x000fe400000000ff */
[----:B------:R-:W-:Y:S02]  /*eeaa0*/  LOP3.LUT R20, R20, 0xff, RZ, 0xc0, !PT ;  /* 0x000000ff14147812 */ /* 0x000fe400078ec0ff */
[----:B------:R-:W-:Y:S02]  /*eeab0*/  LOP3.LUT R10, R10, 0xffff, RZ, 0xc0, !PT ;  /* 0x0000ffff0a0a7812 */ /* 0x000fe400078ec0ff */
[----:B------:R-:W-:Y:S02]  /*eeac0*/  PRMT R41, R18, 0x6540, R39 ;  /* 0x0000654012297816 */ /* 0x000fe40000000027 */
[----:B------:R-:W-:-:S02]  /*eead0*/  LOP3.LUT R17, R17, 0xff, RZ, 0xc0, !PT ;  /* 0x000000ff11117812 */ /* 0x000fc400078ec0ff */
[----:B------:R-:W-:Y:S01]  /*eeae0*/  LOP3.LUT R18, R16, 0xffff, RZ, 0xc0, !PT ;  /* 0x0000ffff10127812 */ /* 0x000fe200078ec0ff */
[----:B------:R-:W-:Y:S01]  /*eeaf0*/  IMAD.WIDE.U32 R20, R20, 0x10000, RZ ;  /* 0x0001000014147825 */ /* 0x000fe200078e00ff */
[----:B------:R-:W-:Y:S02]  /*eeb00*/  ISETP.GE.U32.AND P0, PT, R68, -0x80, PT ;  /* 0xffffff804400780c */ /* 0x000fe40003f06070 */
        /* <DEDUP_REMOVED lines=24> */
[----:B----4-:R-:W-:Y:S02]  /*eec90*/  @P0 IADD3 R6, P2, R6, 0x1, RZ ;  /* 0x0000000106060810 */ /* 0x010fe40007f5e0ff */
[----:B------:R-:W-:Y:S02]  /*eeca0*/  LOP3.LUT R40, R18, R29, R16, 0xfe, !PT ;  /* 0x0000001d12287212 */ /* 0x000fe400078efe10 */
[----:B------:R-:W-:Y:S02]  /*eecb0*/  SHF.R.U32.HI R17, RZ, 0x8, R17 ;  /* 0x00000008ff117819 */ /* 0x000fe40000011611 */
[----:B------:R-:W-:Y:S02]  /*eecc0*/  LOP3.LUT R23, R23, 0xff0000, R10, 0xf8, !PT ;  /* 0x00ff000017177812 */ /* 0x000fe400078ef80a */
[----:B------:R-:W-:-:S02]  /*eecd0*/  IADD3 R29, P3, P4, R14, R26, R77 ;  /* 0x0000001a0e1d7210 */ /* 0x000fc40007c7e04d */
[----:B------:R-:W-:Y:S01]  /*eece0*/  SHF.R.U32.HI R10, RZ, 0x8, R19 ;  /* 0x00000008ff0a7819 */ /* 0x000fe20000011613 */
[----:B------:R-:W-:Y:S01]  /*eecf0*/  @P0 IMAD.X R7, RZ, RZ, R7, P2 ;  /* 0x000000ffff070224 */ /* 0x000fe200010e0607 */
[----:B------:R-:W-:Y:S02]  /*eed00*/  LOP3.LUT R17, R17, 0xffff, RZ, 0xc0, !PT ;  /* 0x0000ffff11117812 */ /* 0x000fe400078ec0ff */
[----:B------:R-:W-:Y:S02]  /*eed10*/  IADD3 R16, P1, R68, 0x80, RZ ;  /* 0x0000008044107810 */ /* 0x000fe40007f3e0ff */
        /* <DEDUP_REMOVED lines=29> */
[----:B------:R-:W-:-:S02]  /*eeef0*/  IADD3.X R6, R10, R80, R73, P4, P5 ;  /* 0x000000500a067210 */ /* 0x000fc400027ea449 */
[----:B------:R-:W-:Y:S02]  /*eef00*/  IADD3.X R39, R33, R45, R11, P0, P1 ;  /* 0x0000002d21277210 */ /* 0x000fe400007e240b */
[----:B------:R-:W-:Y:S02]  /*eef10*/  IADD3.X R95, R35, R47, R57, P2, P3 ;  /* 0x0000002f235f7210 */ /* 0x000fe400017e6439 */
[----:B------:R-:W-:Y:S02]  /*eef20*/  LOP3.LUT R16, R19, R12, RZ, 0x3c, !PT ;  /* 0x0000000c13107212 */ /* 0x000fe400078e3cff */
[----:B------:R-:W-:Y:S02]  /*eef30*/  LOP3.LUT R29, R17, R13, RZ, 0x3c, !PT ;  /* 0x0000000d111d7212 */ /* 0x000fe400078e3cff */
[----:B-1----:R-:W-:Y:S02]  /*eef40*/  LOP3.LUT R21, R7, R68, RZ, 0x3c, !PT ;  /* 0x0000004407157212 */ /* 0x002fe400078e3cff */
[----:B------:R-:W-:-:S02]  /*eef50*/  LOP3.LUT R86, R53, 0x1f83d9ab, R39, 0x96, !PT ;  /* 0x1f83d9ab35567812 */ /* 0x000fc400078e9627 */
[----:B------:R-:W-:Y:S02]  /*eef60*/  LOP3.LUT R68, R6, R69, RZ, 0x3c, !PT ;  /* 0x0000004506447212 */ /* 0x000fe400078e3cff */
[----:B------:R-:W-:Y:S02]  /*eef70*/  LOP3.LUT R69, R55, 0x5be0cd19, R95, 0x96, !PT ;  /* 0x5be0cd1937457812 */ /* 0x000fe400078e965f */
[----:B------:R-:W-:Y:S02]  /*eef80*/  SHF.L.W.U32.HI R85, R16, 0x8, R29 ;  /* 0x0000000810557819 */ /* 0x000fe40000010e1d */
[----:B------:R-:W-:Y:S02]  /*eef90*/  LOP3.LUT R84, R52, 0xfb41bd6b, R37, 0x96, !PT ;  /* 0xfb41bd6b34547812 */ /* 0x000fe400078e9625 */
[----:B------:R-:W-:Y:S02]  /*eefa0*/  IADD3 R91, P2, R86, -0x16b07d5, RZ ;  /* 0xfe94f82b565b7810 */ /* 0x000fe40007f5e0ff */
[----:B------:R-:W-:-:S02]  /*eefb0*/  LOP3.LUT R54, R54, 0x137e2179, R31, 0x96, !PT ;  /* 0x137e217936367812 */ /* 0x000fc400078e961f */
[----:B------:R-:W-:Y:S02]  /*eefc0*/  IADD3 R97, P3, R69, 0x5f1d36f1, RZ ;  /* 0x5f1d36f145617810 */ /* 0x000fe40007f7e0ff */
[----:B------:R-:W-:Y:S02]  /*eefd0*/  SHF.L.W.U32.HI R83, R29, 0x8, R16 ;  /* 0x000000081d537819 */ /* 0x000fe40000010e10 */
[----:B------:R-:W-:Y:S02]  /*eefe0*/  IADD3 R29, P0, P1, R85, R87, R60 ;  /* 0x00000057551d7210 */ /* 0x000fe4000791e03c */
[----:B------:R-:W-:Y:S02]  /*eeff0*/  IADD3.X R99, R84, 0x3c6ef372, RZ, P2, !PT ;  /* 0x3c6ef37254637810 */ /* 0x000fe400017fe4ff */
[----:B------:R-:W-:Y:S02]  /*ef000*/  IADD3.X R88, R54, -0x5ab00ac6, RZ, P3, !PT ;  /* 0xa54ff53a36587810 */ /* 0x000fe40001ffe4ff */
[----:B------:R-:W-:-:S02]  /*ef010*/  SHF.L.W.U32.HI R20, R68, 0x10, R21 ;  /* 0x0000001044147819 */ /* 0x000fc40000010e15 */
[----:B------:R-:W-:Y:S02]  /*ef020*/  SHF.L.W.U32.HI R16, R21, 0x10, R68 ;  /* 0x0000001015107819 */ /* 0x000fe40000010e44 */
[----:B------:R-:W-:Y:S02]  /*ef030*/  LOP3.LUT R55, R91, R32, RZ, 0x3c, !PT ;  /* 0x000000205b377212 */ /* 0x000fe400078e3cff */
[----:B------:R-:W-:Y:S02]  /*ef040*/  IADD3.X R21, R83, R93, R62, P0, P1 ;  /* 0x0000005d53157210 */ /* 0x000fe400007e243e */
[----:B------:R-:W-:Y:S02]  /*ef050*/  LOP3.LUT R68, R99, R33, RZ, 0x3c, !PT ;  /* 0x0000002163447212 */ /* 0x000fe400078e3cff */
[----:B------:R-:W-:Y:S02]  /*ef060*/  LOP3.LUT R87, R97, R34, RZ, 0x3c, !PT ;  /* 0x0000002261577212 */ /* 0x000fe400078e3cff */
[----:B------:R-:W-:-:S02]  /*ef070*/  LOP3.LUT R52, R88, R35, RZ, 0x3c, !PT ;  /* 0x0000002358347212 */ /* 0x000fc400078e3cff */
[----:B------:R-:W-:Y:S02]  /*ef080*/  LOP3.LUT R53, R29, R28, RZ, 0x3c, !PT ;  /* 0x0000001c1d357212 */ /* 0x000fe400078e3cff */
[----:B------:R-:W-:Y:S02]  /*ef090*/  LOP3.LUT R22, R21, R22, RZ, 0x3c, !PT ;  /* 0x0000001615167212 */ /* 0x000fe400078e3cff */
[----:B------:R-:W-:Y:S02]  /*ef0a0*/  SHF.L.W.U32.HI R80, R55, 0x8, R68 ;  /* 0x0000000837507819 */ /* 0x000fe40000010e44 */
[----:B------:R-:W-:Y:S02]  /*ef0b0*/  IADD3 R89, P0, R16, R89, RZ ;  /* 0x0000005910597210 */ /* 0x000fe40007f1e0ff */
[----:B------:R-:W-:Y:S02]  /*ef0c0*/  SHF.L.W.U32.HI R82, R87, 0x8, R52 ;  /* 0x0000000857527819 */ /* 0x000fe40000010e34 */
[----:B------:R-:W-:-:S02]  /*ef0d0*/  SHF.L.W.U32.HI R28, R22, 0x10, R53 ;  /* 0x00000010161c7819 */ /* 0x000fc40000010e35 */
[----:B------:R-:W-:Y:S02]  /*ef0e0*/  SHF.L.W.U32.HI R55, R68, 0x8, R55 ;  /* 0x0000000844377819 */ /* 0x000fe40000010e37 */
[----:B------:R-:W-:Y:S02]  /*ef0f0*/  IADD3 R37, P1, P2, R80, R37, R70 ;  /* 0x0000002550257210 */ /* 0x000fe40007a3e046 */
[----:B------:R-:W-:Y:S01]  /*ef100*/  SHF.L.W.U32.HI R22, R53, 0x10, R22 ;  /* 0x0000001035167819 */ /* 0x000fe20000010e16 */
        /* <DEDUP_REMOVED lines=75> */
[-C--:B------:R-:W-:Y:S02]  /*ef5c0*/  LOP3.LUT R94, R90, R39.reuse, R19, 0x96, !PT ;  /* 0x000000275a5e7212 */ /* 0x080fe400078e9613 */
[----:B------:R-:W-:Y:S02]  /*ef5d0*/  SHF.L.W.U32.HI R82, R53, 0x8, R92 ;  /* 0x0000000835527819 */ /* 0x000fe40000010e5c */
[----:B------:R-:W-:Y:S02]  /*ef5e0*/  IADD3.X R39, R88, R39, R64, P0, P1 ;  /* 0x0000002758277210 */ /* 0x000fe400007e2440 */
[----:B------:R-:W-:Y:S02]  /*ef5f0*/  SHF.L.W.U32.HI R92, R92, 0x8, R53 ;  /* 0x000000085c5c7819 */ /* 0x000fe40000010e35 */
        /* <DEDUP_REMOVED lines=15> */
[----:B------:R-:W-:-:S03]  /*ef6f0*/  IMAD.X R37, R7, 0x1, R80, P0 ;  /* 0x0000000107257824 */ /* 0x000fc600000e0650 */
        /* <DEDUP_REMOVED lines=8> */
[----:B------:R-:W-:Y:S02]  /*ef780*/  SHF.L.W.U32.HI R20, R99, 0x10, R28 ;  /* 0x0000001063147819 */ /* 0x000fe40000010e1c */
[----:B------:R-:W-:Y:S01]  /*ef790*/  IADD3 R100, P0, R19, R52, RZ ;  /* 0x0000003413647210 */ /* 0x000fe20007f1e0ff */
[----:B------:R-:W-:Y:S01]  /*ef7a0*/  IMAD.X R96, R17, 0x1, R68, P2 ;  /* 0x0000000111607824 */ /* 0x000fe200010e0644 */
[----:B------:R-:W-:Y:S02]  /*ef7b0*/  SHF.L.W.U32.HI R31, R88, 0x1, R97 ;  /* 0x00000001581f7819 */ /* 0x000fe40000010e61 */
        /* <DEDUP_REMOVED lines=18> */
[----:B------:R-:W-:Y:S02]  /*ef8e0*/  SHF.L.W.U32.HI R89, R89, 0x1, R52 ;  /* 0x0000000159597819 */ /* 0x000fe40000010e34 */
        /* <DEDUP_REMOVED lines=12> */
[----:B------:R-:W-:Y:S02]  /*ef9b0*/  LOP3.LUT R83, R85, R16, RZ, 0x3c, !PT ;  /* 0x0000001055537212 */ /* 0x000fe400078e3cff */
[----:B------:R-:W-:-:S02]  /*ef9c0*/  IADD3 R39, P2, R39, R22, RZ ;  /* 0x0000001627277210 */ /* 0x000fc40007f5e0ff */
        /* <DEDUP_REMOVED lines=23> */
[----:B------:R-:W-:Y:S02]  /*efb40*/  SHF.L.W.U32.HI R86, R89, 0x8, R28 ;  /* 0x0000000859567819 */ /* 0x000fe40000010e1c */
[----:B------:R-:W-:Y:S02]  /*efb50*/  LOP3.LUT R96, R31, R53, R20, 0x96, !PT ;  /* 0x000000351f607212 */ /* 0x000fe400078e9614 */
[----:B------:R-:W-:Y:S02]  /*efb60*/  SHF.L.W.U32.HI R89, R28, 0x8, R89 ;  /* 0x000000081c597819 */ /* 0x000fe40000010e59 */
[-C--:B------:R-:W-:Y:S02]  /*efb70*/  LOP3.LUT R20, R91, R55.reuse, R18, 0x96, !PT ;  /* 0x000000375b147212 */ /* 0x080fe400078e9612 */
[----:B------:R-:W-:-:S02]  /*efb80*/  IADD3.X R55, R97, R55, R56, P2, P3 ;  /* 0x0000003761377210 */ /* 0x000fc400017e6438 */
[----:B------:R-:W-:Y:S02]  /*efb90*/  IADD3.X R28, R54, R53, R81, P0, P1 ;  /* 0x00000035361c7210 */ /* 0x000fe400007e2451 */
[----:B------:R-:W-:Y:S02]  /*efba0*/  IADD3 R68, P0, P1, R87, R29, R40 ;  /* 0x0000001d57447210 */ /* 0x000fe4000791e028 */
[----:B------:R-:W-:Y:S02]  /*efbb0*/  IADD3 R53, P2, P3, R89, R52, R49 ;  /* 0x0000003459357210 */ /* 0x000fe40007b5e031 */
[----:B------:R-:W-:Y:S02]  /*efbc0*/  LOP3.LUT R85, R55, R85, R16, 0x96, !PT ;  /* 0x0000005537557212 */ /* 0x000fe400078e9610 */
[-C--:B------:R-:W-:Y:S02]  /*efbd0*/  LOP3.LUT R18, R68, R92.reuse, R17, 0x96, !PT ;  /* 0x0000005c44127212 */ /* 0x080fe400078e9611 */
[----:B------:R-:W-:-:S02]  /*efbe0*/  IADD3.X R95, R84, R92, R43, P0, P1 ;  /* 0x0000005c545f7210 */ /* 0x000fc400007e242b */
[----:B------:R-:W-:Y:S02]  /*efbf0*/  LOP3.LUT R17, R53, R88, R7, 0x96, !PT ;  /* 0x0000005835117212 */ /* 0x000fe400078e9607 */
[----:B------:R-:W-:Y:S02]  /*efc00*/  SHF.L.W.U32.HI R7, R20, 0x10, R85 ;  /* 0x0000001014077819 */ /* 0x000fe40000010e55 */
[----:B------:R-:W-:Y:S02]  /*efc10*/  LOP3.LUT R99, R28, R90, R19, 0x96, !PT ;  /* 0x0000005a1c637212 */ /* 0x000fe400078e9613 */
[----:B------:R-:W-:Y:S02]  /*efc20*/  LOP3.LUT R19, R95, R29, R10, 0x96, !PT ;  /* 0x0000001d5f137212 */ /* 0x000fe400078e960a */
[----:B------:R-:W-:Y:S02]  /*efc30*/  SHF.L.W.U32.HI R16, R85, 0x10, R20 ;  /* 0x0000001055107819 */ /* 0x000fe40000010e14 */
[----:B------:R-:W-:-:S02]  /*efc40*/  IADD3 R29, P0, R7, R82, RZ ;  /* 0x00000052071d7210 */ /* 0x000fc40007f1e0ff */
[----:B------:R-:W-:Y:S02]  /*efc50*/  IADD3.X R93, R86, R88, R57, P2, P3 ;  /* 0x00000058565d7210 */ /* 0x000fe400017e6439 */
[----:B------:R-:W-:Y:S01]  /*efc60*/  SHF.L.W.U32.HI R10, R18, 0x10, R19 ;  /* 0x00000010120a7819 */ /* 0x000fe20000010e13 */
[----:B------:R-:W-:Y:S01]  /*efc70*/  IMAD.X R82, R16, 0x1, R83, P0 ;  /* 0x0000000110527824 */ /* 0x000fe200000e0653 */
[----:B------:R-:W-:Y:S02]  /*efc80*/  LOP3.LUT R52, R93, R52, R6, 0x96, !PT ;  /* 0x000000345d347212 */ /* 0x000fe400078e9606 */
[----:B------:R-:W-:Y:S02]  /*efc90*/  LOP3.LUT R83, R29, R94, RZ, 0x3c, !PT ;  /* 0x0000005e1d537212 */ /* 0x000fe400078e3cff */
[----:B------:R-:W-:Y:S02]  /*efca0*/  SHF.L.W.U32.HI R6, R19, 0x10, R18 ;  /* 0x0000001013067819 */ /* 0x000fe40000010e12 */
[----:B------:R-:W-:-:S02]  /*efcb0*/  IADD3 R94, P1, R10, R39, RZ ;  /* 0x000000270a5e7210 */ /* 0x000fc40007f3e0ff */
[----:B------:R-:W-:Y:S02]  /*efcc0*/  SHF.L.W.U32.HI R19, R52, 0x10, R17 ;  /* 0x0000001034137819 */ /* 0x000fe40000010e11 */
[----:B------:R-:W-:Y:S02]  /*efcd0*/  LOP3.LUT R88, R82, R97, RZ, 0x3c, !PT ;  /* 0x0000006152587212 */ /* 0x000fe400078e3cff */
        /* <DEDUP_REMOVED lines=63> */
[-C--:B------:R-:W-:Y:S02]  /*f00d0*/  LOP3.LUT R98, R68, R69.reuse, R19, 0x96, !PT ;  /* 0x0000004544627212 */ /* 0x080fe400078e9613 */
[----:B------:R-:W-:-:S02]  /*f00e0*/  IADD3.X R39, R90, R69, R36, P0, P1 ;  /* 0x000000455a277210 */ /* 0x000fc400007e2424 */
[----:B------:R-:W-:Y:S02]  /*f00f0*/  SHF.L.W.U32.HI R83, R92, 0x8, R87 ;  /* 0x000000085c537819 */ /* 0x000fe40000010e57 */
[-C--:B------:R-:W-:Y:S02]  /*f0100*/  LOP3.LUT R96, R53, R55.reuse, R20, 0x96, !PT ;  /* 0x0000003735607212 */ /* 0x080fe400078e9614 */
[----:B------:R-:W-:Y:S02]  /*f0110*/  IADD3 R69, P0, P1, R89, R22, R30 ;  /* 0x0000001659457210 */ /* 0x000fe4000791e01e */
[----:B------:R-:W-:Y:S02]  /*f0120*/  IADD3.X R55, R80, R55, R71, P2, P3 ;  /* 0x0000003750377210 */ /* 0x000fe400017e6447 */
[----:B------:R-:W-:Y:S02]  /*f0130*/  IADD3 R87, P2, P3, R94, R37, R75 ;  /* 0x000000255e577210 */ /* 0x000fe40007b5e04b */
[----:B------:R-:W-:-:S02]  /*f0140*/  LOP3.LUT R99, R39, R54, R17, 0x96, !PT ;  /* 0x0000003627637212 */ /* 0x000fc400078e9611 */
[----:B------:R-:W-:Y:S02]  /*f0150*/  IADD3.X R92, R83, R95, R48, P0, P1 ;  /* 0x0000005f535c7210 */ /* 0x000fe400007e2430 */
[-C--:B------:R-:W-:Y:S02]  /*f0160*/  LOP3.LUT R19, R87, R93.reuse, R6, 0x96, !PT ;  /* 0x0000005d57137212 */ /* 0x080fe400078e9606 */
        /* <DEDUP_REMOVED lines=20> */
[----:B------:R-:W-:Y:S02]  /*f02b0*/  SHF.L.W.U32.HI R29, R85, 0x1, R22 ;  /* 0x00000001551d7819 */ /* 0x000fe40000010e16 */
        /* <DEDUP_REMOVED lines=149> */
[----:B------:R-:W-:Y:S02]  /*f0c10*/  IADD3 R69, P0, P1, R91, R28, R60 ;  /* 0x0000001c5b457210 */ /* 0x000fe4000791e03c */
[----:B------:R-:W-:-:S02]  /*f0c20*/  IADD3.X R55, R68, R55, R57, P2, P3 ;  /* 0x0000003744377210 */ /* 0x000fc400017e6439 */
[----:B------:R-:W-:Y:S02]  /*f0c30*/  IADD3 R83, P2, P3, R94, R29, R79 ;  /* 0x0000001d5e537210 */ /* 0x000fe40007b5e04f */
[----:B------:R-:W-:Y:S02]  /*f0c40*/  LOP3.LUT R20, R39, R86, R17, 0x96, !PT ;  /* 0x0000005627147212 */ /* 0x000fe400078e9611 */
[----:B------:R-:W-:Y:S02]  /*f0c50*/  IADD3.X R92, R87, R93, R62, P0, P1 ;  /* 0x0000005d575c7210 */ /* 0x000fe400007e243e */
[----:B------:R-:W-:Y:S02]  /*f0c60*/  LOP3.LUT R86, R55, R85, R18, 0x96, !PT ;  /* 0x0000005537567212 */ /* 0x000fe400078e9612 */
[-C--:B------:R-:W-:Y:S02]  /*f0c70*/  IADD3.X R85, R82, R89.reuse, R11, P2, P3 ;  /* 0x0000005952557210 */ /* 0x080fe400017e640b */
        /* <DEDUP_REMOVED lines=15> */
[----:B------:R-:W-:Y:S01]  /*f0d70*/  LOP3.LUT R89, R29, R90, RZ, 0x3c, !PT ;  /* 0x0000005a1d597212 */ /* 0x000fe200078e3cff */
[----:B------:R-:W-:Y:S01]  /*f0d80*/  IMAD.X R84, R17, 0x1, R80, P2 ;  /* 0x0000000111547824 */ /* 0x000fe200010e0650 */
[----:B------:R-:W-:Y:S02]  /*f0d90*/  SHF.L.W.U32.HI R20, R86, 0x10, R95 ;  /* 0x0000001056147819 */ /* 0x000fe40000010e5f */
[----:B------:R-:W-:Y:S02]  /*f0da0*/  IADD3 R101, P0, R19, R22, RZ ;  /* 0x0000001613657210 */ /* 0x000fe40007f1e0ff */
[----:B------:R-:W-:Y:S02]  /*f0db0*/  SHF.L.W.U32.HI R31, R89, 0x1, R28 ;  /* 0x00000001591f7819 */ /* 0x000fe40000010e1c */
[----:B------:R-:W-:-:S02]  /*f0dc0*/  IADD3 R90, P1, R16, R37, RZ ;  /* 0x00000025105a7210 */ /* 0x000fc40007f3e0ff */
[----:B------:R-:W-:Y:S01]  /*f0dd0*/  SHF.L.W.U32.HI R28, R28, 0x1, R89 ;  /* 0x000000011c1c7819 */ /* 0x000fe20000010e59 */
        /* <DEDUP_REMOVED lines=57> */
[----:B------:R-:W-:Y:S02]  /*f1170*/  LOP3.LUT R18, R91, R55, R18, 0x96, !PT ;  /* 0x000000375b127212 */ /* 0x000fe400078e9612 */
[----:B------:R-:W-:Y:S02]  /*f1180*/  IADD3 R80, P0, P1, R89, R69, R38 ;  /* 0x0000004559507210 */ /* 0x000fe4000791e026 */
[----:B------:R-:W-:-:S02]  /*f1190*/  LOP3.LUT R96, R52, R39, R20, 0x96, !PT ;  /* 0x0000002734607212 */ /* 0x000fc400078e9614 */
        /* <DEDUP_REMOVED lines=10> */
[----:B------:R-:W-:Y:S02]  /*f1240*/  SHF.L.W.U32.HI R16, R87, 0x10, R18 ;  /* 0x0000001057107819 */ /* 0x000fe40000010e12 */
        /* <DEDUP_REMOVED lines=73> */
[----:B------:R-:W-:Y:S02]  /*f16e0*/  IADD3.X R39, R90, R80, R57, P0, P1 ;  /* 0x000000505a277210 */ /* 0x000fe400007e2439 */
[-C--:B------:R-:W-:Y:S02]  /*f16f0*/  LOP3.LUT R94, R83, R55.reuse, R20, 0x96, !PT ;  /* 0x00000037535e7212 */ /* 0x080fe400078e9614 */
[----:B------:R-:W-:Y:S02]  /*f1700*/  IADD3 R37, P0, P1, R88, R28, R67 ;  /* 0x0000001c58257210 */ /* 0x000fe4000791e043 */
[----:B------:R-:W-:-:S02]  /*f1710*/  IADD3.X R55, R54, R55, R81, P2, P3 ;  /* 0x0000003736377210 */ /* 0x000fc400017e6451 */
[----:B------:R-:W-:Y:S02]  /*f1720*/  IADD3 R53, P2, P3, R92, R29, R61 ;  /* 0x0000001d5c357210 */ /* 0x000fe40007b5e03d */
[----:B------:R-:W-:Y:S02]  /*f1730*/  LOP3.LUT R98, R82, R80, R19, 0x96, !PT ;  /* 0x0000005052627212 */ /* 0x000fe400078e9613 */
[----:B------:R-:W-:Y:S02]  /*f1740*/  LOP3.LUT R99, R39, R52, R17, 0x96, !PT ;  /* 0x0000003427637212 */ /* 0x000fe400078e9611 */
[----:B------:R-:W-:Y:S02]  /*f1750*/  IADD3.X R96, R84, R95, R65, P0, P1 ;  /* 0x0000005f54607210 */ /* 0x000fe400007e2441 */
[-C--:B------:R-:W-:Y:S02]  /*f1760*/  LOP3.LUT R19, R53, R93.reuse, R6, 0x96, !PT ;  /* 0x0000005d35137212 */ /* 0x080fe400078e9606 */
        /* <DEDUP_REMOVED lines=14> */
[----:B------:R-:W-:Y:S02]  /*f1850*/  IADD3 R93, P2, R10, R69, RZ ;  /* 0x000000450a5d7210 */ /* 0x000fe40007f5e0ff */
[----:B------:R-:W-:Y:S02]  /*f1860*/  LOP3.LUT R89, R29, R90, RZ, 0x3c, !PT ;  /* 0x0000005a1d597212 */ /* 0x000fe400078e3cff */
[----:B------:R-:W-:Y:S02]  /*f1870*/  LOP3.LUT R28, R52, R97, RZ, 0x3c, !PT ;  /* 0x00000061341c7212 */ /* 0x000fe400078e3cff */
        /* <DEDUP_REMOVED lines=63> */
[-C--:B------:R-:W-:Y:S02]  /*f1c70*/  LOP3.LUT R18, R69, R55.reuse, R18, 0x96, !PT ;  /* 0x0000003745127212 */ /* 0x080fe400078e9612 */
[----:B------:R-:W-:-:S02]  /*f1c80*/  IADD3.X R55, R89, R55, R48, P2, P3 ;  /* 0x0000003759377210 */ /* 0x000fc400017e6430 */
[----:B------:R-:W-:Y:S02]  /*f1c90*/  IADD3 R86, P0, P1, R94, R37, R79 ;  /* 0x000000255e567210 */ /* 0x000fe4000791e04f */
[----:B------:R-:W-:Y:S02]  /*f1ca0*/  LOP3.LUT R100, R28, R82, R19, 0x96, !PT ;  /* 0x000000521c647212 */ /* 0x000fe400078e9613 */
[----:B------:R-:W-:Y:S02]  /*f1cb0*/  IADD3 R82, P2, P3, R85, R39, R40 ;  /* 0x0000002755527210 */ /* 0x000fe40007b5e028 */
[----:B------:R-:W-:Y:S02]  /*f1cc0*/  LOP3.LUT R83, R55, R83, R16, 0x96, !PT ;  /* 0x0000005337537212 */ /* 0x000fe400078e9610 */
[-C--:B------:R-:W-:Y:S02]  /*f1cd0*/  LOP3.LUT R19, R86, R96.reuse, R17, 0x96, !PT ;  /* 0x0000006056137212 */ /* 0x080fe400078e9611 */
[----:B------:R-:W-:-:S02]  /*f1ce0*/  IADD3.X R93, R90, R96, R11, P0, P1 ;  /* 0x000000605a5d7210 */ /* 0x000fc400007e240b */
[----:B------:R-:W-:Y:S02]  /*f1cf0*/  LOP3.LUT R17, R82, R80, R7, 0x96, !PT ;  /* 0x0000005052117212 */ /* 0x000fe400078e9607 */
        /* <DEDUP_REMOVED lines=8> */
[----:B------:R-:W-:Y:S02]  /*f1d80*/  LOP3.LUT R95, R68, R87, R20, 0x96, !PT ;  /* 0x00000057445f7212 */ /* 0x000fe400078e9614 */
[----:B------:R-:W-:Y:S02]  /*f1d90*/  SHF.L.W.U32.HI R10, R19, 0x10, R10 ;  /* 0x00000010130a7819 */ /* 0x000fe40000010e0a */
[----:B------:R-:W-:Y:S02]  /*f1da0*/  LOP3.LUT R53, R37, R98, RZ, 0x3c, !PT ;  /* 0x0000006225357212 */ /* 0x000fe400078e3cff */
[----:B------:R-:W-:-:S02]  /*f1db0*/  SHF.L.W.U32.HI R19, R18, 0x10, R17 ;  /* 0x0000001012137819 */ /* 0x000fc40000010e11 */
        /* <DEDUP_REMOVED lines=154> */
[-C--:B------:R-:W-:Y:S02]  /*f2760*/  LOP3.LUT R18, R93, R55.reuse, R18, 0x96, !PT ;  /* 0x000000375d127212 */ /* 0x080fe400078e9612 */
[----:B------:R-:W-:-:S02]  /*f2770*/  IADD3.X R55, R94, R55, R81, P2, P3 ;  /* 0x000000375e377210 */ /* 0x000fc400017e6451 */
[-C--:B------:R-:W-:Y:S02]  /*f2780*/  IADD3.X R52, R37, R53.reuse, R36, P0, P1 ;  /* 0x0000003525347210 */ /* 0x080fe400007e2424 */
[----:B------:R-:W-:Y:S02]  /*f2790*/  LOP3.LUT R91, R82, R53, R20, 0x96, !PT ;  /* 0x00000035525b7212 */ /* 0x000fe400078e9614 */
[----:B------:R-:W-:Y:S02]  /*f27a0*/  IADD3 R80, P0, P1, R89, R31, R66 ;  /* 0x0000001f59507210 */ /* 0x000fe4000791e042 */
[----:B------:R-:W-:Y:S02]  /*f27b0*/  IADD3 R53, P2, P3, R90, R54, R75 ;  /* 0x000000365a357210 */ /* 0x000fe40007b5e04b */
[----:B------:R-:W-:Y:S02]  /*f27c0*/  LOP3.LUT R87, R55, R87, R16, 0x96, !PT ;  /* 0x0000005737577212 */ /* 0x000fe400078e9610 */
[----:B------:R-:W-:-:S02]  /*f27d0*/  LOP3.LUT R86, R52, R86, R19, 0x96, !PT ;  /* 0x0000005634567212 */ /* 0x000fc400078e9613 */
[-C--:B------:R-:W-:Y:S02]  /*f27e0*/  LOP3.LUT R19, R80, R92.reuse, R17, 0x96, !PT ;  /* 0x0000005c50137212 */ /* 0x080fe400078e9611 */
[----:B------:R-:W-:Y:S02]  /*f27f0*/  IADD3.X R97, R83, R92, R74, P0, P1 ;  /* 0x0000005c53617210 */ /* 0x000fe400007e244a */
[-C--:B------:R-:W-:Y:S02]  /*f2800*/  LOP3.LUT R17, R53, R88.reuse, R7, 0x96, !PT ;  /* 0x0000005835117212 */ /* 0x080fe400078e9607 */
[----:B------:R-:W-:Y:S02]  /*f2810*/  SHF.L.W.U32.HI R7, R18, 0x10, R87 ;  /* 0x0000001012077819 */ /* 0x000fe40000010e57 */
        /* <DEDUP_REMOVED lines=162> */
[----:B------:R-:W-:Y:S02]  /*f3240*/  IADD3.X R28, R31, R91, R8, P0, P1 ;  /* 0x0000005b1f1c7210 */ /* 0x000fe400007e2408 */
[----:B------:R-:W-:-:S02]  /*f3250*/  SHF.L.W.U32.HI R88, R88, 0x8, R93 ;  /* 0x0000000858587819 */ /* 0x000fc40000010e5d */
[-C--:B------:R-:W-:Y:S02]  /*f3260*/  LOP3.LUT R18, R87, R55.reuse, R18, 0x96, !PT ;  /* 0x0000003757127212 */ /* 0x080fe400078e9612 */
[----:B------:R-:W-:Y:S02]  /*f3270*/  IADD3.X R55, R94, R55, R43, P2, P3 ;  /* 0x000000375e377210 */ /* 0x000fe400017e642b */
[----:B------:R-:W-:Y:S02]  /*f3280*/  SHF.L.W.U32.HI R69, R95, 0x8, R80 ;  /* 0x000000085f457819 */ /* 0x000fe40000010e50 */
        /* <DEDUP_REMOVED lines=85> */
[-C--:B------:R-:W-:Y:S02]  /*f37e0*/  IADD3.X R39, R90, R83.reuse, R48, P0, P1 ;  /* 0x000000535a277210 */ /* 0x080fe400007e2430 */
[----:B------:R-:W-:Y:S02]  /*f37f0*/  LOP3.LUT R97, R80, R83, R19, 0x96, !PT ;  /* 0x0000005350617212 */ /* 0x000fe400078e9613 */
[-C--:B------:R-:W-:Y:S02]  /*f3800*/  LOP3.LUT R96, R53, R55.reuse, R20, 0x96, !PT ;  /* 0x0000003735607212 */ /* 0x080fe400078e9614 */
[----:B------:R-:W-:Y:S02]  /*f3810*/  IADD3 R83, P0, P1, R89, R22, R77 ;  /* 0x0000001659537210 */ /* 0x000fe4000791e04d */
[----:B------:R-:W-:-:S02]  /*f3820*/  IADD3.X R55, R68, R55, R73, P2, P3 ;  /* 0x0000003744377210 */ /* 0x000fc400017e6449 */
[----:B------:R-:W-:Y:S02]  /*f3830*/  LOP3.LUT R20, R39, R54, R17, 0x96, !PT ;  /* 0x0000003627147212 */ /* 0x000fe400078e9611 */
[----:B------:R-:W-:Y:S02]  /*f3840*/  IADD3 R54, P2, P3, R94, R31, R66 ;  /* 0x0000001f5e367210 */ /* 0x000fe40007b5e042 */
[----:B------:R-:W-:Y:S02]  /*f3850*/  IADD3.X R92, R84, R93, R71, P0, P1 ;  /* 0x0000005d545c7210 */ /* 0x000fe400007e2447 */
[----:B------:R-:W-:Y:S02]  /*f3860*/  IADD3.X R86, R85, R91, R74, P2, P3 ;  /* 0x0000005b55567210 */ /* 0x000fe400017e644a */
        /* <DEDUP_REMOVED lines=12> */
[----:B------:R-:W-:Y:S01]  /*f3930*/  SHF.L.W.U32.HI R19, R96, 0x10, R87 ;  /* 0x0000001060137819 */ /* 0x000fe20000010e57 */
[----:B------:R-:W-:Y:S01]  /*f3940*/  IMAD.X R31, R7, 0x1, R88, P0 ;  /* 0x00000001071f7824 */ /* 0x000fe200000e0658 */
[----:B------:R-:W-:-:S02]  /*f3950*/  IADD3 R93, P2, R10, R37, RZ ;  /* 0x000000250a5d7210 */ /* 0x000fc40007f5e0ff */
[----:B------:R-:W-:Y:S02]  /*f3960*/  SHF.L.W.U32.HI R20, R87, 0x10, R96 ;  /* 0x0000001057147819 */ /* 0x000fe40000010e60 */
[----:B------:R-:W-:Y:S01]  /*f3970*/  IADD3 R99, P0, R19, R28, RZ ;  /* 0x0000001c13637210 */ /* 0x000fe20007f1e0ff */
[----:B------:R-:W-:Y:S01]  /*f3980*/  IMAD.X R96, R17, 0x1, R82, P2 ;  /* 0x0000000111607824 */ /* 0x000fe200010e0652 */
[----:B------:R-:W-:Y:S02]  /*f3990*/  LOP3.LUT R91, R31, R90, RZ, 0x3c, !PT ;  /* 0x0000005a1f5b7212 */ /* 0x000fe400078e3cff */
[----:B------:R-:W-:Y:S01]  /*f39a0*/  IADD3 R90, P1, R16, R29, RZ ;  /* 0x0000001d105a7210 */ /* 0x000fe20007f3e0ff */
        /* <DEDUP_REMOVED lines=13> */
[----:B------:R-:W-:Y:S02]  /*f3a80*/  IADD3 R80, P2, P3, R97, R80, R78 ;  /* 0x0000005061507210 */ /* 0x000fe40007b5e04e */
        /* <DEDUP_REMOVED lines=8> */
[----:B------:R-:W-:Y:S02]  /*f3b10*/  LOP3.LUT R23, R85, R20, RZ, 0x3c, !PT ;  /* 0x0000001455177212 */ /* 0x000fe400078e3cff */
[----:B------:R-:W-:Y:S02]  /*f3b20*/  SHF.L.W.U32.HI R95, R95, 0x1, R28 ;  /* 0x000000015f5f7819 */ /* 0x000fe40000010e1c */
[----:B------:R-:W-:Y:S02]  /*f3b30*/  IADD3 R54, P2, P3, R89, R54, R75 ;  /* 0x0000003659367210 */ /* 0x000fe40007b5e04b */
[----:B------:R-:W-:Y:S02]  /*f3b40*/  LOP3.LUT R68, R53, R18, RZ, 0x3c, !PT ;  /* 0x0000001235447212 */ /* 0x000fe400078e3cff */
[----:B------:R-:W-:Y:S02]  /*f3b50*/  LOP3.LUT R88, R92, R17, RZ, 0x3c, !PT ;  /* 0x000000115c587212 */ /* 0x000fe400078e3cff */
[----:B------:R-:W-:-:S02]  /*f3b60*/  IADD3 R23, P0, R23, R90, RZ ;  /* 0x0000005a17177210 */ /* 0x000fc40007f1e0ff */
[----:B------:R-:W-:Y:S02]  /*f3b70*/  LOP3.LUT R21, R80, R19, RZ, 0x3c, !PT ;  /* 0x0000001350157212 */ /* 0x000fe400078e3cff */
[----:B------:R-:W-:Y:S02]  /*f3b80*/  IADD3.X R86, R95, R86, R73, P2, P3 ;  /* 0x000000565f567210 */ /* 0x000fe400017e6449 */
[----:B------:R-:W-:Y:S01]  /*f3b90*/  IADD3 R68, P1, R68, R93, RZ ;  /* 0x0000005d44447210 */ /* 0x000fe20007f3e0ff */
        /* <DEDUP_REMOVED lines=27> */
[-C--:B------:R-:W-:Y:S02]  /*f3d50*/  IADD3.X R22, R39, R85.reuse, R74, P0, P1 ;  /* 0x0000005527167210 */ /* 0x080fe400007e244a */
[----:B------:R-:W-:Y:S02]  /*f3d60*/  SHF.L.W.U32.HI R88, R88, 0x8, R95 ;  /* 0x0000000858587819 */ /* 0x000fe40000010e5f */
        /* <DEDUP_REMOVED lines=80> */
[----:B------:R-:W-:Y:S02]  /*f4270*/  IADD3 R88, P0, P1, R100, R54, R67 ;  /* 0x0000003664587210 */ /* 0x000fe4000791e043 */
[----:B------:R-:W-:Y:S02]  /*f4280*/  LOP3.LUT R86, R29, R86, RZ, 0x3c, !PT ;  /* 0x000000561d567212 */ /* 0x000fe400078e3cff */
[----:B------:R-:W-:Y:S02]  /*f4290*/  SHF.L.W.U32.HI R90, R94, 0x8, R69 ;  /* 0x000000085e5a7819 */ /* 0x000fe40000010e45 */
[----:B------:R-:W-:Y:S02]  /*f42a0*/  SHF.L.W.U32.HI R69, R69, 0x8, R94 ;  /* 0x0000000845457819 */ /* 0x000fe40000010e5e */
[----:B------:R-:W-:-:S02]  /*f42b0*/  IADD3 R84, P2, P3, R80, R55, R79 ;  /* 0x0000003750547210 */ /* 0x000fc40007b5e04f */
[-C--:B------:R-:W-:Y:S02]  /*f42c0*/  LOP3.LUT R93, R88, R52.reuse, R19, 0x96, !PT ;  /* 0x00000034585d7212 */ /* 0x080fe400078e9613 */
[----:B------:R-:W-:Y:S02]  /*f42d0*/  SHF.L.W.U32.HI R92, R89, 0x8, R86 ;  /* 0x00000008595c7819 */ /* 0x000fe40000010e56 */
[----:B------:R-:W-:Y:S02]  /*f42e0*/  IADD3.X R52, R98, R52, R65, P0, P1 ;  /* 0x0000003462347210 */ /* 0x000fe400007e2441 */
[----:B------:R-:W-:Y:S02]  /*f42f0*/  SHF.L.W.U32.HI R89, R86, 0x8, R89 ;  /* 0x0000000856597819 */ /* 0x000fe40000010e59 */
[----:B------:R-:W-:Y:S02]  /*f4300*/  LOP3.LUT R91, R84, R53, R20, 0x96, !PT ;  /* 0x00000035545b7212 */ /* 0x000fe400078e9614 */
[----:B------:R-:W-:-:S02]  /*f4310*/  IADD3 R37, P0, P1, R69, R28, R49 ;  /* 0x0000001c45257210 */ /* 0x000fc4000791e031 */
[----:B------:R-:W-:Y:S02]  /*f4320*/  IADD3.X R53, R68, R53, R11, P2, P3 ;  /* 0x0000003544357210 */ /* 0x000fe400017e640b */
[----:B------:R-:W-:Y:S02]  /*f4330*/  LOP3.LUT R20, R52, R54, R17, 0x96, !PT ;  /* 0x0000003634147212 */ /* 0x000fe400078e9611 */
[----:B------:R-:W-:Y:S02]  /*f4340*/  IADD3 R54, P2, P3, R89, R39, R72 ;  /* 0x0000002759367210 */ /* 0x000fe40007b5e048 */
        /* <DEDUP_REMOVED lines=33> */
[----:B------:R-:W-:Y:S02]  /*f4560*/  SHF.L.W.U32.HI R82, R87, 0x1, R80 ;  /* 0x0000000157527819 */ /* 0x000fe40000010e50 */
[----:B------:R-:W-:Y:S02]  /*f4570*/  SHF.L.W.U32.HI R90, R89, 0x1, R92 ;  /* 0x00000001595a7819 */ /* 0x000fe40000010e5c */
[----:B------:R-:W-:Y:S02]  /*f4580*/  IADD3 R88, P2, P3, R68, R88, R49 ;  /* 0x0000005844587210 */ /* 0x000fe40007b5e031 */
[----:B------:R-:W-:-:S02]  /*f4590*/  LOP3.LUT R91, R96, R69, RZ, 0x3c, !PT ;  /* 0x00000045605b7212 */ /* 0x000fc400078e3cff */
[----:B------:R-:W-:Y:S02]  /*f45a0*/  IADD3 R84, P4, P5, R29, R84, R41 ;  /* 0x000000541d547210 */ /* 0x000fe40007d9e029 */
[----:B------:R-:W-:Y:S02]  /*f45b0*/  IADD3 R31, P1, P0, R82, R37, R66 ;  /* 0x00000025521f7210 */ /* 0x000fe4000783e042 */
[----:B------:R-:W-:Y:S02]  /*f45c0*/  IADD3.X R37, R90, R52, R57, P2, P3 ;  /* 0x000000345a257210 */ /* 0x000fe400017e6439 */
[----:B------:R-:W-:Y:S02]  /*f45d0*/  SHF.L.W.U32.HI R69, R22, 0x1, R91 ;  /* 0x0000000116457819 */ /* 0x000fe40000010e5b */
[----:B------:R-:W-:Y:S02]  /*f45e0*/  IADD3.X R53, R28, R53, R42, P4, P5 ;  /* 0x000000351c357210 */ /* 0x000fe400027ea42a */
[----:B------:R-:W-:-:S02]  /*f45f0*/  SHF.L.W.U32.HI R87, R80, 0x1, R87 ;  /* 0x0000000150577819 */ /* 0x000fc40000010e57 */
[----:B------:R-:W-:Y:S02]  /*f4600*/  LOP3.LUT R23, R37, R20, RZ, 0x3c, !PT ;  /* 0x0000001425177212 */ /* 0x000fe400078e3cff */
[----:B------:R-:W-:Y:S02]  /*f4610*/  SHF.L.W.U32.HI R91, R91, 0x1, R22 ;  /* 0x000000015b5b7819 */ /* 0x000fe40000010e16 */
[----:B------:R-:W-:Y:S02]  /*f4620*/  IADD3 R54, P2, P3, R69, R54, R67 ;  /* 0x0000003645367210 */ /* 0x000fe40007b5e043 */
[----:B------:R-:W-:Y:S02]  /*f4630*/  LOP3.LUT R80, R53, R18, RZ, 0x3c, !PT ;  /* 0x0000001235507212 */ /* 0x000fe400078e3cff */
[----:B------:R-:W-:Y:S02]  /*f4640*/  IADD3.X R94, R87, R94, R74, P1, P0 ;  /* 0x0000005e575e7210 */ /* 0x000fe40000fe044a */
[----:B------:R-:W-:-:S02]  /*f4650*/  IADD3 R23, P0, R23, R96, RZ ;  /* 0x0000006017177210 */ /* 0x000fc40007f1e0ff */
[----:B------:R-:W-:Y:S02]  /*f4660*/  LOP3.LUT R21, R88, R19, RZ, 0x3c, !PT ;  /* 0x0000001358157212 */ /* 0x000fe400078e3cff */
[----:B------:R-:W-:Y:S02]  /*f4670*/  IADD3.X R86, R91, R86, R65, P2, P3 ;  /* 0x000000565b567210 */ /* 0x000fe400017e6441 */
        /* <DEDUP_REMOVED lines=43> */
[----:B------:R-:W-:Y:S02]  /*f4930*/  IADD3.X R91, R87, R86, R56, P2, P3 ;  /* 0x00000056575b7210 */ /* 0x000fe400017e6438 */
[----:B------:R-:W-:-:S02]  /*f4940*/  SHF.L.W.U32.HI R16, R97, 0x10, R20 ;  /* 0x0000001061107819 */ /* 0x000fc40000010e14 */
        /* <DEDUP_REMOVED lines=34> */
[----:B------:R-:W-:Y:S02]  /*f4b70*/  IADD3 R29, P2, P3, R68, R55, R72 ;  /* 0x00000037441d7210 */ /* 0x000fe40007b5e048 */
[----:B------:R-:W-:Y:S02]  /*f4b80*/  SHF.L.W.U32.HI R92, R90, 0x1, R87 ;  /* 0x000000015a5c7819 */ /* 0x000fe40000010e57 */
        /* <DEDUP_REMOVED lines=10> */
[----:B------:R-:W-:Y:S02]  /*f4c30*/  LOP3.LUT R23, R69, R18, RZ, 0x3c, !PT ;  /* 0x0000001245177212 */ /* 0x000fe400078e3cff */
[----:B------:R-:W-:Y:S01]  /*f4c40*/  IADD3 R31, P3, R84, R31, RZ ;  /* 0x0000001f541f7210 */ /* 0x000fe20007f7e0ff */
[----:B------:R-:W-:Y:S01]  /*f4c50*/  IMAD.X R84, R87, 0x1, R95, P0 ;  /* 0x0000000157547824 */ /* 0x000fe200000e065f */
        /* <DEDUP_REMOVED lines=22> */
[----:B------:R-:W-:Y:S02]  /*f4dc0*/  SHF.L.W.U32.HI R86, R86, 0x8, R39 ;  /* 0x0000000856567819 */ /* 0x000fe40000010e27 */
[----:B------:R-:W-:Y:S02]  /*f4dd0*/  SHF.L.W.U32.HI R95, R95, 0x8, R92 ;  /* 0x000000085f5f7819 */ /* 0x000fe40000010e5c */
[----:B------:R-:W-:-:S02]  /*f4de0*/  LOP3.LUT R98, R68, R52, R19, 0x96, !PT ;  /* 0x0000003444627212 */ /* 0x000fc400078e9613 */
[----:B------:R-:W-:Y:S02]  /*f4df0*/  IADD3.X R52, R90, R52, R71, P0, P1 ;  /* 0x000000345a347210 */ /* 0x000fe400007e2447 */
[-C--:B------:R-:W-:Y:S02]  /*f4e00*/  LOP3.LUT R96, R54, R53.reuse, R20, 0x96, !PT ;  /* 0x0000003536607212 */ /* 0x080fe400078e9614 */
        /* <DEDUP_REMOVED lines=20> */
[----:B------:R-:W-:Y:S02]  /*f4f50*/  IADD3 R90, P2, R10, R31, RZ ;  /* 0x0000001f0a5a7210 */ /* 0x000fe40007f5e0ff */
[----:B------:R-:W-:Y:S02]  /*f4f60*/  SHF.L.W.U32.HI R19, R96, 0x10, R97 ;  /* 0x0000001060137819 */ /* 0x000fe40000010e61 */
        /* <DEDUP_REMOVED lines=70> */
[-C--:B------:R-:W-:Y:S02]  /*f53d0*/  IADD3.X R95, R86, R92.reuse, R57, P0, P1 ;  /* 0x0000005c565f7210 */ /* 0x080fe400007e2439 */
[----:B------:R-:W-:Y:S02]  /*f53e0*/  LOP3.LUT R93, R31, R91, R20, 0x96, !PT ;  /* 0x0000005b1f5d7212 */ /* 0x000fe400078e9614 */
[----:B------:R-:W-:Y:S02]  /*f53f0*/  LOP3.LUT R19, R84, R92, R17, 0x96, !PT ;  /* 0x0000005c54137212 */ /* 0x000fe400078e9611 */
[-C--:B------:R-:W-:Y:S02]  /*f5400*/  LOP3.LUT R17, R68, R88.reuse, R7, 0x96, !PT ;  /* 0x0000005844117212 */ /* 0x080fe400078e9607 */
[----:B------:R-:W-:Y:S02]  /*f5410*/  IADD3.X R91, R55, R88, R8, P2, P3 ;  /* 0x00000058375b7210 */ /* 0x000fe400017e6408 */
[----:B------:R-:W-:-:S02]  /*f5420*/  SHF.L.W.U32.HI R7, R18, 0x10, R87 ;  /* 0x0000001012077819 */ /* 0x000fc40000010e57 */
[----:B------:R-:W-:Y:S02]  /*f5430*/  LOP3.LUT R10, R95, R39, R10, 0x96, !PT ;  /* 0x000000275f0a7212 */ /* 0x000fe400078e960a */
[----:B------:R-:W-:Y:S02]  /*f5440*/  SHF.L.W.U32.HI R16, R87, 0x10, R18 ;  /* 0x0000001057107819 */ /* 0x000fe40000010e12 */
[----:B------:R-:W-:Y:S02]  /*f5450*/  LOP3.LUT R18, R91, R83, R6, 0x96, !PT ;  /* 0x000000535b127212 */ /* 0x000fe400078e9606 */
[----:B------:R-:W-:Y:S02]  /*f5460*/  IADD3 R39, P0, R7, R80, RZ ;  /* 0x0000005007277210 */ /* 0x000fe40007f1e0ff */
[----:B------:R-:W-:Y:S02]  /*f5470*/  SHF.L.W.U32.HI R6, R10, 0x10, R19 ;  /* 0x000000100a067819 */ /* 0x000fe40000010e13 */
[----:B------:R-:W-:Y:S01]  /*f5480*/  SHF.L.W.U32.HI R10, R19, 0x10, R10 ;  /* 0x00000010130a7819 */ /* 0x000fe20000010e0a */
[----:B------:R-:W-:Y:S01]  /*f5490*/  IMAD.X R83, R16, 0x1, R85, P0 ;  /* 0x0000000110537824 */ /* 0x000fe200000e0655 */
[----:B------:R-:W-:-:S02]  /*f54a0*/  SHF.L.W.U32.HI R19, R18, 0x10, R17 ;  /* 0x0000001012137819 */ /* 0x000fc40000010e11 */
[----:B------:R-:W-:Y:S02]  /*f54b0*/  IADD3 R92, P1, R10, R37, RZ ;  /* 0x000000250a5c7210 */ /* 0x000fe40007f3e0ff */
[----:B------:R-:W-:Y:S02]  /*f54c0*/  SHF.L.W.U32.HI R17, R17, 0x10, R18 ;  /* 0x0000001011117819 */ /* 0x000fe40000010e12 */
[----:B------:R-:W-:Y:S02]  /*f54d0*/  SHF.L.W.U32.HI R20, R98, 0x10, R93 ;  /* 0x0000001062147819 */ /* 0x000fe40000010e5d */
[----:B------:R-:W-:Y:S01]  /*f54e0*/  SHF.L.W.U32.HI R18, R93, 0x10, R98 ;  /* 0x000000105d127819 */ /* 0x000fe20000010e62 */
[----:B------:R-:W-:Y:S01]  /*f54f0*/  IMAD.X R93, R6, 0x1, R29, P1 ;  /* 0x00000001065d7824 */ /* 0x000fe200008e061d */
[----:B------:R-:W-:Y:S02]  /*f5500*/  LOP3.LUT R96, R39, R96, RZ, 0x3c, !PT ;  /* 0x0000006027607212 */ /* 0x000fe400078e3cff */
[----:B------:R-:W-:-:S02]  /*f5510*/  LOP3.LUT R85, R83, R94, RZ, 0x3c, !PT ;  /* 0x0000005e53557212 */ /* 0x000fc400078e3cff */
[----:B------:R-:W-:Y:S02]  /*f5520*/  IADD3 R88, P2, R17, R22, RZ ;  /* 0x0000001611587210 */ /* 0x000fe40007f5e0ff */
[----:B------:R-:W-:Y:S02]  /*f5530*/  IADD3 R97, P0, R18, R23, RZ ;  /* 0x0000001712617210 */ /* 0x000fe40007f1e0ff */
[----:B------:R-:W-:Y:S02]  /*f5540*/  SHF.L.W.U32.HI R80, R85, 0x1, R96 ;  /* 0x0000000155507819 */ /* 0x000fe40000010e60 */
[----:B------:R-:W-:Y:S02]  /*f5550*/  SHF.L.W.U32.HI R37, R96, 0x1, R85 ;  /* 0x0000000160257819 */ /* 0x000fe40000010e55 */
[----:B------:R-:W-:Y:S02]  /*f5560*/  LOP3.LUT R85, R92, R90, RZ, 0x3c, !PT ;  /* 0x0000005a5c557212 */ /* 0x000fe400078e3cff */
[----:B------:R-:W-:Y:S01]  /*f5570*/  LOP3.LUT R86, R93, R86, RZ, 0x3c, !PT ;  /* 0x000000565d567212 */ /* 0x000fe200078e3cff */
[----:B------:R-:W-:-:S02]  /*f5580*/  IMAD.X R90, R19, 0x1, R82, P2 ;  /* 0x00000001135a7824 */ /* 0x000fc400010e0652 */
[----:B------:R-:W-:Y:S01]  /*f5590*/  IMAD.X R94, R20, 0x1, R21, P0 ;  /* 0x00000001145e7824 */ /* 0x000fe200000e0615 */
        /* <DEDUP_REMOVED lines=58> */
[----:B------:R-:W-:Y:S02]  /*f5940*/  IADD3 R31, P2, P3, R92, R68, R67 ;  /* 0x000000445c1f7210 */ /* 0x000fe40007b5e043 */
[----:B------:R-:W-:Y:S02]  /*f5950*/  IADD3.X R84, R85, R95, R36, P0, P1 ;  /* 0x0000005f55547210 */ /* 0x000fe400007e2424 */
[----:B------:R-:W-:Y:S02]  /*f5960*/  LOP3.LUT R20, R31, R91, R6, 0x96, !PT ;  /* 0x0000005b1f147212 */ /* 0x000fe400078e9606 */
        /* <DEDUP_REMOVED lines=19> */
[----:B------:R-:W-:Y:S01]  /*f5aa0*/  SHF.L.W.U32.HI R39, R93, 0x1, R68 ;  /* 0x000000015d277819 */ /* 0x000fe20000010e44 */
[----:B------:R-:W-:Y:S01]  /*f5ab0*/  IMAD.X R90, R23, 0x1, R22, P0 ;  /* 0x00000001175a7824 */ /* 0x000fe200000e0616 */
        /* <DEDUP_REMOVED lines=49> */
[----:B------:R-:W-:Y:S02]  /*f5dd0*/  LOP3.LUT R68, R90, R80, RZ, 0x3c, !PT ;  /* 0x000000505a447212 */ /* 0x000fe400078e3cff */
[----:B------:R-:W-:Y:S02]  /*f5de0*/  SHF.L.W.U32.HI R94, R94, 0x8, R55 ;  /* 0x000000085e5e7819 */ /* 0x000fe40000010e37 */
[----:B------:R-:W-:-:S02]  /*f5df0*/  LOP3.LUT R95, R22, R96, RZ, 0x3c, !PT ;  /* 0x00000060165f7212 */ /* 0x000fc400078e3cff */
[----:B------:R-:W-:Y:S02]  /*f5e00*/  IADD3 R80, P0, P1, R87, R37, R60 ;  /* 0x0000002557507210 */ /* 0x000fe4000791e03c */
[----:B------:R-:W-:Y:S02]  /*f5e10*/  SHF.L.W.U32.HI R93, R98, 0x8, R99 ;  /* 0x00000008625d7819 */ /* 0x000fe40000010e63 */
[----:B------:R-:W-:Y:S02]  /*f5e20*/  SHF.L.W.U32.HI R99, R99, 0x8, R98 ;  /* 0x0000000863637819 */ /* 0x000fe40000010e62 */
[----:B------:R-:W-:Y:S02]  /*f5e30*/  SHF.L.W.U32.HI R91, R68, 0x8, R95 ;  /* 0x00000008445b7819 */ /* 0x000fe40000010e5f */
[----:B------:R-:W-:Y:S02]  /*f5e40*/  IADD3 R85, P2, P3, R94, R52, R75 ;  /* 0x000000345e557210 */ /* 0x000fe40007b5e04b */
[----:B------:R-:W-:-:S02]  /*f5e50*/  IADD3.X R83, R39, R86, R62, P0, P1 ;  /* 0x0000005627537210 */ /* 0x000fc400007e243e */
[----:B------:R-:W-:Y:S02]  /*f5e60*/  SHF.L.W.U32.HI R95, R95, 0x8, R68 ;  /* 0x000000085f5f7819 */ /* 0x000fe40000010e44 */
[----:B------:R-:W-:Y:S02]  /*f5e70*/  LOP3.LUT R55, R80, R86, R23, 0x96, !PT ;  /* 0x0000005650377212 */ /* 0x000fe400078e9617 */
[----:B------:R-:W-:Y:S02]  /*f5e80*/  IADD3.X R68, R92, R53, R73, P2, P3 ;  /* 0x000000355c447210 */ /* 0x000fe400017e6449 */
[----:B------:R-:W-:Y:S02]  /*f5e90*/  IADD3 R69, P0, P1, R99, R29, R70 ;  /* 0x0000001d63457210 */ /* 0x000fe4000791e046 */
[----:B------:R-:W-:Y:S02]  /*f5ea0*/  LOP3.LUT R20, R83, R37, R20, 0x96, !PT ;  /* 0x0000002553147212 */ /* 0x000fe400078e9614 */
[----:B------:R-:W-:-:S02]  /*f5eb0*/  IADD3 R96, P2, P3, R95, R31, R30 ;  /* 0x0000001f5f607210 */ /* 0x000fc40007b5e01e */
[-C--:B------:R-:W-:Y:S02]  /*f5ec0*/  LOP3.LUT R16, R69, R89.reuse, R16, 0x96, !PT ;  /* 0x0000005945107212 */ /* 0x080fe400078e9610 */
[----:B------:R-:W-:Y:S02]  /*f5ed0*/  SHF.L.W.U32.HI R23, R55, 0x10, R20 ;  /* 0x0000001037177819 */ /* 0x000fe40000010e14 */
[----:B------:R-:W-:Y:S02]  /*f5ee0*/  IADD3.X R89, R93, R89, R8, P0, P1 ;  /* 0x000000595d597210 */ /* 0x000fe400007e2408 */
[----:B------:R-:W-:Y:S02]  /*f5ef0*/  IADD3.X R97, R91, R54, R48, P2, P3 ;  /* 0x000000365b617210 */ /* 0x000fe400017e6430 */
[----:B------:R-:W-:Y:S02]  /*f5f00*/  LOP3.LUT R18, R85, R53, R18, 0x96, !PT ;  /* 0x0000003555127212 */ /* 0x000fe400078e9612 */
[----:B------:R-:W-:-:S02]  /*f5f10*/  LOP3.LUT R17, R68, R52, R17, 0x96, !PT ;  /* 0x0000003444117212 */ /* 0x000fc400078e9611 */
        /* <DEDUP_REMOVED lines=9> */
[----:B------:R-:W-:Y:S02]  /*f5fb0*/  IADD3 R98, P0, R31, R28, RZ ;  /* 0x0000001c1f627210 */ /* 0x000fe40007f1e0ff */
[----:B------:R-:W2:Y:S01]  /*f5fc0*/  LDL.64 R28, [R1+0xe0] ;  /* 0x0000e000011c7983 */ /* 0x000ea20000100a00 */
[----:B------:R-:W-:Y:S02]  /*f5fd0*/  LOP3.LUT R10, R84, R39, RZ, 0x3c, !PT ;  /* 0x00000027540a7212 */ /* 0x000fe400078e3cff */
[----:B------:R-:W-:Y:S02]  /*f5fe0*/  SHF.L.W.U32.HI R39, R7, 0x10, R6 ;  /* 0x0000001007277819 */ /* 0x000fe40000010e06 */
[----:B------:R-:W-:-:S02]  /*f5ff0*/  SHF.L.W.U32.HI R52, R17, 0x10, R18 ;  /* 0x0000001011347819 */ /* 0x000fc40000010e12 */
[----:B------:R-:W-:Y:S02]  /*f6000*/  IADD3 R18, P1, R54, R21, RZ ;  /* 0x0000001536127210 */ /* 0x000fe40007f3e0ff */
[----:B------:R-:W-:Y:S02]  /*f6010*/  LOP3.LUT R87, R82, R87, RZ, 0x3c, !PT ;  /* 0x0000005752577212 */ /* 0x000fe400078e3cff */
[----:B------:R-:W-:Y:S02]  /*f6020*/  SHF.L.W.U32.HI R53, R6, 0x10, R7 ;  /* 0x0000001006357819 */ /* 0x000fe40000010e07 */
        /* <DEDUP_REMOVED lines=43> */
[----:B------:R-:W-:Y:S02]  /*f62e0*/  SHF.L.W.U32.HI R96, R19, 0x8, R98 ;  /* 0x0000000813607819 */ /* 0x000fe40000010e62 */
[----:B------:R-:W-:Y:S01]  /*f62f0*/  SHF.L.W.U32.HI R98, R98, 0x8, R19 ;  /* 0x0000000862627819 */ /* 0x000fe20000010e13 */
[----:B------:R-:W-:Y:S01]  /*f6300*/  IMAD.X R84, R97, 0x1, R84, P2 ;  /* 0x0000000161547824 */ /* 0x000fe200010e0654 */
[----:B------:R-:W-:-:S02]  /*f6310*/  LOP3.LUT R91, R68, R91, RZ, 0x3c, !PT ;  /* 0x0000005b445b7212 */ /* 0x000fc400078e3cff */
[----:B------:R-:W-:Y:S02]  /*f6320*/  LOP3.LUT R94, R85, R94, RZ, 0x3c, !PT ;  /* 0x0000005e555e7212 */ /* 0x000fe400078e3cff */
[----:B------:R-:W-:Y:S02]  /*f6330*/  LOP3.LUT R90, R69, R90, RZ, 0x3c, !PT ;  /* 0x0000005a455a7212 */ /* 0x000fe400078e3cff */
[----:B------:R-:W-:Y:S02]  /*f6340*/  LOP3.LUT R97, R83, R92, RZ, 0x3c, !PT ;  /* 0x0000005c53617212 */ /* 0x000fe400078e3cff */
[----:B------:R-:W-:Y:S02]  /*f6350*/  IADD3 R18, P0, P1, R98, R93, R40 ;  /* 0x0000005d62127210 */ /* 0x000fe4000791e028 */
[----:B------:R-:W-:Y:S02]  /*f6360*/  SHF.L.W.U32.HI R87, R94, 0x8, R91 ;  /* 0x000000085e577819 */ /* 0x000fe40000010e5b */
[----:B------:R-:W-:-:S02]  /*f6370*/  SHF.L.W.U32.HI R86, R91, 0x8, R94 ;  /* 0x000000085b567819 */ /* 0x000fc40000010e5e */
[----:B------:R-:W-:Y:S02]  /*f6380*/  LOP3.LUT R10, R82, R17, RZ, 0x3c, !PT ;  /* 0x00000011520a7212 */ /* 0x000fe400078e3cff */
[----:B------:R-:W-:Y:S02]  /*f6390*/  LOP3.LUT R95, R84, R95, RZ, 0x3c, !PT ;  /* 0x0000005f545f7212 */ /* 0x000fe400078e3cff */
[----:B------:R-:W-:Y:S02]  /*f63a0*/  SHF.L.W.U32.HI R94, R97, 0x8, R90 ;  /* 0x00000008615e7819 */ /* 0x000fe40000010e5a */
[----:B------:R-:W-:Y:S02]  /*f63b0*/  SHF.L.W.U32.HI R97, R90, 0x8, R97 ;  /* 0x000000085a617819 */ /* 0x000fe40000010e61 */
[----:B------:R-:W-:Y:S02]  /*f63c0*/  IADD3.X R17, R96, R88, R43, P0, P1 ;  /* 0x0000005860117210 */ /* 0x000fe400007e242b */
[----:B------:R-:W-:-:S02]  /*f63d0*/  SHF.L.W.U32.HI R91, R95, 0x8, R10 ;  /* 0x000000085f5b7819 */ /* 0x000fc40000010e0a */
[----:B------:R-:W-:Y:S02]  /*f63e0*/  IADD3 R90, P0, P1, R86, R80, R63 ;  /* 0x00000050565a7210 */ /* 0x000fe4000791e03f */
[----:B------:R-:W-:Y:S02]  /*f63f0*/  SHF.L.W.U32.HI R95, R10, 0x8, R95 ;  /* 0x000000080a5f7819 */ /* 0x000fe40000010e5f */
[----:B------:R-:W-:Y:S02]  /*f6400*/  IADD3 R92, P2, P3, R97, R16, R66 ;  /* 0x00000010615c7210 */ /* 0x000fe40007b5e042 */
[----:B------:R-:W-:Y:S02]  /*f6410*/  LOP3.LUT R10, R18, R88, R55, 0x96, !PT ;  /* 0x00000058120a7212 */ /* 0x000fe400078e9637 */
[----:B------:R-:W-:Y:S02]  /*f6420*/  LOP3.LUT R93, R17, R93, R54, 0x96, !PT ;  /* 0x0000005d115d7212 */ /* 0x000fe400078e9636 */
[----:B------:R-:W-:-:S02]  /*f6430*/  IADD3.X R55, R87, R6, R64, P0, P1 ;  /* 0x0000000657377210 */ /* 0x000fc400007e2440 */
[----:B------:R-:W-:Y:S02]  /*f6440*/  LOP3.LUT R100, R90, R6, R53, 0x96, !PT ;  /* 0x000000065a647212 */ /* 0x000fe400078e9635 */
[----:B------:R-:W-:Y:S02]  /*f6450*/  IADD3.X R88, R94, R99, R74, P2, P3 ;  /* 0x000000635e587210 */ /* 0x000fe400017e644a */
[----:B------:R-:W-:Y:S02]  /*f6460*/  SHF.L.W.U32.HI R6, R10, 0x10, R93 ;  /* 0x000000100a067819 */ /* 0x000fe40000010e5d */
[----:B------:R-:W-:Y:S02]  /*f6470*/  LOP3.LUT R39, R55, R80, R39, 0x96, !PT ;  /* 0x0000005037277212 */ /* 0x000fe400078e9627 */
[----:B------:R-:W-:Y:S02]  /*f6480*/  LOP3.LUT R80, R88, R16, R23, 0x96, !PT ;  /* 0x0000001058507212 */ /* 0x000fe400078e9617 */
[----:B------:R-:W-:-:S02]  /*f6490*/  IADD3 R54, P4, P5, R95, R20, R78 ;  /* 0x000000145f367210 */ /* 0x000fc40007d9e04e */
[----:B------:R-:W-:Y:S02]  /*f64a0*/  LOP3.LUT R37, R92, R99, R37, 0x96, !PT ;  /* 0x000000635c257212 */ /* 0x000fe400078e9625 */
[----:B------:R-:W-:Y:S02]  /*f64b0*/  SHF.L.W.U32.HI R16, R93, 0x10, R10 ;  /* 0x000000105d107819 */ /* 0x000fe40000010e0a */
[----:B------:R-:W-:Y:S02]  /*f64c0*/  IADD3 R23, P0, R6, R21, RZ ;  /* 0x0000001506177210 */ /* 0x000fe40007f1e0ff */
[-C--:B------:R-:W-:Y:S02]  /*f64d0*/  LOP3.LUT R52, R54, R89.reuse, R52, 0x96, !PT ;  /* 0x0000005936347212 */ /* 0x080fe400078e9634 */
[----:B------:R-:W-:Y:S02]  /*f64e0*/  SHF.L.W.U32.HI R22, R80, 0x10, R37 ;  /* 0x0000001050167819 */ /* 0x000fe40000010e25 */
[----:B------:R-:W-:Y:S01]  /*f64f0*/  SHF.L.W.U32.HI R10, R37, 0x10, R80 ;  /* 0x00000010250a7819 */ /* 0x000fe20000010e50 */
[----:B------:R-:W-:Y:S01]  /*f6500*/  IMAD.X R37, R16, 0x1, R7, P0 ;  /* 0x0000000110257824 */ /* 0x000fe200000e0607 */
[----:B------:R-:W-:-:S02]  /*f6510*/  IADD3.X R89, R91, R89, R76, P4, P5 ;  /* 0x000000595b597210 */ /* 0x000fc400027ea44c */
[----:B------:R-:W-:Y:S02]  /*f6520*/  SHF.L.W.U32.HI R7, R100, 0x10, R39 ;  /* 0x0000001064077819 */ /* 0x000fe40000010e27 */
[----:B------:R-:W-:Y:S02]  /*f6530*/  LOP3.LUT R31, R89, R20, R31, 0x96, !PT ;  /* 0x00000014591f7212 */ /* 0x000fe400078e961f */
[----:B------:R-:W-:Y:S02]  /*f6540*/  LOP3.LUT R53, R23, R98, RZ, 0x3c, !PT ;  /* 0x0000006217357212 */ /* 0x000fe400078e3cff */
[----:B------:R-:W-:Y:S02]  /*f6550*/  LOP3.LUT R80, R37, R96, RZ, 0x3c, !PT ;  /* 0x0000006025507212 */ /* 0x000fe400078e3cff */
        /* <DEDUP_REMOVED lines=24> */
[----:B------:R-:W-:Y:S02]  /*f66e0*/  IADD3.X R11, R84, R88, R11, P4, P5 ;  /* 0x00000058540b7210 */ /* 0x000fe400027ea40b */
[----:B------:R-:W-:Y:S02]  /*f66f0*/  SHF.L.W.U32.HI R86, R86, 0x1, R31 ;  /* 0x0000000156567819 */ /* 0x000fe40000010e1f */
        /* <DEDUP_REMOVED lines=33> */
[----:B------:R-:W-:Y:S02]  /*f6910*/  IADD3 R64, P2, P3, R80, R68, R61 ;  /* 0x0000004450407210 */ /* 0x000fe40007b5e03d */
[----:B------:R-:W-:Y:S02]  /*f6920*/  IADD3 R55, P0, P1, R37, R41, R72 ;  /* 0x0000002925377210 */ /* 0x000fe4000791e048 */
[----:B------:R-:W-:Y:S02]  /*f6930*/  LOP3.LUT R84, R42, R91, RZ, 0x3c, !PT ;  /* 0x0000005b2a547212 */ /* 0x000fe400078e3cff */
[----:B------:R-:W-:Y:S02]  /*f6940*/  LOP3.LUT R85, R53, R86, RZ, 0x3c, !PT ;  /* 0x0000005635557212 */ /* 0x000fe400078e3cff */
[----:B------:R-:W-:-:S02]  /*f6950*/  IADD3.X R56, R78, R11, R56, P2, P3 ;  /* 0x0000000b4e387210 */ /* 0x000fc400017e6438 */
[----:B------:R-:W-:Y:S02]  /*f6960*/  IADD3.X R81, R52, R79, R81, P0, P1 ;  /* 0x0000004f34517210 */ /* 0x000fe400007e2451 */
[----:B------:R-:W-:Y:S02]  /*f6970*/  SHF.L.W.U32.HI R72, R85, 0x8, R84 ;  /* 0x0000000855487819 */ /* 0x000fe40000010e54 */
[----:B------:R-:W-:Y:S02]  /*f6980*/  IADD3 R61, P0, P1, R83, R63, R40 ;  /* 0x0000003f533d7210 */ /* 0x000fe4000791e028 */
[----:B------:R-:W-:Y:S02]  /*f6990*/  SHF.L.W.U32.HI R84, R84, 0x8, R85 ;  /* 0x0000000854547819 */ /* 0x000fe40000010e55 */
[----:B------:R-:W-:Y:S02]  /*f69a0*/  LOP3.LUT R40, R64, R11, R19, 0x96, !PT ;  /* 0x0000000b40287212 */ /* 0x000fe400078e9613 */
[----:B------:R-:W-:-:S02]  /*f69b0*/  LOP3.LUT R21, R56, R68, R21, 0x96, !PT ;  /* 0x0000004438157212 */ /* 0x000fc400078e9615 */
[----:B------:R-:W-:Y:S02]  /*f69c0*/  LOP3.LUT R79, R55, R79, R22, 0x96, !PT ;  /* 0x0000004f374f7212 */ /* 0x000fe400078e9616 */
[----:B------:R-:W-:Y:S02]  /*f69d0*/  IADD3 R49, P2, P3, R84, R18, R49 ;  /* 0x0000001254317210 */ /* 0x000fe40007b5e031 */
[-C--:B------:R-:W-:Y:S02]  /*f69e0*/  IADD3.X R22, R82, R69.reuse, R43, P0, P1 ;  /* 0x0000004552167210 */ /* 0x080fe400007e242b */
        /* <DEDUP_REMOVED lines=13> */
[----:B------:R-:W-:Y:S02]  /*f6ac0*/  IADD3 R68, P0, R6, R39, RZ ;  /* 0x0000002706447210 */ /* 0x000fe40007f1e0ff */
[----:B------:R-:W-:Y:S02]  /*f6ad0*/  SHF.L.W.U32.HI R20, R18, 0x10, R19 ;  /* 0x0000001012147819 */ /* 0x000fe40000010e13 */
[----:B------:R-:W-:-:S02]  /*f6ae0*/  LOP3.LUT R41, R76, R80, RZ, 0x3c, !PT ;  /* 0x000000504c297212 */ /* 0x000fc400078e3cff */
[----:B------:R-:W-:Y:S02]  /*f6af0*/  LOP3.LUT R78, R21, R78, RZ, 0x3c, !PT ;  /* 0x0000004e154e7212 */ /* 0x000fe400078e3cff */
        /* <DEDUP_REMOVED lines=31> */
[----:B------:R-:W-:Y:S02]  /*f6cf0*/  IADD3 R22, P0, R22, R68, RZ ;  /* 0x0000004416167210 */ /* 0x000fe40007f1e0ff */
[----:B------:R-:W-:-:S02]  /*f6d00*/  LOP3.LUT R8, R60, R7, RZ, 0x3c, !PT ;  /* 0x000000073c087212 */ /* 0x000fc400078e3cff */
[----:B------:R-:W-:Y:S02]  /*f6d10*/  LOP3.LUT R57, R63, R16, RZ, 0x3c, !PT ;  /* 0x000000103f397212 */ /* 0x000fe400078e3cff */
[----:B------:R-:W-:Y:S01]  /*f6d20*/  IADD3 R62, P1, R62, R19, RZ ;  /* 0x000000133e3e7210 */ /* 0x000fe20007f3e0ff */
[----:B------:R-:W-:Y:S01]  /*f6d30*/  IMAD.X R8, R8, 0x1, R79, P0 ;  /* 0x0000000108087824 */ /* 0x000fe200000e064f */
[----:B------:R-:W-:Y:S02]  /*f6d40*/  LOP3.LUT R49, R54, R17, RZ, 0x3c, !PT ;  /* 0x0000001136317212 */ /* 0x000fe400078e3cff */
        /* <DEDUP_REMOVED lines=24> */
[----:B------:R-:W-:Y:S02]  /*f6ed0*/  IADD3.X R79, R21, R81, R36, P2, P3 ;  /* 0x00000051154f7210 */ /* 0x000fe400017e6424 */
[----:B------:R-:W-:Y:S02]  /*f6ee0*/  SHF.L.W.U32.HI R52, R23, 0x8, R52 ;  /* 0x0000000817347819 */ /* 0x000fe40000010e34 */
[----:B------:R-:W-:Y:S02]  /*f6ef0*/  IADD3 R43, P2, P3, R41, R66, R30 ;  /* 0x00000042292b7210 */ /* 0x000fe40007b5e01e */
[----:B------:R-:W-:Y:S02]  /*f6f00*/  IADD3 R77, P1, P0, R42, R67, R77 ;  /* 0x000000432a4d7210 */ /* 0x000fe4000783e04d */
[----:B------:R-:W-:Y:S02]  /*f6f10*/  IADD3 R75, P4, P5, R52, R55, R75 ;  /* 0x00000037344b7210 */ /* 0x000fe40007d9e04b */
[----:B------:R-:W-:-:S02]  /*f6f20*/  IADD3.X R48, R37, R63, R48, P2, P3 ;  /* 0x0000003f25307210 */ /* 0x000fc400017e6430 */
        /* <DEDUP_REMOVED lines=17> */
[----:B------:R-:W-:-:S02]  /*f7040*/  SHF.L.W.U32.HI R6, R31, 0x10, R18 ;  /* 0x000000101f067819 */ /* 0x000fc40000010e12 */
[----:B------:R-:W-:Y:S02]  /*f7050*/  SHF.L.W.U32.HI R31, R18, 0x10, R31 ;  /* 0x00000010121f7819 */ /* 0x000fe40000010e1f */
[----:B------:R-:W-:Y:S02]  /*f7060*/  IADD3 R11, P3, R36, R49, RZ ;  /* 0x00000031240b7210 */ /* 0x000fe40007f7e0ff */
[C---:B------:R-:W-:Y:S02]  /*f7070*/  LOP3.LUT R41, R16.reuse, R41, RZ, 0x3c, !PT ;  /* 0x0000002910297212 */ /* 0x040fe400078e3cff */
[----:B------:R-:W-:Y:S02]  /*f7080*/  LOP3.LUT R16, R16, R65, R24, 0x96, !PT ;  /* 0x0000004110107212 */ /* 0x000fe400078e9618 */
[----:B------:R-:W-:Y:S02]  /*f7090*/  IADD3 R24, P0, R23, R22, RZ ;  /* 0x0000001617187210 */ /* 0x000fe40007f1e0ff */
[----:B------:R-:W-:-:S02]  /*f70a0*/  IADD3 R17, P1, R31, R62, RZ ;  /* 0x0000003e1f117210 */ /* 0x000fc40007f3e0ff */
[C---:B------:R-:W-:Y:S02]  /*f70b0*/  LOP3.LUT R52, R11.reuse, R52, RZ, 0x3c, !PT ;  /* 0x000000340b347212 */ /* 0x040fe400078e3cff */
[----:B------:R-:W-:Y:S01]  /*f70c0*/  LOP3.LUT R18, R11, R77, R26, 0x96, !PT ;  /* 0x0000004d0b127212 */ /* 0x000fe200078e961a */
[----:B------:R-:W-:Y:S01]  /*f70d0*/  IMAD.X R11, R30, 0x1, R53, P3 ;  /* 0x000000011e0b7824 */ /* 0x000fe200018e0635 */
[C---:B------:R-:W-:Y:S01]  /*f70e0*/  LOP3.LUT R22, R24.reuse, R39, RZ, 0x3c, !PT ;  /* 0x0000002718167212 */ /* 0x040fe200078e3cff */
[----:B------:R-:W-:Y:S01]  /*f70f0*/  IMAD.X R49, R7, 0x1, R8, P0 ;  /* 0x0000000107317824 */ /* 0x000fe200000e0608 */
[----:B------:R-:W-:Y:S01]  /*f7100*/  LOP3.LUT R39, R24, R43, R44, 0x96, !PT ;  /* 0x0000002b18277212 */ /* 0x000fe200078e962c */
[----:B------:R-:W-:Y:S02]  /*f7110*/  IMAD.X R24, R20, 0x1, R61, P2 ;  /* 0x0000000114187824 */ /* 0x000fe400010e063d */
[----:B------:R-:W-:Y:S01]  /*f7120*/  IMAD.X R43, R6, 0x1, R19, P1 ;  /* 0x00000001062b7824 */ /* 0x000fe200008e0613 */
[----:B------:R-:W-:-:S02]  /*f7130*/  LOP3.LUT R19, R11, R71, R27, 0x96, !PT ;  /* 0x000000470b137212 */ /* 0x000fc400078e961b */
[----:B------:R-:W-:Y:S02]  /*f7140*/  LOP3.LUT R11, R11, R38, RZ, 0x3c, !PT ;  /* 0x000000260b0b7212 */ /* 0x000fe400078e3cff */
[C---:B------:R-:W-:Y:S02]  /*f7150*/  LOP3.LUT R42, R17.reuse, R42, RZ, 0x3c, !PT ;  /* 0x0000002a112a7212 */ /* 0x040fe400078e3cff */
[----:B------:R-:W-:Y:S02]  /*f7160*/  LOP3.LUT R26, R17, R75, R46, 0x96, !PT ;  /* 0x0000004b111a7212 */ /* 0x000fe400078e962e */
[----:B------:R-:W-:Y:S02]  /*f7170*/  LOP3.LUT R21, R49, R21, RZ, 0x3c, !PT ;  /* 0x0000001531157212 */ /* 0x000fe400078e3cff */
[C---:B------:R-:W-:Y:S02]  /*f7180*/  LOP3.LUT R17, R24.reuse, R79, R25, 0x96, !PT ;  /* 0x0000004f18117212 */ /* 0x040fe400078e9619 */
[----:B------:R-:W-:-:S02]  /*f7190*/  LOP3.LUT R24, R24, R37, RZ, 0x3c, !PT ;  /* 0x0000002518187212 */ /* 0x000fc400078e3cff */
[----:B------:R-:W-:Y:S02]  /*f71a0*/  LOP3.LUT R27, R43, R40, RZ, 0x3c, !PT ;  /* 0x000000282b1b7212 */ /* 0x000fe400078e3cff */
[----:B------:R-:W-:Y:S02]  /*f71b0*/  SHF.L.W.U32.HI R8, R11, 0x1, R52 ;  /* 0x000000010b087819 */ /* 0x000fe40000010e34 */
[----:B------:R-:W-:Y:S02]  /*f71c0*/  SHF.L.W.U32.HI R37, R52, 0x1, R11 ;  /* 0x0000000134257819 */ /* 0x000fe40000010e0b */
[----:B------:R-:W-:Y:S02]  /*f71d0*/  SHF.L.W.U32.HI R11, R21, 0x1, R22 ;  /* 0x00000001150b7819 */ /* 0x000fe40000010e16 */
[----:B------:R-:W-:Y:S02]  /*f71e0*/  LOP3.LUT R44, R49, R48, R45, 0x96, !PT ;  /* 0x00000030312c7212 */ /* 0x000fe400078e962d */
[----:B------:R-:W-:-:S02]  /*f71f0*/  LOP3.LUT R47, R43, R73, R47, 0x96, !PT ;  /* 0x000000492b2f7212 */ /* 0x000fc400078e962f */
        /* <DEDUP_REMOVED lines=37> */
.L_x_316:
[----:B------:R-:W-:Y:S05]  /*f7450*/  BSYNC B1 ;  /* 0x0000000000017941 */ /* 0x000fea0003800000 */
.L_x_309:
[----:B------:R-:W-:Y:S01]  /*f7460*/  ISETP.NE.U32.AND P0, PT, R7, RZ, PT ;  /* 0x000000ff0700720c */ /* 0x000fe20003f05070 */
[----:B------:R-:W-:Y:S02]  /*f7470*/  IMAD.IADD R4, R4, 0x1, R5 ;  /* 0x0000000104047824 */ /* 0x000fe400078e0205 */
[----:B------:R-:W-:Y:S01]  /*f7480*/  IMAD.MOV.U32 R5, RZ, RZ, R7 ;  /* 0x000000ffff057224 */ /* 0x000fe200078e0007 */
[----:B------:R-:W-:-:S13]  /*f7490*/  ISETP.NE.AND.EX P0, PT, R0, RZ, PT, P0 ;  /* 0x000000ff0000720c */ /* 0x000fda0003f05300 */
[----:B------:R-:W-:Y:S01]  /*f74a0*/  @!P0 CALL.REL.NOINC `(.L_x_322) ;  /* 0x0000001000008944 */ /* 0x000fe20003c00000 */
[----:B------:R-:W-:Y:S05]  /*f74b0*/  BRA `(.L_x_323) ;  /* 0xffff567000007947 */ /* 0x000fea000383ffff */
.L_x_322:
[----:B------:R-:W-:Y:S05]  /*f74c0*/  BSYNC B0 ;  /* 0x0000000000007941 */ /* 0x000fea0003800000 */
.L_x_308:
[----:B------:R-:W-:Y:S01]  /*f74d0*/  BSSY B0, `(.L_x_324) ;  /* 0x0000a96000007945 */ /* 0x000fe20003800000 */
[----:B------:R-:W-:Y:S02]  /*f74e0*/  IMAD.MOV.U32 R0, RZ, RZ, 0x4 ;  /* 0x00000004ff007424 */ /* 0x000fe400078e00ff */
[----:B------:R-:W-:Y:S02]  /*f74f0*/  IMAD.MOV.U32 R56, RZ, RZ, RZ ;  /* 0x000000ffff387224 */ /* 0x000fe400078e00ff */
.L_x_339:
        /* <DEDUP_REMOVED lines=8> */
[----:B-1----:R-:W-:Y:S02]  /*f7580*/  LOP3.LUT R15, R0, 0x3, RZ, 0xc0, !PT ;  /* 0x00000003000f7812 */ /* 0x002fe400078ec0ff */
        /* <DEDUP_REMOVED lines=10> */
.L_x_329:
[----:B------:R-:W-:-:S05]  /*f7630*/  IMAD.IADD R12, R3, 0x1, R4 ;  /* 0x00000001030c7824 */ /* 0x000fca00078e0204 */
[----:B0-----:R-:W2:Y:S01]  /*f7640*/  LDL.U8 R5, [R12] ;  /* 0x000000000c057983 */ /* 0x001ea20000100000 */
[----:B0-----:R-:W-:-:S05]  /*f7650*/  IADD3 R11, R1, R4, R6 ;  /* 0x00000004010b7210 */ /* 0x001fca0007ffe006 */
        /* <DEDUP_REMOVED lines=13> */
.L_x_328:
[----:B------:R-:W-:Y:S05]  /*f7730*/  BSYNC B2 ;  /* 0x0000000000027941 */ /* 0x000fea0003800000 */
.L_x_327:
        /* <DEDUP_REMOVED lines=13> */
[----:B0-----:R-:W2:Y:S04]  /*f7810*/  @P0 LDL.U8 R5, [R7+0x2] ;  /* 0x0000020007050983 */ /* 0x001ea80000100000 */
[----:B--2---:R1:W-:Y:S02]  /*f7820*/  @P0 STL.U8 [R6+0x62], R5 ;  /* 0x0000620506000387 */ /* 0x0043e40000100000 */
.L_x_331:
[----:B------:R-:W-:Y:S05]  /*f7830*/  BSYNC B2 ;  /* 0x0000000000027941 */ /* 0x000fea0003800000 */
.L_x_330:
[----:B01----:R-:W2:Y:S02]  /*f7840*/  LDL.64 R4, [R1+0xe0] ;  /* 0x0000e00001047983 */ /* 0x003ea40000100a00 */
[----:B--2---:R-:W-:-:S05]  /*f7850*/  IADD3 R6, P0, R4, R0, RZ ;  /* 0x0000000004067210 */ /* 0x004fca0007f1e0ff */
[----:B------:R-:W-:Y:S02]  /*f7860*/  IMAD.X R11, R5, 0x1, R56, P0 ;  /* 0x00000001050b7824 */ /* 0x000fe400000e0638 */
[----:B------:R-:W-:Y:S02]  /*f7870*/  CS2R R4, SRZ ;  /* 0x0000000000047805 */ /* 0x000fe4000001ff00 */
[----:B------:R-:W-:-:S05]  /*f7880*/  IMAD.MOV.U32 R7, RZ, RZ, R11 ;  /* 0x000000ffff077224 */ /* 0x000fca00078e000b */
[----:B------:R0:W-:Y:S01]  /*f7890*/  STL.64 [R1+0xe0], R6 ;  /* 0x0000e00601007387 */ /* 0x0001e20000100a00 */
[----:B------:R-:W-:Y:S05]  /*f78a0*/  BRA `(.L_x_332) ;  /* 0x0000a50000007947 */ /* 0x000fea0003800000 */
.L_x_326:
[----:B------:R-:W-:Y:S01]  /*f78b0*/  ISETP.NE.U32.AND P0, PT, R57, RZ, PT ;  /* 0x000000ff3900720c */ /* 0x000fe20003f05070 */
[----:B------:R-:W-:Y:S03]  /*f78c0*/  BSSY B2, `(.L_x_333) ;  /* 0x000002f000027945 */ /* 0x000fe60003800000 */
[----:B------:R-:W-:-:S13]  /*f78d0*/  ISETP.NE.AND.EX P0, PT, R59, RZ, PT, P0 ;  /* 0x000000ff3b00720c */ /* 0x000fda0003f05300 */
[----:B------:R-:W-:Y:S05]  /*f78e0*/  @!P0 BRA `(.L_x_334) ;  /* 0x000002c000008947 */ /* 0x000fea0003800000 */
[----:B------:R-:W-:Y:S01]  /*f78f0*/  IADD3 R4, P1, -R6, 0x7f, RZ ;  /* 0x0000007f06047810 */ /* 0x000fe20007f3e1ff */
[----:B------:R-:W-:Y:S01]  /*f7900*/  BSSY B3, `(.L_x_335) ;  /* 0x000001c000037945 */ /* 0x000fe20003800000 */
[----:B-1----:R-:W-:Y:S02]  /*f7910*/  LOP3.LUT R16, R57, 0x3, RZ, 0xc0, !PT ;  /* 0x0000000339107812 */ /* 0x002fe400078ec0ff */
[----:B------:R-:W-:Y:S01]  /*f7920*/  ISETP.GE.U32.AND P0, PT, R4, 0x3, PT ;  /* 0x000000030400780c */ /* 0x000fe20003f06070 */
[----:B0-----:R-:W-:Y:S01]  /*f7930*/  IMAD.X R11, RZ, RZ, ~R11, P1 ;  /* 0x000000ffff0b7224 */ /* 0x001fe200008e0e0b */
        /* <DEDUP_REMOVED lines=8> */
.L_x_337:
        /* <DEDUP_REMOVED lines=16> */
.L_x_336:
[----:B------:R-:W-:Y:S05]  /*f7ac0*/  BSYNC B3 ;  /* 0x0000000000037941 */ /* 0x000fea0003800000 */
.L_x_335:
        /* <DEDUP_REMOVED lines=14> */
.L_x_334:
[----:B------:R-:W-:Y:S05]  /*f7bb0*/  BSYNC B2 ;  /* 0x0000000000027941 */ /* 0x000fea0003800000 */
.L_x_333:
[----:B-1----:R-:W2:Y:S04]  /*f7bc0*/  LDL.128 R32, [R1+0x60] ;  /* 0x0000600001207983 */ /* 0x002ea80000100c00 */
[----:B------:R-:W3:Y:S04]  /*f7bd0*/  LDL.128 R20, [R1+0x70] ;  /* 0x0000700001147983 */ /* 0x000ee80000100c00 */
[----:B------:R-:W4:Y:S04]  /*f7be0*/  LDL.128 R16, [R1+0x80] ;  /* 0x0000800001107983 */ /* 0x000f280000100c00 */
[----:B------:R-:W5:Y:S04]  /*f7bf0*/  LDL.128 R24, [R1+0x90] ;  /* 0x0000900001187983 */ /* 0x000f680000100c00 */
[----:B0-----:R-:W3:Y:S04]  /*f7c00*/  LDL.128 R4, [R1+0xa0] ;  /* 0x0000a00001047983 */ /* 0x001ee80000100c00 */
[----:B------:R-:W3:Y:S04]  /*f7c10*/  LDL.128 R12, [R1+0xb0] ;  /* 0x0000b000010c7983 */ /* 0x000ee80000100c00 */
[----:B------:R-:W3:Y:S01]  /*f7c20*/  LDL.64 R66, [R1+0x40] ;  /* 0x0000400001427983 */ /* 0x000ee20000100a00 */
[----:B--2---:R-:W-:-:S02]  /*f7c30*/  LOP3.LUT R10, R32, 0xffff, RZ, 0xc0, !PT ;  /* 0x0000ffff200a7812 */ /* 0x004fc400078ec0ff */
[----:B------:R-:W-:Y:S02]  /*f7c40*/  PRMT R11, R32, 0x7732, RZ ;  /* 0x00007732200b7816 */ /* 0x000fe400000000ff */
[C---:B------:R-:W-:Y:S02]  /*f7c50*/  PRMT R32, R34.reuse, 0x7732, RZ ;  /* 0x0000773222207816 */ /* 0x040fe400000000ff */
[----:B------:R-:W-:Y:S02]  /*f7c60*/  LOP3.LUT R29, R34, 0xffff, RZ, 0xc0, !PT ;  /* 0x0000ffff221d7812 */ /* 0x000fe400078ec0ff */
[C---:B------:R-:W-:Y:S01]  /*f7c70*/  LOP3.LUT R28, R33.reuse, 0xffff, RZ, 0xc0, !PT ;  /* 0x0000ffff211c7812 */ /* 0x040fe200078ec0ff */
[----:B------:R-:W-:Y:S01]  /*f7c80*/  IMAD.MOV.U32 R60, RZ, RZ, R32 ;  /* 0x000000ffff3c7224 */ /* 0x000fe200078e0020 */
[----:B------:R-:W-:Y:S02]  /*f7c90*/  SHF.R.U32.HI R32, RZ, 0x8, R11 ;  /* 0x00000008ff207819 */ /* 0x000fe4000001160b */
[----:B------:R-:W-:-:S02]  /*f7ca0*/  PRMT R31, R33, 0x7732, RZ ;  /* 0x00007732211f7816 */ /* 0x000fc400000000ff */
[----:B------:R-:W-:Y:S02]  /*f7cb0*/  SHF.R.U32.HI R8, RZ, 0x8, R10 ;  /* 0x00000008ff087819 */ /* 0x000fe4000001160a */
[C---:B------:R-:W-:Y:S02]  /*f7cc0*/  LOP3.LUT R30, R35.reuse, 0xffff, RZ, 0xc0, !PT ;  /* 0x0000ffff231e7812 */ /* 0x040fe400078ec0ff */
[----:B------:R-:W-:Y:S02]  /*f7cd0*/  PRMT R33, R35, 0x7732, RZ ;  /* 0x0000773223217816 */ /* 0x000fe400000000ff */
[----:B------:R-:W-:Y:S02]  /*f7ce0*/  SHF.R.U32.HI R35, RZ, 0x8, R29 ;  /* 0x00000008ff237819 */ /* 0x000fe4000001161d */
[----:B------:R-:W-:Y:S02]  /*f7cf0*/  LOP3.LUT R34, R11, 0xff, RZ, 0xc0, !PT ;  /* 0x000000ff0b227812 */ /* 0x000fe400078ec0ff */
[----:B------:R-:W-:-:S02]  /*f7d00*/  LOP3.LUT R32, R32, 0xffff, RZ, 0xc0, !PT ;  /* 0x0000ffff20207812 */ /* 0x000fc400078ec0ff */
[----:B------:R-:W-:Y:S02]  /*f7d10*/  LOP3.LUT R63, R8, 0xff, RZ, 0xc0, !PT ;  /* 0x000000ff083f7812 */ /* 0x000fe400078ec0ff */
[----:B------:R-:W-:Y:S01]  /*f7d20*/  LOP3.LUT R36, R35, 0xff, RZ, 0xc0, !PT ;  /* 0x000000ff23247812 */ /* 0x000fe200078ec0ff */
[----:B------:R-:W-:Y:S01]  /*f7d30*/  IMAD.WIDE.U32 R34, R34, 0x10000, RZ ;  /* 0x0001000022227825 */ /* 0x000fe200078e00ff */
[----:B------:R-:W-:Y:S02]  /*f7d40*/  SHF.L.U64.HI R37, R63, 0x8, RZ ;  /* 0x000000083f257819 */ /* 0x000fe400000102ff */
[----:B------:R-:W-:Y:S01]  /*f7d50*/  SHF.R.U32.HI R8, RZ, 0x8, R60 ;  /* 0x00000008ff087819 */ /* 0x000fe2000001163c */
[----:B------:R-:W-:Y:S01]  /*f7d60*/  IMAD.WIDE.U32 R40, R32, 0x1000000, RZ ;  /* 0x0100000020287825 */ /* 0x000fe200078e00ff */
[----:B------:R-:W-:Y:S02]  /*f7d70*/  SHF.L.U64.HI R11, R36, 0x8, RZ ;  /* 0x00000008240b7819 */ /* 0x000fe400000102ff */
[----:B------:R-:W-:-:S02]  /*f7d80*/  LOP3.LUT R60, R60, 0xff, RZ, 0xc0, !PT ;  /* 0x000000ff3c3c7812 */ /* 0x000fc400078ec0ff */
[----:B------:R-:W-:Y:S02]  /*f7d90*/  LOP3.LUT R41, R41, R37, R35, 0xfe, !PT ;  /* 0x0000002529297212 */ /* 0x000fe400078efe23 */
[----:B------:R-:W-:Y:S01]  /*f7da0*/  PRMT R35, R29, 0x6540, R36 ;  /* 0x000065401d237816 */ /* 0x000fe20000000024 */
[----:B------:R-:W-:Y:S01]  /*f7db0*/  IMAD.WIDE.U32 R60, R60, 0x10000, RZ ;  /* 0x000100003c3c7825 */ /* 0x000fe200078e00ff */
[----:B------:R-:W2:Y:S01]  /*f7dc0*/  LDL.128 R36, [R1+0xc0] ;  /* 0x0000c00001247983 */ /* 0x000ea20000100c00 */
[----:B------:R-:W-:Y:S02]  /*f7dd0*/  LOP3.LUT R8, R8, 0xffff, RZ, 0xc0, !PT ;  /* 0x0000ffff08087812 */ /* 0x000fe400078ec0ff */
[--C-:B------:R-:W-:Y:S02]  /*f7de0*/  LOP3.LUT R41, R41, 0xff, R28.reuse, 0xf8, !PT ;  /* 0x000000ff29297812 */ /* 0x100fe400078ef81c */
[----:B------:R-:W-:Y:S01]  /*f7df0*/  PRMT R63, R10, 0x6540, R63 ;  /* 0x000065400a3f7816 */ /* 0x000fe2000000003f */
[----:B------:R-:W-:Y:S01]  /*f7e00*/  IMAD.WIDE.U32 R42, R8, 0x1000000, RZ ;  /* 0x01000000082a7825 */ /* 0x000fe200078e00ff */
[----:B------:R-:W-:-:S02]  /*f7e10*/  SHF.R.U32.HI R8, RZ, 0x8, R28 ;  /* 0x00000008ff087819 */ /* 0x000fc4000001161c */
[--C-:B------:R-:W-:Y:S02]  /*f7e20*/  SHF.R.U32.HI R10, RZ, 0x8, R30.reuse ;  /* 0x00000008ff0a7819 */ /* 0x100fe4000001161e */
[----:B------:R-:W-:Y:S01]  /*f7e30*/  LOP3.LUT R29, R43, R11, R61, 0xfe, !PT ;  /* 0x0000000b2b1d7212 */ /* 0x000fe200078efe3d */
[----:B------:R-:W-:Y:S01]  /*f7e40*/  IMAD.MOV.U32 R11, RZ, RZ, R31 ;  /* 0x000000ffff0b7224 */ /* 0x000fe200078e001f */
[----:B------:R-:W-:Y:S02]  /*f7e50*/  PRMT R8, R8, 0x7104, RZ ;  /* 0x0000710408087816 */ /* 0x000fe400000000ff */
[----:B------:R-:W-:Y:S02]  /*f7e60*/  LOP3.LUT R29, R29, 0xff, R30, 0xf8, !PT ;  /* 0x000000ff1d1d7812 */ /* 0x000fe400078ef81e */
        /* <DEDUP_REMOVED lines=12> */
[----:B------:R-:W-:Y:S02]  /*f7f30*/  LOP3.LUT R65, R11, R8, RZ, 0xfc, !PT ;  /* 0x000000080b417212 */ /* 0x000fe400078efcff */
[----:B---3--:R-:W-:Y:S01]  /*f7f40*/  LOP3.LUT R11, R20, 0xffff, RZ, 0xc0, !PT ;  /* 0x0000ffff140b7812 */ /* 0x008fe200078ec0ff */
[----:B------:R-:W-:Y:S01]  /*f7f50*/  IMAD.SHL.U32 R10, R10, 0x1000000, RZ ;  /* 0x010000000a0a7824 */ /* 0x000fe200078e00ff */
[----:B------:R-:W-:-:S02]  /*f7f60*/  LOP3.LUT R29, R29, 0xff0000, R28, 0xf8, !PT ;  /* 0x00ff00001d1d7812 */ /* 0x000fc400078ef81c */
[----:B------:R-:W-:Y:S02]  /*f7f70*/  SHF.R.U32.HI R8, RZ, 0x8, R11 ;  /* 0x00000008ff087819 */ /* 0x000fe4000001160b */
[----:B------:R-:W-:Y:S02]  /*f7f80*/  PRMT R28, R20, 0x7732, RZ ;  /* 0x00007732141c7816 */ /* 0x000fe400000000ff */
[C---:B------:R-:W-:Y:S02]  /*f7f90*/  LOP3.LUT R20, R22.reuse, 0xffff, RZ, 0xc0, !PT ;  /* 0x0000ffff16147812 */ /* 0x040fe400078ec0ff */
[----:B------:R-:W-:Y:S02]  /*f7fa0*/  PRMT R30, R22, 0x7732, RZ ;  /* 0x00007732161e7816 */ /* 0x000fe400000000ff */
[----:B------:R-:W-:Y:S02]  /*f7fb0*/  LOP3.LUT R22, R8, 0xff, RZ, 0xc0, !PT ;  /* 0x000000ff08167812 */ /* 0x000fe400078ec0ff */
[----:B------:R-:W-:-:S02]  /*f7fc0*/  LOP3.LUT R62, R29, R10, RZ, 0xfc, !PT ;  /* 0x0000000a1d3e7212 */ /* 0x000fc400078efcff */
[----:B------:R-:W-:Y:S02]  /*f7fd0*/  SHF.R.U32.HI R8, RZ, 0x8, R28 ;  /* 0x00000008ff087819 */ /* 0x000fe4000001161c */
[----:B------:R-:W-:Y:S02]  /*f7fe0*/  SHF.R.U32.HI R10, RZ, 0x8, R20 ;  /* 0x00000008ff0a7819 */ /* 0x000fe40000011614 */
[----:B------:R-:W-:Y:S02]  /*f7ff0*/  LOP3.LUT R63, R40, R63, R34, 0xfe, !PT ;  /* 0x0000003f283f7212 */ /* 0x000fe400078efe22 */
[----:B------:R-:W-:Y:S02]  /*f8000*/  LOP3.LUT R60, R42, R35, R60, 0xfe, !PT ;  /* 0x000000232a3c7212 */ /* 0x000fe400078efe3c */
[----:B------:R-:W3:Y:S01]  /*f8010*/  LDL.128 R40, [R1+0xd0] ;  /* 0x0000d00001287983 */ /* 0x000ee20000100c00 */
[----:B------:R-:W-:Y:S02]  /*f8020*/  LOP3.LUT R28, R28, 0xff, RZ, 0xc0, !PT ;  /* 0x000000ff1c1c7812 */ /* 0x000fe400078ec0ff */
[----:B------:R-:W-:-:S02]  /*f8030*/  LOP3.LUT R8, R8, 0xffff, RZ, 0xc0, !PT ;  /* 0x0000ffff08087812 */ /* 0x000fc400078ec0ff */
[----:B------:R-:W-:Y:S02]  /*f8040*/  LOP3.LUT R73, R10, 0xff, RZ, 0xc0, !PT ;  /* 0x000000ff0a497812 */ /* 0x000fe400078ec0ff */
[----:B------:R-:W-:Y:S01]  /*f8050*/  SHF.R.U32.HI R10, RZ, 0x8, R30 ;  /* 0x00000008ff0a7819 */ /* 0x000fe2000001161e */
[----:B------:R-:W-:Y:S01]  /*f8060*/  IMAD.WIDE.U32 R28, R28, 0x10000, RZ ;  /* 0x000100001c1c7825 */ /* 0x000fe200078e00ff */
[----:B------:R-:W-:Y:S02]  /*f8070*/  LOP3.LUT R45, R21, 0xffff, RZ, 0xc0, !PT ;  /* 0x0000ffff152d7812 */ /* 0x000fe400078ec0ff */
[----:B------:R-:W-:Y:S01]  /*f8080*/  PRMT R75, R11, 0x6540, R22 ;  /* 0x000065400b4b7816 */ /* 0x000fe20000000016 */
[----:B------:R-:W-:Y:S01]  /*f8090*/  IMAD.WIDE.U32 R32, R8, 0x1000000, RZ ;  /* 0x0100000008207825 */ /* 0x000fe200078e00ff */
[----:B------:R-:W-:Y:S02]  /*f80a0*/  LOP3.LUT R10, R10, 0xffff, RZ, 0xc0, !PT ;  /* 0x0000ffff0a0a7812 */ /* 0x000fe400078ec0ff */
[----:B------:R-:W-:-:S02]  /*f80b0*/  SHF.L.U64.HI R11, R22, 0x8, RZ ;  /* 0x00000008160b7819 */ /* 0x000fc400000102ff */
[----:B------:R-:W-:Y:S02]  /*f80c0*/  LOP3.LUT R44, R23, 0xffff, RZ, 0xc0, !PT ;  /* 0x0000ffff172c7812 */ /* 0x000fe400078ec0ff */
[----:B------:R-:W-:Y:S02]  /*f80d0*/  PRMT R46, R21, 0x7732, RZ ;  /* 0x00007732152e7816 */ /* 0x000fe400000000ff */
[----:B------:R-:W-:Y:S01]  /*f80e0*/  SHF.R.U32.HI R8, RZ, 0x8, R45 ;  /* 0x00000008ff087819 */ /* 0x000fe2000001162d */
[----:B------:R-:W-:Y:S01]  /*f80f0*/  IMAD.WIDE.U32 R34, R10, 0x1000000, RZ ;  /* 0x010000000a227825 */ /* 0x000fe200078e00ff */
[----:B------:R-:W-:Y:S02]  /*f8100*/  LOP3.LUT R22, R33, R11, R29, 0xfe, !PT ;  /* 0x0000000b21167212 */ /* 0x000fe400078efe1d */
[----:B------:R-:W-:Y:S02]  /*f8110*/  PRMT R23, R23, 0x7732, RZ ;  /* 0x0000773217177816 */ /* 0x000fe400000000ff */
[----:B------:R-:W-:-:S02]  /*f8120*/  LOP3.LUT R30, R30, 0xff, RZ, 0xc0, !PT ;  /* 0x000000ff1e1e7812 */ /* 0x000fc400078ec0ff */
[----:B------:R-:W-:Y:S02]  /*f8130*/  SHF.R.U32.HI R10, RZ, 0x8, R44 ;  /* 0x00000008ff0a7819 */ /* 0x000fe4000001162c */
[----:B------:R-:W-:Y:S01]  /*f8140*/  PRMT R11, R8, 0x7104, RZ ;  /* 0x00007104080b7816 */ /* 0x000fe200000000ff */
[----:B------:R-:W-:Y:S01]  /*f8150*/  IMAD.MOV.U32 R8, RZ, RZ, R46 ;  /* 0x000000ffff087224 */ /* 0x000fe200078e002e */
[----:B------:R-:W-:Y:S02]  /*f8160*/  SHF.L.U64.HI R21, R73, 0x8, RZ ;  /* 0x0000000849157819 */ /* 0x000fe400000102ff */
[----:B------:R-:W-:Y:S02]  /*f8170*/  LOP3.LUT R22, R22, 0xff, R45, 0xf8, !PT ;  /* 0x000000ff16167812 */ /* 0x000fe400078ef82d */
[----:B------:R-:W-:Y:S01]  /*f8180*/  PRMT R73, R20, 0x6540, R73 ;  /* 0x0000654014497816 */ /* 0x000fe20000000049 */
[----:B------:R-:W-:Y:S01]  /*f8190*/  IMAD.WIDE.U32 R30, R30, 0x10000, RZ ;  /* 0x000100001e1e7825 */ /* 0x000fe200078e00ff */
[----:B------:R-:W-:-:S03]  /*f81a0*/  PRMT R20, R10, 0x7104, RZ ;  /* 0x000071040a147816 */ /* 0x000fc600000000ff */
[----:B------:R-:W-:Y:S01]  /*f81b0*/  IMAD.MOV.U32 R10, RZ, RZ, R23 ;  /* 0x000000ffff0a7224 */ /* 0x000fe200078e0017 */
[----:B------:R-:W-:Y:S02]  /*f81c0*/  LOP3.LUT R23, R22, R11, RZ, 0xfc, !PT ;  /* 0x0000000b16177212 */ /* 0x000fe400078efcff */
[----:B------:R-:W-:Y:S02]  /*f81d0*/  SHF.R.U32.HI R11, RZ, 0x8, R8 ;  /* 0x00000008ff0b7819 */ /* 0x000fe40000011608 */
[----:B------:R-:W-:Y:S01]  /*f81e0*/  LOP3.LUT R21, R35, R21, R31, 0xfe, !PT ;  /* 0x0000001523157212 */ /* 0x000fe200078efe1f */
[----:B------:R-:W-:Y:S01]  /*f81f0*/  IMAD.U32 R8, R8, 0x10000, RZ ;  /* 0x0001000008087824 */ /* 0x000fe200078e00ff */
[----:B------:R-:W-:Y:S02]  /*f8200*/  LOP3.LUT R11, R11, 0xffff, RZ, 0xc0, !PT ;  /* 0x0000ffff0b0b7812 */ /* 0x000fe400078ec0ff */
[----:B------:R-:W-:Y:S02]  /*f8210*/  LOP3.LUT R21, R21, 0xff, R44, 0xf8, !PT ;  /* 0x000000ff15157812 */ /* 0x000fe400078ef82c */
[----:B------:R-:W-:Y:S01]  /*f8220*/  LOP3.LUT R8, R23, 0xff0000, R8, 0xf8, !PT ;  /* 0x00ff000017087812 */ /* 0x000fe200078ef808 */
[----:B------:R-:W-:Y:S01]  /*f8230*/  IMAD.SHL.U32 R11, R11, 0x1000000, RZ ;  /* 0x010000000b0b7824 */ /* 0x000fe200078e00ff */
[----:B------:R-:W-:-:S02]  /*f8240*/  LOP3.LUT R21, R21, R20, RZ, 0xfc, !PT ;  /* 0x0000001415157212 */ /* 0x000fc400078efcff */
[----:B----4-:R-:W-:Y:S02]  /*f8250*/  LOP3.LUT R33, R16, 0xffff, RZ, 0xc0, !PT ;  /* 0x0000ffff10217812 */ /* 0x010fe400078ec0ff */
[----:B------:R-:W-:Y:S02]  /*f8260*/  LOP3.LUT R48, R18, 0xffff, RZ, 0xc0, !PT ;  /* 0x0000ffff12307812 */ /* 0x000fe400078ec0ff */
[----:B------:R-:W-:Y:S02]  /*f8270*/  SHF.R.U32.HI R20, RZ, 0x8, R10 ;  /* 0x00000008ff147819 */ /* 0x000fe4000001160a */
[----:B------:R-:W-:Y:S02]  /*f8280*/  LOP3.LUT R69, R8, R11, RZ, 0xfc, !PT ;  /* 0x0000000b08457212 */ /* 0x000fe400078efcff */
[----:B------:R-:W-:Y:S02]  /*f8290*/  LOP3.LUT R75, R32, R75, R28, 0xfe, !PT ;  /* 0x0000004b204b7212 */ /* 0x000fe400078efe1c */
[----:B------:R-:W-:-:S02]  /*f82a0*/  LOP3.LUT R73, R34, R73, R30, 0xfe, !PT ;  /* 0x0000004922497212 */ /* 0x000fc400078efe1e */
[----:B------:R-:W-:Y:S02]  /*f82b0*/  SHF.R.U32.HI R8, RZ, 0x8, R33 ;  /* 0x00000008ff087819 */ /* 0x000fe40000011621 */
[----:B------:R-:W-:Y:S01]  /*f82c0*/  SHF.R.U32.HI R29, RZ, 0x8, R48 ;  /* 0x00000008ff1d7819 */ /* 0x000fe20000011630 */
[----:B------:R-:W-:Y:S01]  /*f82d0*/  IMAD.U32 R10, R10, 0x10000, RZ ;  /* 0x000100000a0a7824 */ /* 0x000fe200078e00ff */
[----:B------:R-:W-:Y:S02]  /*f82e0*/  LOP3.LUT R20, R20, 0xffff, RZ, 0xc0, !PT ;  /* 0x0000ffff14147812 */ /* 0x000fe400078ec0ff */
[----:B------:R-:W-:Y:S02]  /*f82f0*/  PRMT R28, R16, 0x7732, RZ ;  /* 0x00007732101c7816 */ /* 0x000fe400000000ff */
[----:B------:R-:W-:Y:S02]  /*f8300*/  PRMT R30, R18, 0x7732, RZ ;  /* 0x00007732121e7816 */ /* 0x000fe400000000ff */
[----:B------:R-:W-:-:S02]  /*f8310*/  LOP3.LUT R32, R8, 0xff, RZ, 0xc0, !PT ;  /* 0x000000ff08207812 */ /* 0x000fc400078ec0ff */
[----:B------:R-:W-:Y:S01]  /*f8320*/  LOP3.LUT R31, R29, 0xff, RZ, 0xc0, !PT ;  /* 0x000000ff1d1f7812 */ /* 0x000fe200078ec0ff */
[----:B------:R-:W-:Y:S01]  /*f8330*/  IMAD.SHL.U32 R20, R20, 0x1000000, RZ ;  /* 0x0100000014147824 */ /* 0x000fe200078e00ff */
[----:B------:R-:W-:Y:S02]  /*f8340*/  SHF.R.U32.HI R8, RZ, 0x8, R28 ;  /* 0x00000008ff087819 */ /* 0x000fe4000001161c */
[----:B------:R-:W-:Y:S02]  /*f8350*/  SHF.R.U32.HI R29, RZ, 0x8, R30 ;  /* 0x00000008ff1d7819 */ /* 0x000fe4000001161e */
[----:B------:R-:W-:Y:S02]  /*f8360*/  LOP3.LUT R71, R21, 0xff0000, R10, 0xf8, !PT ;  /* 0x00ff000015477812 */ /* 0x000fe400078ef80a */
[----:B------:R-:W-:Y:S01]  /*f8370*/  LOP3.LUT R28, R28, 0xff, RZ, 0xc0, !PT ;  /* 0x000000ff1c1c7812 */ /* 0x000fe200078ec0ff */
[----:B------:R-:W4:Y:S01]  /*f8380*/  LDL.64 R10, [R1+0x48] ;  /* 0x00004800010a7983 */ /* 0x000f220000100a00 */
[----:B------:R-:W-:-:S02]  /*f8390*/  LOP3.LUT R30, R30, 0xff, RZ, 0xc0, !PT ;  /* 0x000000ff1e1e7812 */ /* 0x000fc400078ec0ff */
[----:B------:R-:W-:Y:S02]  /*f83a0*/  LOP3.LUT R8, R8, 0xffff, RZ, 0xc0, !PT ;  /* 0x0000ffff08087812 */ /* 0x000fe400078ec0ff */
[----:B------:R-:W-:Y:S02]  /*f83b0*/  LOP3.LUT R44, R29, 0xffff, RZ, 0xc0, !PT ;  /* 0x0000ffff1d2c7812 */ /* 0x000fe400078ec0ff */
[----:B------:R-:W-:Y:S02]  /*f83c0*/  LOP3.LUT R71, R71, R20, RZ, 0xfc, !PT ;  /* 0x0000001447477212 */ /* 0x000fe400078efcff */
[C---:B------:R-:W-:Y:S01]  /*f83d0*/  LOP3.LUT R46, R17.reuse, 0xffff, RZ, 0xc0, !PT ;  /* 0x0000ffff112e7812 */ /* 0x040fe200078ec0ff */
[----:B------:R-:W2:Y:S01]  /*f83e0*/  LDL.128 R20, [R1] ;  /* 0x0000000001147983 */ /* 0x000ea20000100c00 */
[----:B------:R-:W-:Y:S02]  /*f83f0*/  PRMT R52, R17, 0x7732, RZ ;  /* 0x0000773211347816 */ /* 0x000fe400000000ff */
[----:B------:R-:W-:-:S02]  /*f8400*/  LOP3.LUT R47, R19, 0xffff, RZ, 0xc0, !PT ;  /* 0x0000ffff132f7812 */ /* 0x000fc400078ec0ff */
[----:B------:R-:W-:Y:S02]  /*f8410*/  PRMT R54, R19, 0x7732, RZ ;  /* 0x0000773213367816 */ /* 0x000fe400000000ff */
[----:B------:R-:W2:Y:S01]  /*f8420*/  LDL.128 R16, [R1+0x20] ;  /* 0x0000200001107983 */ /* 0x000ea20000100c00 */
[----:B------:R-:W-:Y:S01]  /*f8430*/  PRMT R77, R33, 0x6540, R32 ;  /* 0x00006540214d7816 */ /* 0x000fe20000000020 */
[----:B------:R-:W-:Y:S01]  /*f8440*/  IMAD.WIDE.U32 R28, R28, 0x10000, RZ ;  /* 0x000100001c1c7825 */ /* 0x000fe200078e00ff */
[----:B------:R-:W-:Y:S02]  /*f8450*/  SHF.L.U64.HI R53, R32, 0x8, RZ ;  /* 0x0000000820357819 */ /* 0x000fe400000102ff */
[----:B------:R-:W-:Y:S01]  /*f8460*/  PRMT R49, R48, 0x6540, R31 ;  /* 0x0000654030317816 */ /* 0x000fe2000000001f */
[----:B------:R-:W-:Y:S01]  /*f8470*/  IMAD.WIDE.U32 R32, R8, 0x1000000, RZ ;  /* 0x0100000008207825 */ /* 0x000fe200078e00ff */
[----:B------:R-:W-:-:S03]  /*f8480*/  SHF.L.U64.HI R31, R31, 0x8, RZ ;  /* 0x000000081f1f7819 */ /* 0x000fc600000102ff */
[----:B------:R-:W-:-:S04]  /*f8490*/  IMAD.WIDE.U32 R34, R30, 0x10000, RZ ;  /* 0x000100001e227825 */ /* 0x000fc800078e00ff */
[----:B------:R-:W-:Y:S01]  /*f84a0*/  IMAD.WIDE.U32 R44, R44, 0x1000000, RZ ;  /* 0x010000002c2c7825 */ /* 0x000fe200078e00ff */
[----:B------:R-:W-:Y:S02]  /*f84b0*/  LOP3.LUT R77, R32, R77, R28, 0xfe, !PT ;  /* 0x0000004d204d7212 */ /* 0x000fe400078efe1c */
[----:B------:R-:W-:Y:S02]  /*f84c0*/  SHF.R.U32.HI R28, RZ, 0x8, R47 ;  /* 0x00000008ff1c7819 */ /* 0x000fe4000001162f */
[----:B------:R-:W-:Y:S02]  /*f84d0*/  LOP3.LUT R70, R44, R49, R34, 0xfe, !PT ;  /* 0x000000312c467212 */ /* 0x000fe400078efe22 */
[----:B------:R-:W-:Y:S02]  /*f84e0*/  LOP3.LUT R34, R45, R31, R35, 0xfe, !PT ;  /* 0x0000001f2d227212 */ /* 0x000fe400078efe23 */
[----:B------:R-:W-:Y:S02]  /*f84f0*/  LOP3.LUT R29, R33, R53, R29, 0xfe, !PT ;  /* 0x00000035211d7212 */ /* 0x000fe400078efe1d */
[----:B------:R-:W-:Y:S01]  /*f8500*/  SHF.R.U32.HI R8, RZ, 0x8, R46 ;  /* 0x00000008ff087819 */ /* 0x000fe2000001162e */
[----:B------:R-:W-:Y:S01]  /*f8510*/  IMAD.MOV.U32 R30, RZ, RZ, R54 ;  /* 0x000000ffff1e7224 */ /* 0x000fe200078e0036 */
[----:B------:R-:W-:-:S02]  /*f8520*/  LOP3.LUT R35, R34, 0xff, R47, 0xf8, !PT ;  /* 0x000000ff22237812 */ /* 0x000fc400078ef82f */
[----:B------:R-:W-:Y:S02]  /*f8530*/  PRMT R28, R28, 0x7104, RZ ;  /* 0x000071041c1c7816 */ /* 0x000fe400000000ff */
[----:B------:R-:W-:Y:S01]  /*f8540*/  LOP3.LUT R31, R29, 0xff, R46, 0xf8, !PT ;  /* 0x000000ff1d1f7812 */ /* 0x000fe200078ef82e */
[----:B------:R-:W-:Y:S01]  /*f8550*/  IMAD.MOV.U32 R29, RZ, RZ, R52 ;  /* 0x000000ffff1d7224 */ /* 0x000fe200078e0034 */
[----:B------:R-:W-:Y:S01]  /*f8560*/  PRMT R8, R8, 0x7104, RZ ;  /* 0x0000710408087816 */ /* 0x000fe200000000ff */
[----:B------:R-:W3:Y:S01]  /*f8570*/  LDL.128 R44, [R1+0x10] ;  /* 0x00001000012c7983 */ /* 0x000ee20000100c00 */
[----:B------:R-:W-:Y:S02]  /*f8580*/  LOP3.LUT R35, R35, R28, RZ, 0xfc, !PT ;  /* 0x0000001c23237212 */ /* 0x000fe400078efcff */
[----:B------:R-:W-:Y:S01]  /*f8590*/  SHF.R.U32.HI R28, RZ, 0x8, R30 ;  /* 0x00000008ff1c7819 */ /* 0x000fe2000001161e */
[----:B------:R-:W3:Y:S01]  /*f85a0*/  LDL.128 R52, [R1+0x50] ;  /* 0x0000500001347983 */ /* 0x000ee20000100c00 */
[----:B------:R-:W-:-:S02]  /*f85b0*/  LOP3.LUT R32, R31, R8, RZ, 0xfc, !PT ;  /* 0x000000081f207212 */ /* 0x000fc400078efcff */
[----:B------:R-:W-:Y:S01]  /*f85c0*/  SHF.R.U32.HI R8, RZ, 0x8, R29 ;  /* 0x00000008ff087819 */ /* 0x000fe2000001161d */
[----:B------:R-:W-:Y:S01]  /*f85d0*/  IMAD.U32 R29, R29, 0x10000, RZ ;  /* 0x000100001d1d7824 */ /* 0x000fe200078e00ff */
[----:B------:R-:W-:Y:S01]  /*f85e0*/  LOP3.LUT R28, R28, 0xffff, RZ, 0xc0, !PT ;  /* 0x0000ffff1c1c7812 */ /* 0x000fe200078ec0ff */
[----:B------:R-:W-:-:S03]  /*f85f0*/  IMAD.U32 R30, R30, 0x10000, RZ ;  /* 0x000100001e1e7824 */ /* 0x000fc600078e00ff */
[----:B------:R-:W-:Y:S01]  /*f8600*/  LOP3.LUT R33, R32, 0xff0000, R29, 0xf8, !PT ;  /* 0x00ff000020217812 */ /* 0x000fe200078ef81d */
[----:B------:R-:W-:Y:S01]  /*f8610*/  IMAD.SHL.U32 R32, R28, 0x1000000, RZ ;  /* 0x010000001c207824 */ /* 0x000fe200078e00ff */
[----:B------:R-:W-:Y:S02]  /*f8620*/  LOP3.LUT R35, R35, 0xff0000, R30, 0xf8, !PT ;  /* 0x00ff000023237812 */ /* 0x000fe400078ef81e */
[----:B------:R-:W3:Y:S01]  /*f8630*/  LDL.128 R28, [R1+0x30] ;  /* 0x00003000011c7983 */ /* 0x000ee20000100c00 */
[----:B------:R-:W-:-:S05]  /*f8640*/  LOP3.LUT R8, R8, 0xffff, RZ, 0xc0, !PT ;  /* 0x0000ffff08087812 */ /* 0x000fca00078ec0ff */
[----:B------:R-:W-:Y:S01]  /*f8650*/  IMAD.SHL.U32 R8, R8, 0x1000000, RZ ;  /* 0x0100000008087824 */ /* 0x000fe200078e00ff */
[----:B-----5:R-:W-:-:S04]  /*f8660*/  PRMT R48, R24, 0x7732, RZ ;  /* 0x0000773218307816 */ /* 0x020fc800000000ff */
[----:B------:R-:W-:Y:S02]  /*f8670*/  LOP3.LUT R33, R33, R8, RZ, 0xfc, !PT ;  /* 0x0000000821217212 */ /* 0x000fe400078efcff */
[----:B------:R-:W-:Y:S02]  /*f8680*/  LOP3.LUT R8, R35, R32, RZ, 0xfc, !PT ;  /* 0x0000002023087212 */ /* 0x000fe400078efcff */
[----:B------:R-:W-:Y:S02]  /*f8690*/  LOP3.LUT R32, R24, 0xffff, RZ, 0xc0, !PT ;  /* 0x0000ffff18207812 */ /* 0x000fe400078ec0ff */
[C---:B------:R-:W-:Y:S02]  /*f86a0*/  LOP3.LUT R35, R26.reuse, 0xffff, RZ, 0xc0, !PT ;  /* 0x0000ffff1a237812 */ /* 0x040fe400078ec0ff */
[C---:B------:R-:W-:Y:S02]  /*f86b0*/  LOP3.LUT R34, R25.reuse, 0xffff, RZ, 0xc0, !PT ;  /* 0x0000ffff19227812 */ /* 0x040fe400078ec0ff */
[----:B------:R-:W-:Y:S01]  /*f86c0*/  PRMT R64, R25, 0x7732, RZ ;  /* 0x0000773219407816 */ /* 0x000fe200000000ff */
[----:B------:R-:W-:Y:S01]  /*f86d0*/  IMAD.MOV.U32 R25, RZ, RZ, R48 ;  /* 0x000000ffff197224 */ /* 0x000fe200078e0030 */
[----:B------:R-:W-:-:S02]  /*f86e0*/  PRMT R26, R26, 0x7732, RZ ;  /* 0x000077321a1a7816 */ /* 0x000fc400000000ff */
        /* <DEDUP_REMOVED lines=18> */
[----:B------:R-:W-:Y:S02]  /*f8810*/  PRMT R61, R35, 0x6540, R58 ;  /* 0x00006540233d7816 */ /* 0x000fe4000000003a */
[----:B------:R-:W-:Y:S01]  /*f8820*/  SHF.L.U64.HI R83, R58, 0x8, RZ ;  /* 0x000000083a537819 */ /* 0x000fe200000102ff */
[----:B------:R-:W-:Y:S01]  /*f8830*/  IMAD.WIDE.U32 R78, R78, 0x1000000, RZ ;  /* 0x010000004e4e7825 */ /* 0x000fe200078e00ff */
[----:B------:R-:W-:Y:S02]  /*f8840*/  LOP3.LUT R35, R81, R87, R25, 0xfe, !PT ;  /* 0x0000005751237212 */ /* 0x000fe400078efe19 */
[----:B------:R-:W-:Y:S02]  /*f8850*/  SHF.R.U32.HI R25, RZ, 0x8, R34 ;  /* 0x00000008ff197819 */ /* 0x000fe40000011622 */
[----:B------:R-:W-:-:S02]  /*f8860*/  LOP3.LUT R32, R79, R83, R27, 0xfe, !PT ;  /* 0x000000534f207212 */ /* 0x000fc400078efe1b */
[--C-:B------:R-:W-:Y:S02]  /*f8870*/  SHF.R.U32.HI R27, RZ, 0x8, R49.reuse ;  /* 0x00000008ff1b7819 */ /* 0x100fe40000011631 */
[----:B------:R-:W-:Y:S02]  /*f8880*/  LOP3.LUT R34, R35, 0xff, R34, 0xf8, !PT ;  /* 0x000000ff23227812 */ /* 0x000fe400078ef822 */
[----:B------:R-:W-:Y:S02]  /*f8890*/  PRMT R25, R25, 0x7104, RZ ;  /* 0x0000710419197816 */ /* 0x000fe400000000ff */
[----:B------:R-:W-:Y:S02]  /*f88a0*/  LOP3.LUT R32, R32, 0xff, R49, 0xf8, !PT ;  /* 0x000000ff20207812 */ /* 0x000fe400078ef831 */
[----:B------:R-:W-:Y:S02]  /*f88b0*/  PRMT R27, R27, 0x7104, RZ ;  /* 0x000071041b1b7816 */ /* 0x000fe400000000ff */
[----:B------:R-:W-:-:S02]  /*f88c0*/  LOP3.LUT R49, R34, R25, RZ, 0xfc, !PT ;  /* 0x0000001922317212 */ /* 0x000fc400078efcff */
[----:B------:R-:W-:Y:S01]  /*f88d0*/  SHF.R.U32.HI R25, RZ, 0x8, R64 ;  /* 0x00000008ff197819 */ /* 0x000fe20000011640 */
[----:B------:R-:W-:Y:S01]  /*f88e0*/  IMAD.U32 R64, R64, 0x10000, RZ ;  /* 0x0001000040407824 */ /* 0x000fe200078e00ff */
[----:B------:R-:W-:Y:S02]  /*f88f0*/  LOP3.LUT R35, R32, R27, RZ, 0xfc, !PT ;  /* 0x0000001b20237212 */ /* 0x000fe400078efcff */
[----:B------:R-:W-:Y:S01]  /*f8900*/  SHF.R.U32.HI R27, RZ, 0x8, R68 ;  /* 0x00000008ff1b7819 */ /* 0x000fe20000011644 */
[----:B------:R-:W-:Y:S01]  /*f8910*/  IMAD.U32 R68, R68, 0x10000, RZ ;  /* 0x0001000044447824 */ /* 0x000fe200078e00ff */
[----:B------:R-:W-:Y:S02]  /*f8920*/  LOP3.LUT R64, R49, 0xff0000, R64, 0xf8, !PT ;  /* 0x00ff000031407812 */ /* 0x000fe400078ef840 */
[----:B------:R-:W-:Y:S02]  /*f8930*/  LOP3.LUT R25, R25, 0xffff, RZ, 0xc0, !PT ;  /* 0x0000ffff19197812 */ /* 0x000fe400078ec0ff */
[----:B------:R-:W-:-:S02]  /*f8940*/  LOP3.LUT R49, R80, R85, R24, 0xfe, !PT ;  /* 0x0000005550317212 */ /* 0x000fc400078efe18 */
[----:B------:R-:W-:Y:S02]  /*f8950*/  PRMT R24, R4, 0x7732, RZ ;  /* 0x0000773204187816 */ /* 0x000fe400000000ff */
[C---:B------:R-:W-:Y:S02]  /*f8960*/  LOP3.LUT R48, R5.reuse, 0xffff, RZ, 0xc0, !PT ;  /* 0x0000ffff05307812 */ /* 0x040fe400078ec0ff */
[----:B------:R-:W-:Y:S02]  /*f8970*/  PRMT R72, R5, 0x7732, RZ ;  /* 0x0000773205487816 */ /* 0x000fe400000000ff */
[----:B------:R-:W-:Y:S02]  /*f8980*/  PRMT R5, R6, 0x7732, RZ ;  /* 0x0000773206057816 */ /* 0x000fe400000000ff */
[----:B------:R-:W-:Y:S01]  /*f8990*/  LOP3.LUT R34, R35, 0xff0000, R68, 0xf8, !PT ;  /* 0x00ff000023227812 */ /* 0x000fe200078ef844 */
[----:B------:R-:W-:Y:S01]  /*f89a0*/  IMAD.SHL.U32 R25, R25, 0x1000000, RZ ;  /* 0x0100000019197824 */ /* 0x000fe200078e00ff */
[----:B------:R-:W-:-:S02]  /*f89b0*/  LOP3.LUT R35, R4, 0xffff, RZ, 0xc0, !PT ;  /* 0x0000ffff04237812 */ /* 0x000fc400078ec0ff */
[----:B------:R-:W-:Y:S01]  /*f89c0*/  LOP3.LUT R58, R6, 0xffff, RZ, 0xc0, !PT ;  /* 0x0000ffff063a7812 */ /* 0x000fe200078ec0ff */
[----:B------:R-:W-:Y:S01]  /*f89d0*/  IMAD.MOV.U32 R6, RZ, RZ, R24 ;  /* 0x000000ffff067224 */ /* 0x000fe200078e0018 */
[----:B------:R-:W-:Y:S01]  /*f89e0*/  SHF.R.U32.HI R4, RZ, 0x8, R35 ;  /* 0x00000008ff047819 */ /* 0x000fe20000011623 */
[----:B------:R-:W-:Y:S01]  /*f89f0*/  IMAD.MOV.U32 R24, RZ, RZ, R5 ;  /* 0x000000ffff187224 */ /* 0x000fe200078e0005 */
[----:B------:R-:W-:Y:S02]  /*f8a00*/  LOP3.LUT R32, R78, R61, R26, 0xfe, !PT ;  /* 0x0000003d4e207212 */ /* 0x000fe400078efe1a */
[----:B------:R-:W-:Y:S02]  /*f8a10*/  LOP3.LUT R61, R64, R25, RZ, 0xfc, !PT ;  /* 0x00000019403d7212 */ /* 0x000fe400078efcff */
[----:B------:R-:W-:Y:S02]  /*f8a20*/  SHF.R.U32.HI R5, RZ, 0x8, R58 ;  /* 0x00000008ff057819 */ /* 0x000fe4000001163a */
[----:B------:R-:W-:-:S02]  /*f8a30*/  LOP3.LUT R27, R27, 0xffff, RZ, 0xc0, !PT ;  /* 0x0000ffff1b1b7812 */ /* 0x000fc400078ec0ff */
[C---:B------:R-:W-:Y:S02]  /*f8a40*/  LOP3.LUT R64, R7.reuse, 0xffff, RZ, 0xc0, !PT ;  /* 0x0000ffff07407812 */ /* 0x040fe400078ec0ff */
[----:B------:R-:W-:Y:S02]  /*f8a50*/  PRMT R74, R7, 0x7732, RZ ;  /* 0x00007732074a7816 */ /* 0x000fe400000000ff */
[----:B------:R-:W-:Y:S02]  /*f8a60*/  LOP3.LUT R68, R4, 0xff, RZ, 0xc0, !PT ;  /* 0x000000ff04447812 */ /* 0x000fe400078ec0ff */
[----:B------:R-:W-:Y:S02]  /*f8a70*/  SHF.R.U32.HI R7, RZ, 0x8, R24 ;  /* 0x00000008ff077819 */ /* 0x000fe40000011618 */
[----:B------:R-:W-:Y:S02]  /*f8a80*/  SHF.R.U32.HI R4, RZ, 0x8, R6 ;  /* 0x00000008ff047819 */ /* 0x000fe40000011606 */
[----:B------:R-:W-:Y:S01]  /*f8a90*/  LOP3.LUT R81, R5, 0xff, RZ, 0xc0, !PT ;  /* 0x000000ff05517812 */ /* 0x000fe200078ec0ff */
[----:B------:R-:W-:Y:S01]  /*f8aa0*/  IMAD.SHL.U32 R27, R27, 0x1000000, RZ ;  /* 0x010000001b1b7824 */ /* 0x000fe200078e00ff */
[----:B------:R-:W-:-:S02]  /*f8ab0*/  LOP3.LUT R5, R24, 0xff, RZ, 0xc0, !PT ;  /* 0x000000ff18057812 */ /* 0x000fc400078ec0ff */
        /* <DEDUP_REMOVED lines=32> */
[----:B------:R-:W-:Y:S01]  /*f8cc0*/  LOP3.LUT R24, R12, 0xffff, RZ, 0xc0, !PT ;  /* 0x0000ffff0c187812 */ /* 0x000fe200078ec0ff */
[----:B------:R-:W-:Y:S01]  /*f8cd0*/  IMAD.SHL.U32 R7, R7, 0x1000000, RZ ;  /* 0x0100000007077824 */ /* 0x000fe200078e00ff */
[----:B------:R-:W-:Y:S02]  /*f8ce0*/  LOP3.LUT R48, R48, 0xff0000, R25, 0xf8, !PT ;  /* 0x00ff000030307812 */ /* 0x000fe400078ef819 */
[----:B------:R-:W-:-:S02]  /*f8cf0*/  LOP3.LUT R58, R26, R83, R6, 0xfe, !PT ;  /* 0x000000531a3a7212 */ /* 0x000fc400078efe06 */
[----:B------:R-:W-:Y:S02]  /*f8d00*/  LOP3.LUT R26, R14, 0xffff, RZ, 0xc0, !PT ;  /* 0x0000ffff0e1a7812 */ /* 0x000fe400078ec0ff */
[----:B------:R-:W-:Y:S02]  /*f8d10*/  LOP3.LUT R68, R68, 0xff0000, R27, 0xf8, !PT ;  /* 0x00ff000044447812 */ /* 0x000fe400078ef81b */
[----:B------:R-:W-:Y:S02]  /*f8d20*/  PRMT R6, R12, 0x7732, RZ ;  /* 0x000077320c067816 */ /* 0x000fe400000000ff */
[----:B------:R-:W-:Y:S02]  /*f8d30*/  PRMT R12, R14, 0x7732, RZ ;  /* 0x000077320e0c7816 */ /* 0x000fe400000000ff */
[----:B------:R-:W-:Y:S02]  /*f8d40*/  SHF.R.U32.HI R4, RZ, 0x8, R24 ;  /* 0x00000008ff047819 */ /* 0x000fe40000011618 */
[----:B------:R-:W-:-:S02]  /*f8d50*/  LOP3.LUT R48, R48, R5, RZ, 0xfc, !PT ;  /* 0x0000000530307212 */ /* 0x000fc400078efcff */
[----:B------:R-:W-:Y:S02]  /*f8d60*/  SHF.R.U32.HI R5, RZ, 0x8, R26 ;  /* 0x00000008ff057819 */ /* 0x000fe4000001161a */
[----:B------:R-:W-:Y:S02]  /*f8d70*/  LOP3.LUT R68, R68, R7, RZ, 0xfc, !PT ;  /* 0x0000000744447212 */ /* 0x000fe400078efcff */
        /* <DEDUP_REMOVED lines=44> */
[----:B------:R-:W-:-:S02]  /*f9040*/  LOP3.LUT R76, R76, R7, RZ, 0xfc, !PT ;  /* 0x000000074c4c7212 */ /* 0x000fc400078efcff */
[----:B--2---:R-:W-:Y:S02]  /*f9050*/  LOP3.LUT R14, R36, 0xffff, RZ, 0xc0, !PT ;  /* 0x0000ffff240e7812 */ /* 0x004fe400078ec0ff */
[C---:B------:R-:W-:Y:S02]  /*f9060*/  LOP3.LUT R24, R38.reuse, 0xffff, RZ, 0xc0, !PT ;  /* 0x0000ffff26187812 */ /* 0x040fe400078ec0ff */
[----:B------:R-:W-:Y:S02]  /*f9070*/  PRMT R7, R38, 0x7732, RZ ;  /* 0x0000773226077816 */ /* 0x000fe400000000ff */
[----:B------:R-:W-:Y:S02]  /*f9080*/  LOP3.LUT R72, R12, R35, R4, 0xfe, !PT ;  /* 0x000000230c487212 */ /* 0x000fe400078efe04 */
[----:B------:R-:W-:Y:S02]  /*f9090*/  SHF.R.U32.HI R4, RZ, 0x8, R14 ;  /* 0x00000008ff047819 */ /* 0x000fe4000001160e */
[----:B------:R-:W-:-:S02]  /*f90a0*/  SHF.R.U32.HI R5, RZ, 0x8, R24 ;  /* 0x00000008ff057819 */ /* 0x000fc40000011618 */
[----:B------:R-:W-:Y:S02]  /*f90b0*/  PRMT R36, R36, 0x7732, RZ ;  /* 0x0000773224247816 */ /* 0x000fe400000000ff */
[----:B------:R-:W-:Y:S02]  /*f90c0*/  SHF.R.U32.HI R6, RZ, 0x8, R7 ;  /* 0x00000008ff067819 */ /* 0x000fe40000011607 */
[C---:B------:R-:W-:Y:S02]  /*f90d0*/  LOP3.LUT R25, R39.reuse, 0xffff, RZ, 0xc0, !PT ;  /* 0x0000ffff27197812 */ /* 0x040fe400078ec0ff */
[----:B------:R-:W-:Y:S02]  /*f90e0*/  PRMT R78, R39, 0x7732, RZ ;  /* 0x00007732274e7816 */ /* 0x000fe400000000ff */
[----:B------:R-:W-:Y:S02]  /*f90f0*/  LOP3.LUT R39, R4, 0xff, RZ, 0xc0, !PT ;  /* 0x000000ff04277812 */ /* 0x000fe400078ec0ff */
[----:B------:R-:W-:-:S02]  /*f9100*/  LOP3.LUT R27, R5, 0xff, RZ, 0xc0, !PT ;  /* 0x000000ff051b7812 */ /* 0x000fc400078ec0ff */
[----:B------:R-:W-:Y:S02]  /*f9110*/  SHF.R.U32.HI R4, RZ, 0x8, R36 ;  /* 0x00000008ff047819 */ /* 0x000fe40000011624 */
[----:B------:R-:W-:Y:S02]  /*f9120*/  LOP3.LUT R5, R7, 0xff, RZ, 0xc0, !PT ;  /* 0x000000ff07057812 */ /* 0x000fe400078ec0ff */
[----:B------:R-:W-:Y:S02]  /*f9130*/  LOP3.LUT R6, R6, 0xffff, RZ, 0xc0, !PT ;  /* 0x0000ffff06067812 */ /* 0x000fe400078ec0ff */
[----:B------:R-:W-:Y:S02]  /*f9140*/  LOP3.LUT R36, R36, 0xff, RZ, 0xc0, !PT ;  /* 0x000000ff24247812 */ /* 0x000fe400078ec0ff */
[----:B------:R-:W-:Y:S01]  /*f9150*/  LOP3.LUT R12, R4, 0xffff, RZ, 0xc0, !PT ;  /* 0x0000ffff040c7812 */ /* 0x000fe200078ec0ff */
        /* <DEDUP_REMOVED lines=10> */
[----:B------:R-:W-:-:S02]  /*f9200*/  SHF.R.U32.HI R7, RZ, 0x8, R25 ;  /* 0x00000008ff077819 */ /* 0x000fc40000011619 */
[----:B------:R-:W-:Y:S01]  /*f9210*/  PRMT R39, R14, 0x6540, R39 ;  /* 0x000065400e277816 */ /* 0x000fe20000000027 */
[----:B------:R-:W-:Y:S01]  /*f9220*/  IMAD.MOV.U32 R14, RZ, RZ, R78 ;  /* 0x000000ffff0e7224 */ /* 0x000fe200078e004e */
[----:B------:R-:W-:Y:S02]  /*f9230*/  LOP3.LUT R38, R13, R81, R37, 0xfe, !PT ;  /* 0x000000510d267212 */ /* 0x000fe400078efe25 */
[----:B------:R-:W-:Y:S02]  /*f9240*/  LOP3.LUT R24, R24, 0xff, R25, 0xf8, !PT ;  /* 0x000000ff18187812 */ /* 0x000fe400078ef819 */
[----:B------:R-:W-:Y:S02]  /*f9250*/  PRMT R7, R7, 0x7104, RZ ;  /* 0x0000710407077816 */ /* 0x000fe400000000ff */
[--C-:B------:R-:W-:Y:S02]  /*f9260*/  SHF.R.U32.HI R5, RZ, 0x8, R15.reuse ;  /* 0x00000008ff057819 */ /* 0x100fe4000001160f */
[----:B------:R-:W-:-:S02]  /*f9270*/  LOP3.LUT R38, R38, 0xff, R15, 0xf8, !PT ;  /* 0x000000ff26267812 */ /* 0x000fc400078ef80f */
[----:B------:R-:W-:Y:S01]  /*f9280*/  LOP3.LUT R15, R24, R7, RZ, 0xfc, !PT ;  /* 0x00000007180f7212 */ /* 0x000fe200078efcff */
[----:B------:R-:W-:Y:S01]  /*f9290*/  IMAD.MOV.U32 R13, RZ, RZ, R26 ;  /* 0x000000ffff0d7224 */ /* 0x000fe200078e001a */
[----:B------:R-:W-:Y:S02]  /*f92a0*/  SHF.R.U32.HI R7, RZ, 0x8, R14 ;  /* 0x00000008ff077819 */ /* 0x000fe4000001160e */
        /* <DEDUP_REMOVED lines=10> */
[----:B------:R-:W-:Y:S01]  /*f9350*/  LOP3.LUT R39, R14, R7, RZ, 0xfc, !PT ;  /* 0x000000070e277212 */ /* 0x000fe200078efcff */
[----:B------:R-:W-:Y:S01]  /*f9360*/  IMAD.SHL.U32 R5, R5, 0x1000000, RZ ;  /* 0x0100000005057824 */ /* 0x000fe200078e00ff */
[----:B---3--:R-:W-:Y:S02]  /*f9370*/  LOP3.LUT R7, R40, 0xffff, RZ, 0xc0, !PT ;  /* 0x0000ffff28077812 */ /* 0x008fe400078ec0ff */
[----:B------:R-:W-:Y:S02]  /*f9380*/  LOP3.LUT R38, R38, 0xff0000, R13, 0xf8, !PT ;  /* 0x00ff000026267812 */ /* 0x000fe400078ef80d */
[----:B------:R-:W-:Y:S02]  /*f9390*/  LOP3.LUT R15, R42, 0xffff, RZ, 0xc0, !PT ;  /* 0x0000ffff2a0f7812 */ /* 0x000fe400078ec0ff */
[----:B------:R-:W-:-:S02]  /*f93a0*/  LOP3.LUT R78, R6, R27, R4, 0xfe, !PT ;  /* 0x0000001b064e7212 */ /* 0x000fc400078efe04 */
[----:B------:R-:W-:Y:S02]  /*f93b0*/  SHF.R.U32.HI R4, RZ, 0x8, R7 ;  /* 0x00000008ff047819 */ /* 0x000fe40000011607 */
[----:B------:R-:W-:Y:S02]  /*f93c0*/  LOP3.LUT R38, R38, R5, RZ, 0xfc, !PT ;  /* 0x0000000526267212 */ /* 0x000fe400078efcff */
        /* <DEDUP_REMOVED lines=9> */
[----:B------:R-:W-:-:S02]  /*f9460*/  PRMT R27, R7, 0x6540, R12 ;  /* 0x00006540071b7816 */ /* 0x000fc4000000000c */
[----:B------:R-:W-:Y:S02]  /*f9470*/  LOP3.LUT R7, R5, 0xffff, RZ, 0xc0, !PT ;  /* 0x0000ffff05077812 */ /* 0x000fe400078ec0ff */
[----:B------:R-:W-:Y:S02]  /*f9480*/  LOP3.LUT R40, R40, 0xff, RZ, 0xc0, !PT ;  /* 0x000000ff28287812 */ /* 0x000fe400078ec0ff */
[----:B------:R-:W-:Y:S01]  /*f9490*/  SHF.L.U64.HI R35, R12, 0x8, RZ ;  /* 0x000000080c237819 */ /* 0x000fe200000102ff */
[----:B------:R-:W-:Y:S01]  /*f94a0*/  IMAD.WIDE.U32 R12, R4, 0x1000000, RZ ;  /* 0x01000000040c7825 */ /* 0x000fe200078e00ff */
[C---:B------:R-:W-:Y:S02]  /*f94b0*/  LOP3.LUT R14, R41.reuse, 0xffff, RZ, 0xc0, !PT ;  /* 0x0000ffff290e7812 */ /* 0x040fe400078ec0ff */
[----:B------:R-:W-:Y:S01]  /*f94c0*/  PRMT R37, R41, 0x7732, RZ ;  /* 0x0000773229257816 */ /* 0x000fe200000000ff */
[----:B------:R-:W-:Y:S01]  /*f94d0*/  IMAD.WIDE.U32 R4, R6, 0x10000, RZ ;  /* 0x0001000006047825 */ /* 0x000fe200078e00ff */
[----:B------:R-:W-:-:S03]  /*f94e0*/  SHF.L.U64.HI R25, R26, 0x8, RZ ;  /* 0x000000081a197819 */ /* 0x000fc600000102ff */
        /* <DEDUP_REMOVED lines=19> */
[----:B------:R-:W-:Y:S02]  /*f9620*/  LOP3.LUT R5, R5, 0xffff, RZ, 0xc0, !PT ;  /* 0x0000ffff05057812 */ /* 0x000fe400078ec0ff */
[----:B----4-:R-:W-:Y:S02]  /*f9630*/  @P0 IADD3 R10, P2, R10, 0x1, RZ ;  /* 0x000000010a0a0810 */ /* 0x010fe40007f5e0ff */
[----:B------:R-:W-:-:S02]  /*f9640*/  PRMT R15, R15, 0x6540, R26 ;  /* 0x000065400f0f7816 */ /* 0x000fc4000000001a */
[----:B------:R-:W-:Y:S01]  /*f9650*/  PRMT R13, R7, 0x7104, RZ ;  /* 0x00007104070d7816 */ /* 0x000fe200000000ff */
[----:B------:R-:W-:Y:S01]  /*f9660*/  IMAD.MOV.U32 R7, RZ, RZ, R43 ;  /* 0x000000ffff077224 */ /* 0x000fe200078e002b */
[----:B------:R-:W-:Y:S01]  /*f9670*/  IADD3 R25, P3, P4, R18, R22, R75 ;  /* 0x0000001612197210 */ /* 0x000fe20007c7e04b */
[----:B------:R-:W-:Y:S01]  /*f9680*/  IMAD.SHL.U32 R5, R5, 0x1000000, RZ ;  /* 0x0100000005057824 */ /* 0x000fe200078e00ff */
[----:B------:R-:W-:Y:S01]  /*f9690*/  LOP3.LUT R41, R6, R15, R4, 0xfe, !PT ;  /* 0x0000000f06297212 */ /* 0x000fe200078efe04 */
[----:B------:R-:W-:Y:S01]  /*f96a0*/  @P0 IMAD.X R11, RZ, RZ, R11, P2 ;  /* 0x000000ffff0b0224 */ /* 0x000fe200010e060b */
[----:B------:R-:W-:Y:S02]  /*f96b0*/  IADD3 R4, P1, R66, 0x80, RZ ;  /* 0x0000008042047810 */ /* 0x000fe40007f3e0ff */
[----:B------:R-:W-:Y:S02]  /*f96c0*/  IADD3.X R80, R19, R23, R69, P3, P4 ;  /* 0x0000001713507210 */ /* 0x000fe40001fe8445 */
[----:B------:R-:W-:-:S02]  /*f96d0*/  SHF.R.U32.HI R6, RZ, 0x8, R7 ;  /* 0x00000008ff067819 */ /* 0x000fc40000011607 */
[----:B------:R-:W-:Y:S01]  /*f96e0*/  LOP3.LUT R42, R42, R5, RZ, 0xfc, !PT ;  /* 0x000000052a2a7212 */ /* 0x000fe200078efcff */
[----:B------:R-:W-:Y:S01]  /*f96f0*/  IMAD.X R5, RZ, RZ, R67, P1 ;  /* 0x000000ffff057224 */ /* 0x000fe200008e0643 */
[----:B------:R-:W-:Y:S02]  /*f9700*/  LOP3.LUT R66, R11, 0x9b05688c, R80, 0x96, !PT ;  /* 0x9b05688c0b427812 */ /* 0x000fe400078e9650 */
[----:B------:R-:W-:Y:S01]  /*f9710*/  LOP3.LUT R14, R14, R13, RZ, 0xfc, !PT ;  /* 0x0000000d0e0e7212 */ /* 0x000fe200078efcff */
[----:B------:R-:W-:Y:S01]  /*f9720*/  IMAD.U32 R13, R7, 0x10000, RZ ;  /* 0x00010000070d7824 */ /* 0x000fe200078e00ff */
[----:B------:R-:W-:Y:S02]  /*f9730*/  LOP3.LUT R6, R6, 0xffff, RZ, 0xc0, !PT ;  /* 0x0000ffff06067812 */ /* 0x000fe400078ec0ff */
[----:B------:R-:W-:Y:S02]  /*f9740*/  IADD3 R83, P1, P2, R16, R20, R63 ;  /* 0x0000001410537210 */ /* 0x000fe40007a3e03f */
[----:B------:R-:W-:-:S02]  /*f9750*/  LOP3.LUT R81, R10, 0x2b3e6c1f, R25, 0x96, !PT ;  /* 0x2b3e6c1f0a517812 */ /* 0x000fc400078e9619 */
[----:B------:R-:W-:Y:S01]  /*f9760*/  IADD3 R87, P3, R66, -0x7b3558c5, RZ ;  /* 0x84caa73b42577810 */ /* 0x000fe20007f7e0ff */
[----:B------:R-:W-:Y:S01]  /*f9770*/  IMAD.SHL.U32 R6, R6, 0x1000000, RZ ;  /* 0x0100000006067824 */ /* 0x000fe200078e00ff */
[----:B------:R-:W-:Y:S02]  /*f9780*/  IADD3.X R89, R17, R21, R65, P1, P2 ;  /* 0x0000001511597210 */ /* 0x000fe40000fe4441 */
[----:B------:R-:W-:Y:S02]  /*f9790*/  LOP3.LUT R13, R14, 0xff0000, R13, 0xf8, !PT ;  /* 0x00ff00000e0d7812 */ /* 0x000fe400078ef80d */
[----:B------:R-:W-:Y:S02]  /*f97a0*/  IADD3.X R15, R81, -0x4498517b, RZ, P3, !PT ;  /* 0xbb67ae85510f7810 */ /* 0x000fe40001ffe4ff */
[----:B------:R-:W-:Y:S02]  /*f97b0*/  LOP3.LUT R26, R5, 0x510e527f, R89, 0x96, !PT ;  /* 0x510e527f051a7812 */ /* 0x000fe400078e9659 */
[----:B------:R-:W-:-:S02]  /*f97c0*/  LOP3.LUT R43, R13, R6, RZ, 0xfc, !PT ;  /* 0x000000060d2b7212 */ /* 0x000fc400078efcff */
        /* <DEDUP_REMOVED lines=22> */
[----:B------:R-:W-:Y:S02]  /*f9930*/  SHF.L.W.U32.HI R67, R25, 0x8, R14 ;  /* 0x0000000819437819 */ /* 0x000fe40000010e0e */
[----:B------:R-:W-:Y:S02]  /*f9940*/  IADD3 R55, P0, P1, R85, R83, R60 ;  /* 0x0000005355377210 */ /* 0x000fe4000791e03c */
[----:B------:R-:W-:Y:S02]  /*f9950*/  LOP3.LUT R25, R54, 0x137e2179, R27, 0x96, !PT ;  /* 0x137e217936197812 */ /* 0x000fe400078e961b */
[----:B------:R-:W-:-:S02]  /*f9960*/  IADD3 R93, P3, R82, 0x5f1d36f1, RZ ;  /* 0x5f1d36f1525d7810 */ /* 0x000fc40007f7e0ff */
[----:B------:R-:W-:Y:S02]  /*f9970*/  IADD3.X R86, R84, 0x3c6ef372, RZ, P2, !PT ;  /* 0x3c6ef37254567810 */ /* 0x000fe400017fe4ff */
[----:B------:R-:W-:Y:S02]  /*f9980*/  LOP3.LUT R10, R5, R66, RZ, 0x3c, !PT ;  /* 0x00000042050a7212 */ /* 0x000fe400078e3cff */
        /* <DEDUP_REMOVED lines=15> */
[----:B------:R-:W-:-:S02]  /*f9a80*/  IADD3 R53, P0, R10, R87, RZ ;  /* 0x000000570a357210 */ /* 0x000fc40007f1e0ff */
[----:B------:R-:W-:Y:S02]  /*f9a90*/  SHF.L.W.U32.HI R80, R11, 0x8, R52 ;  /* 0x000000080b507819 */ /* 0x000fe40000010e34 */
[----:B------:R-:W-:Y:S01]  /*f9aa0*/  IADD3 R81, P1, P2, R66, R35, R70 ;  /* 0x0000002342517210 */ /* 0x000fe20007a3e046 */
[----:B------:R-:W-:Y:S01]  /*f9ab0*/  IMAD.X R87, R14, 0x1, R15, P0 ;  /* 0x000000010e577824 */ /* 0x000fe200000e060f */
[----:B------:R-:W-:Y:S02]  /*f9ac0*/  SHF.L.W.U32.HI R35, R52, 0x8, R11 ;  /* 0x0000000834237819 */ /* 0x000fe40000010e0b */
[----:B------:R-:W-:Y:S02]  /*f9ad0*/  IADD3 R89, P3, P4, R80, R27, R32 ;  /* 0x0000001b50597210 */ /* 0x000fe40007c7e020 */
[----:B------:R-:W-:Y:S02]  /*f9ae0*/  IADD3.X R91, R54, R37, R8, P1, P2 ;  /* 0x00000025365b7210 */ /* 0x000fe40000fe4408 */
[----:B------:R-:W-:-:S02]  /*f9af0*/  LOP3.LUT R37, R81, R88, RZ, 0x3c, !PT ;  /* 0x0000005851257212 */ /* 0x000fc400078e3cff */
[----:B------:R-:W-:Y:S02]  /*f9b00*/  IADD3.X R88, R35, R99, R34, P3, P4 ;  /* 0x0000006323587210 */ /* 0x000fe40001fe8422 */
        /* <DEDUP_REMOVED lines=27> */
[----:B------:R-:W-:Y:S02]  /*f9cc0*/  SHF.L.W.U32.HI R86, R66, 0x1, R7 ;  /* 0x0000000142567819 */ /* 0x000fe40000010e07 */
[----:B------:R-:W-:Y:S02]  /*f9cd0*/  IADD3 R85, P4, P5, R82, R5, R74 ;  /* 0x0000000552557210 */ /* 0x000fe40007d9e04a */
[----:B------:R-:W-:Y:S02]  /*f9ce0*/  IADD3 R35, P2, P3, R27, R55, R58 ;  /* 0x000000371b237210 */ /* 0x000fe40007b5e03a */
        /* <DEDUP_REMOVED lines=15> */
[----:B------:R-:W-:-:S02]  /*f9de0*/  IADD3 R53, P3, R4, R53, RZ ;  /* 0x0000003504357210 */ /* 0x000fc40007f7e0ff */
[----:B------:R-:W-:Y:S01]  /*f9df0*/  LOP3.LUT R66, R91, R14, RZ, 0x3c, !PT ;  /* 0x0000000e5b427212 */ /* 0x000fe200078e3cff */
        /* <DEDUP_REMOVED lines=19> */
[----:B------:R-:W-:-:S02]  /*f9f30*/  LOP3.LUT R4, R54, R93, RZ, 0x3c, !PT ;  /* 0x0000005d36047212 */ /* 0x000fc400078e3cff */
[----:B------:R-:W-:Y:S02]  /*f9f40*/  IADD3 R80, P2, P3, R67, R85, R72 ;  /* 0x0000005543507210 */ /* 0x000fe40007b5e048 */
[----:B------:R-:W-:Y:S02]  /*f9f50*/  SHF.L.W.U32.HI R92, R92, 0x8, R25 ;  /* 0x000000085c5c7819 */ /* 0x000fe40000010e19 */
[----:B------:R-:W-:Y:S02]  /*f9f60*/  IADD3.X R25, R90, R83, R68, P0, P1 ;  /* 0x000000535a197210 */ /* 0x000fe400007e2444 */
[----:B------:R-:W-:Y:S02]  /*f9f70*/  SHF.L.W.U32.HI R82, R4, 0x8, R89 ;  /* 0x0000000804527819 */ /* 0x000fe40000010e59 */
[----:B------:R-:W-:Y:S02]  /*f9f80*/  LOP3.LUT R26, R80, R81, R26, 0x96, !PT ;  /* 0x00000051501a7212 */ /* 0x000fe400078e961a */
[----:B------:R-:W-:-:S02]  /*f9f90*/  SHF.L.W.U32.HI R89, R89, 0x8, R4 ;  /* 0x0000000859597819 */ /* 0x000fc40000010e04 */
[----:B------:R-:W-:Y:S02]  /*f9fa0*/  IADD3.X R81, R27, R81, R76, P2, P3 ;  /* 0x000000511b517210 */ /* 0x000fe400017e644c */
[----:B------:R-:W-:Y:S02]  /*f9fb0*/  LOP3.LUT R99, R25, R35, R12, 0x96, !PT ;  /* 0x0000002319637212 */ /* 0x000fe400078e960c */
[----:B------:R-:W-:Y:S02]  /*f9fc0*/  IADD3 R35, P2, P3, R92, R7, R41 ;  /* 0x000000075c237210 */ /* 0x000fe40007b5e029 */
[----:B------:R-:W-:Y:S02]  /*f9fd0*/  LOP3.LUT R52, R37, R83, R52, 0x96, !PT ;  /* 0x0000005325347212 */ /* 0x000fe400078e9634 */
[----:B------:R-:W-:Y:S02]  /*f9fe0*/  IADD3 R83, P0, P1, R89, R5, R78 ;  /* 0x0000000559537210 */ /* 0x000fe4000791e04e */
[----:B------:R-:W-:-:S02]  /*f9ff0*/  LOP3.LUT R12, R35, R88, R11, 0x96, !PT ;  /* 0x00000058230c7212 */ /* 0x000fc400078e960b */
[----:B------:R-:W-:Y:S02]  /*fa000*/  IADD3.X R88, R86, R88, R43, P2, P3 ;  /* 0x0000005856587210 */ /* 0x000fe400017e642b */
[----:B------:R-:W-:Y:S02]  /*fa010*/  LOP3.LUT R97, R81, R85, R24, 0x96, !PT ;  /* 0x0000005551617212 */ /* 0x000fe400078e9618 */
[-C--:B------:R-:W-:Y:S02]  /*fa020*/  IADD3.X R85, R82, R91.reuse, R39, P0, P1 ;  /* 0x0000005b52557210 */ /* 0x080fe400007e2427 */
[----:B------:R-:W-:Y:S02]  /*fa030*/  LOP3.LUT R24, R83, R91, R14, 0x96, !PT ;  /* 0x0000005b53187212 */ /* 0x000fe400078e960e */
        /* <DEDUP_REMOVED lines=24> */
[----:B------:R-:W-:Y:S01]  /*fa1c0*/  SHF.L.W.U32.HI R26, R95, 0x1, R90 ;  /* 0x000000015f1a7819 */ /* 0x000fe20000010e5a */
[----:B------:R-:W-:Y:S01]  /*fa1d0*/  IMAD.X R95, R11, 0x1, R54, P1 ;  /* 0x000000010b5f7824 */ /* 0x000fe200008e0636 */
        /* <DEDUP_REMOVED lines=70> */
[----:B------:R-:W-:Y:S02]  /*fa640*/  LOP3.LUT R82, R27, R92, RZ, 0x3c, !PT ;  /* 0x0000005c1b527212 */ /* 0x000fe400078e3cff */
[----:B------:R-:W-:Y:S02]  /*fa650*/  IADD3 R92, P1, R6, R35, RZ ;  /* 0x00000023065c7210 */ /* 0x000fe40007f3e0ff */
[----:B------:R-:W-:Y:S02]  /*fa660*/  SHF.L.W.U32.HI R12, R15, 0x10, R10 ;  /* 0x000000100f0c7819 */ /* 0x000fe40000010e0a */
[----:B------:R-:W-:Y:S02]  /*fa670*/  LOP3.LUT R91, R67, R91, RZ, 0x3c, !PT ;  /* 0x0000005b435b7212 */ /* 0x000fe400078e3cff */
        /* <DEDUP_REMOVED lines=64> */
[-C--:B------:R-:W-:Y:S02]  /*faa80*/  LOP3.LUT R95, R83, R53.reuse, R12, 0x96, !PT ;  /* 0x00000035535f7212 */ /* 0x080fe400078e960c */
[----:B------:R-:W-:Y:S02]  /*faa90*/  IADD3.X R35, R91, R53, R38, P0, P1 ;  /* 0x000000355b237210 */ /* 0x000fe400007e2426 */
[----:B------:R-:W-:-:S02]  /*faaa0*/  LOP3.LUT R93, R88, R66, R15, 0x96, !PT ;  /* 0x00000042585d7212 */ /* 0x000fc400078e960f */
[----:B------:R-:W-:Y:S02]  /*faab0*/  IADD3.X R66, R54, R66, R69, P2, P3 ;  /* 0x0000004236427210 */ /* 0x000fe400017e6445 */
[----:B------:R-:W-:Y:S02]  /*faac0*/  IADD3 R53, P0, P1, R85, R26, R32 ;  /* 0x0000001a55357210 */ /* 0x000fe4000791e020 */
[----:B------:R-:W-:Y:S02]  /*faad0*/  IADD3 R52, P2, P3, R94, R37, R73 ;  /* 0x000000255e347210 */ /* 0x000fe40007b5e049 */
[----:B------:R-:W-:Y:S02]  /*faae0*/  LOP3.LUT R10, R35, R87, R10, 0x96, !PT ;  /* 0x00000057230a7212 */ /* 0x000fe400078e960a */
[-C--:B------:R-:W-:Y:S02]  /*faaf0*/  LOP3.LUT R7, R53, R90.reuse, R7, 0x96, !PT ;  /* 0x0000005a35077212 */ /* 0x080fe400078e9607 */
[----:B------:R-:W-:-:S02]  /*fab00*/  IADD3.X R87, R55, R90, R34, P0, P1 ;  /* 0x0000005a37577210 */ /* 0x000fc400007e2422 */
[-C--:B------:R-:W-:Y:S02]  /*fab10*/  IADD3.X R90, R84, R89.reuse, R71, P2, P3 ;  /* 0x00000059545a7210 */ /* 0x080fe400017e6447 */
        /* <DEDUP_REMOVED lines=32> */
[----:B------:R-:W-:Y:S02]  /*fad20*/  SHF.L.W.U32.HI R67, R67, 0x1, R84 ;  /* 0x0000000143437819 */ /* 0x000fe40000010e54 */
        /* <DEDUP_REMOVED lines=71> */
[----:B------:R-:W-:Y:S02]  /*fb1a0*/  IADD3 R90, P2, R10, R53, RZ ;  /* 0x000000350a5a7210 */ /* 0x000fe40007f5e0ff */
[----:B------:R-:W-:Y:S01]  /*fb1b0*/  SHF.L.W.U32.HI R13, R98, 0x10, R95 ;  /* 0x00000010620d7819 */ /* 0x000fe20000010e5f */
[----:B------:R-:W-:Y:S01]  /*fb1c0*/  IMAD.X R95, R4, 0x1, R37, P1 ;  /* 0x00000001045f7824 */ /* 0x000fe200008e0625 */
[----:B------:R-:W-:-:S02]  /*fb1d0*/  IADD3 R24, P0, R11, R24, RZ ;  /* 0x000000180b187210 */ /* 0x000fc40007f1e0ff */
[----:B------:R-:W-:Y:S02]  /*fb1e0*/  SHF.L.W.U32.HI R80, R93, 0x1, R54 ;  /* 0x000000015d507819 */ /* 0x000fe40000010e36 */
        /* <DEDUP_REMOVED lines=153> */
[-C--:B------:R-:W-:Y:S02]  /*fbb80*/  LOP3.LUT R12, R80, R89.reuse, R10, 0x96, !PT ;  /* 0x00000059500c7212 */ /* 0x080fe400078e960a */
[----:B------:R-:W-:Y:S02]  /*fbb90*/  LOP3.LUT R10, R54, R84, R5, 0x96, !PT ;  /* 0x00000054360a7212 */ /* 0x000fe400078e9605 */
[----:B------:R-:W-:Y:S02]  /*fbba0*/  SHF.L.W.U32.HI R5, R11, 0x10, R94 ;  /* 0x000000100b057819 */ /* 0x000fe40000010e5e */
[----:B------:R-:W-:-:S02]  /*fbbb0*/  IADD3.X R90, R83, R89, R38, P0, P1 ;  /* 0x00000059535a7210 */ /* 0x000fc400007e2426 */
        /* <DEDUP_REMOVED lines=13> */
[----:B------:R-:W-:Y:S02]  /*fbc90*/  LOP3.LUT R26, R37, R92, RZ, 0x3c, !PT ;  /* 0x0000005c251a7212 */ /* 0x000fe400078e3cff */
[----:B------:R-:W-:Y:S02]  /*fbca0*/  SHF.L.W.U32.HI R15, R96, 0x10, R95 ;  /* 0x00000010600f7819 */ /* 0x000fe40000010e5f */
[----:B------:R-:W-:Y:S02]  /*fbcb0*/  IADD3 R94, P2, R10, R35, RZ ;  /* 0x000000230a5e7210 */ /* 0x000fe40007f5e0ff */
[----:B------:R-:W-:Y:S01]  /*fbcc0*/  IADD3 R96, P0, R11, R24, RZ ;  /* 0x000000180b607210 */ /* 0x000fe20007f1e0ff */
[----:B------:R-:W-:Y:S01]  /*fbcd0*/  IMAD.X R95, R4, 0x1, R27, P1 ;  /* 0x00000001045f7824 */ /* 0x000fe200008e061b */
[----:B------:R-:W-:Y:S02]  /*fbce0*/  SHF.L.W.U32.HI R82, R87, 0x1, R26 ;  /* 0x0000000157527819 */ /* 0x000fe40000010e1a */
[----:B------:R-:W-:-:S02]  /*fbcf0*/  SHF.L.W.U32.HI R26, R26, 0x1, R87 ;  /* 0x000000011a1a7819 */ /* 0x000fc40000010e57 */
        /* <DEDUP_REMOVED lines=58> */
[-C--:B------:R-:W-:Y:S02]  /*fc0a0*/  LOP3.LUT R93, R26, R66.reuse, R15, 0x96, !PT ;  /* 0x000000421a5d7212 */ /* 0x080fe400078e960f */
[----:B------:R-:W-:Y:S02]  /*fc0b0*/  IADD3.X R66, R80, R66, R79, P2, P3 ;  /* 0x0000004250427210 */ /* 0x000fe400017e644f */
[----:B------:R-:W-:-:S02]  /*fc0c0*/  LOP3.LUT R98, R27, R55, R10, 0x96, !PT ;  /* 0x000000371b627212 */ /* 0x000fc400078e960a */
[----:B------:R-:W-:Y:S02]  /*fc0d0*/  IADD3 R82, P0, P1, R87, R52, R63 ;  /* 0x0000003457527210 */ /* 0x000fe4000791e03f */
[----:B------:R-:W-:Y:S02]  /*fc0e0*/  IADD3 R55, P2, P3, R91, R53, R58 ;  /* 0x000000355b377210 */ /* 0x000fe40007b5e03a */
        /* <DEDUP_REMOVED lines=109> */
[----:B------:R-:W-:-:S02]  /*fc7c0*/  IADD3 R99, P0, R11, R24, RZ ;  /* 0x000000180b637210 */ /* 0x000fc40007f1e0ff */
[----:B------:R-:W-:Y:S02]  /*fc7d0*/  SHF.L.W.U32.HI R84, R89, 0x1, R98 ;  /* 0x0000000159547819 */ /* 0x000fe40000010e62 */
        /* <DEDUP_REMOVED lines=39> */
[----:B------:R-:W-:Y:S02]  /*fca50*/  IADD3 R26, P2, R26, R99, RZ ;  /* 0x000000631a1a7210 */ /* 0x000fe40007f5e0ff */
        /* <DEDUP_REMOVED lines=14> */
[----:B------:R-:W-:Y:S02]  /*fcb40*/  IADD3 R88, P2, P3, R81, R80, R36 ;  /* 0x0000005051587210 */ /* 0x000fe40007b5e024 */
[----:B------:R-:W-:Y:S02]  /*fcb50*/  SHF.L.W.U32.HI R92, R25, 0x8, R92 ;  /* 0x00000008195c7819 */ /* 0x000fe40000010e5c */
[-C--:B------:R-:W-:Y:S02]  /*fcb60*/  IADD3.X R25, R86, R91.reuse, R62, P0, P1 ;  /* 0x0000005b56197210 */ /* 0x080fe400007e243e */
[----:B------:R-:W-:Y:S02]  /*fcb70*/  LOP3.LUT R93, R27, R91, R12, 0x96, !PT ;  /* 0x0000005b1b5d7212 */ /* 0x000fe400078e960c */
[----:B------:R-:W-:Y:S02]  /*fcb80*/  SHF.L.W.U32.HI R83, R66, 0x8, R89 ;  /* 0x0000000842537819 */ /* 0x000fe40000010e59 */
[----:B------:R-:W-:-:S02]  /*fcb90*/  LOP3.LUT R91, R88, R54, R13, 0x96, !PT ;  /* 0x00000036585b7212 */ /* 0x000fc400078e960d */
[----:B------:R-:W-:Y:S02]  /*fcba0*/  SHF.L.W.U32.HI R89, R89, 0x8, R66 ;  /* 0x0000000859597819 */ /* 0x000fe40000010e42 */
[----:B------:R-:W-:Y:S02]  /*fcbb0*/  IADD3.X R54, R67, R54, R38, P2, P3 ;  /* 0x0000003643367210 */ /* 0x000fe400017e6426 */
[----:B------:R-:W-:Y:S02]  /*fcbc0*/  LOP3.LUT R10, R25, R37, R10, 0x96, !PT ;  /* 0x00000025190a7212 */ /* 0x000fe400078e960a */
[----:B------:R-:W-:Y:S02]  /*fcbd0*/  IADD3 R37, P2, P3, R92, R53, R78 ;  /* 0x000000355c257210 */ /* 0x000fe40007b5e04e */
[----:B------:R-:W-:Y:S02]  /*fcbe0*/  IADD3 R66, P0, P1, R89, R52, R58 ;  /* 0x0000003459427210 */ /* 0x000fe4000791e03a */
        /* <DEDUP_REMOVED lines=13> */
[----:B------:R-:W-:-:S02]  /*fccc0*/  LOP3.LUT R7, R66, R90, R7, 0x96, !PT ;  /* 0x0000005a42077212 */ /* 0x000fc400078e9607 */
[----:B------:R-:W-:Y:S02]  /*fccd0*/  SHF.L.W.U32.HI R13, R94, 0x10, R91 ;  /* 0x000000105e0d7819 */ /* 0x000fe40000010e5b */
        /* <DEDUP_REMOVED lines=8> */
[----:B------:R-:W-:Y:S02]  /*fcd60*/  IADD3 R90, P1, R7, R26, RZ ;  /* 0x0000001a075a7210 */ /* 0x000fe40007f3e0ff */
        /* <DEDUP_REMOVED lines=59> */
[-C--:B------:R-:W-:Y:S02]  /*fd120*/  IADD3.X R13, R98, R54.reuse, R79, P2, P3 ;  /* 0x00000036620d7210 */ /* 0x080fe400017e644f */
        /* <DEDUP_REMOVED lines=84> */
[----:B------:R-:W-:-:S02]  /*fd670*/  LOP3.LUT R96, R53, R37, R12, 0x96, !PT ;  /* 0x0000002535607212 */ /* 0x000fc400078e960c */
[----:B------:R-:W-:Y:S02]  /*fd680*/  IADD3.X R37, R86, R37, R39, P0, P1 ;  /* 0x0000002556257210 */ /* 0x000fe400007e2427 */
[-C--:B------:R-:W-:Y:S02]  /*fd690*/  LOP3.LUT R94, R66, R52.reuse, R15, 0x96, !PT ;  /* 0x00000034425e7212 */ /* 0x080fe400078e960f */
[----:B------:R-:W-:Y:S02]  /*fd6a0*/  SHF.L.W.U32.HI R91, R83, 0x8, R54 ;  /* 0x00000008535b7819 */ /* 0x000fe40000010e36 */
        /* <DEDUP_REMOVED lines=24> */
[----:B------:R-:W-:Y:S02]  /*fd830*/  IADD3 R95, P2, R6, R27, RZ ;  /* 0x0000001b065f7210 */ /* 0x000fe40007f5e0ff */
[----:B------:R-:W-:Y:S02]  /*fd840*/  SHF.L.W.U32.HI R35, R99, 0x1, R92 ;  /* 0x0000000163237819 */ /* 0x000fe40000010e5c */
[----:B------:R-:W-:Y:S02]  /*fd850*/  SHF.L.W.U32.HI R27, R92, 0x1, R99 ;  /* 0x000000015c1b7819 */ /* 0x000fe40000010e63 */
        /* <DEDUP_REMOVED lines=90> */
[----:B------:R-:W-:Y:S02]  /*fde00*/  LOP3.LUT R92, R96, R91, RZ, 0x3c, !PT ;  /* 0x0000005b605c7212 */ /* 0x000fe400078e3cff */
        /* <DEDUP_REMOVED lines=71> */
[----:B------:R-:W-:Y:S02]  /*fe280*/  LOP3.LUT R95, R80, R88, R11, 0x96, !PT ;  /* 0x00000058505f7212 */ /* 0x000fe400078e960b */
[----:B------:R-:W-:Y:S02]  /*fe290*/  LOP3.LUT R7, R37, R90, R7, 0x96, !PT ;  /* 0x0000005a25077212 */ /* 0x000fe400078e9607 */
        /* <DEDUP_REMOVED lines=70> */
[-C--:B------:R-:W-:Y:S02]  /*fe700*/  LOP3.LUT R90, R88, R80.reuse, R11, 0x96, !PT ;  /* 0x00000050585a7212 */ /* 0x080fe400078e960b */
[-C--:B------:R-:W-:Y:S02]  /*fe710*/  LOP3.LUT R92, R81, R13.reuse, R26, 0x96, !PT ;  /* 0x0000000d515c7212 */ /* 0x080fe400078e961a */
[----:B------:R-:W-:Y:S02]  /*fe720*/  IADD3.X R80, R95, R80, R42, P2, P3 ;  /* 0x000000505f507210 */ /* 0x000fe400017e642a */
[----:B------:R-:W-:Y:S02]  /*fe730*/  IADD3.X R13, R25, R13, R76, P0, P1 ;  /* 0x0000000d190d7210 */ /* 0x000fe400007e244c */
[----:B------:R-:W-:Y:S02]  /*fe740*/  IADD3 R85, P0, P1, R84, R37, R60 ;  /* 0x0000002554557210 */ /* 0x000fe4000791e03c */
[----:B------:R-:W-:-:S02]  /*fe750*/  IADD3 R26, P2, P3, R86, R15, R64 ;  /* 0x0000000f561a7210 */ /* 0x000fc40007b5e040 */
[----:B------:R-:W-:Y:S02]  /*fe760*/  LOP3.LUT R7, R80, R55, R7, 0x96, !PT ;  /* 0x0000003750077212 */ /* 0x000fe400078e9607 */
[----:B------:R-:W-:Y:S02]  /*fe770*/  LOP3.LUT R97, R13, R89, R12, 0x96, !PT ;  /* 0x000000590d617212 */ /* 0x000fe400078e960c */
[-C--:B------:R-:W-:Y:S02]  /*fe780*/  LOP3.LUT R11, R85, R93.reuse, R10, 0x96, !PT ;  /* 0x0000005d550b7212 */ /* 0x080fe400078e960a */
        /* <DEDUP_REMOVED lines=80> */
[----:B------:R-:W-:Y:S02]  /*fec90*/  IADD3.X R26, R92, R83, R65, P0, P1 ;  /* 0x000000535c1a7210 */ /* 0x000fe400007e2441 */
[----:B------:R-:W-:Y:S02]  /*feca0*/  IADD3.X R80, R66, R80, R33, P2, P3 ;  /* 0x0000005042507210 */ /* 0x000fe400017e6421 */
[----:B------:R-:W-:Y:S02]  /*fecb0*/  IADD3 R87, P2, P3, R89, R53, R74 ;  /* 0x0000003559577210 */ /* 0x000fe40007b5e04a */
[----:B------:R-:W-:Y:S02]  /*fecc0*/  IADD3 R15, P0, P1, R85, R54, R49 ;  /* 0x00000036550f7210 */ /* 0x000fe4000791e031 */
[----:B------:R-:W-:-:S02]  /*fecd0*/  LOP3.LUT R93, R27, R83, R12, 0x96, !PT ;  /* 0x000000531b5d7212 */ /* 0x000fc400078e960c */
[----:B------:R-:W-:Y:S02]  /*fece0*/  LOP3.LUT R10, R26, R81, R10, 0x96, !PT ;  /* 0x000000511a0a7212 */ /* 0x000fe400078e960a */
[----:B------:R-:W-:Y:S02]  /*fecf0*/  LOP3.LUT R98, R80, R88, R11, 0x96, !PT ;  /* 0x0000005850627212 */ /* 0x000fe400078e960b */
[-C--:B------:R-:W-:Y:S02]  /*fed00*/  IADD3.X R88, R90, R67.reuse, R79, P2, P3 ;  /* 0x000000435a587210 */ /* 0x080fe400017e644f */
        /* <DEDUP_REMOVED lines=77> */
[-C--:B------:R-:W-:Y:S02]  /*ff1e0*/  LOP3.LUT R93, R67, R13.reuse, R54, 0x96, !PT ;  /* 0x0000000d435d7212 */ /* 0x080fe400078e9636 */
[----:B------:R-:W-:Y:S02]  /*ff1f0*/  SHF.L.W.U32.HI R89, R92, 0x8, R81 ;  /* 0x000000085c597819 */ /* 0x000fe40000010e51 */
[----:B------:R-:W-:Y:S02]  /*ff200*/  IADD3.X R13, R26, R13, R43, P0, P1 ;  /* 0x0000000d1a0d7210 */ /* 0x000fe400007e242b */
[----:B------:R-:W-:Y:S02]  /*ff210*/  SHF.L.W.U32.HI R92, R81, 0x8, R92 ;  /* 0x00000008515c7819 */ /* 0x000fe40000010e5c */
        /* <DEDUP_REMOVED lines=8> */
[-C--:B------:R-:W-:Y:S02]  /*ff2a0*/  IADD3.X R85, R89, R88.reuse, R48, P2, P3 ;  /* 0x0000005859557210 */ /* 0x080fe400017e6430 */
[----:B------:R-:W-:Y:S02]  /*ff2b0*/  LOP3.LUT R10, R27, R88, R5, 0x96, !PT ;  /* 0x000000581b0a7212 */ /* 0x000fe400078e9605 */
[----:B------:R-:W-:Y:S02]  /*ff2c0*/  SHF.L.W.U32.HI R5, R11, 0x10, R54 ;  /* 0x000000100b057819 */ /* 0x000fe40000010e36 */
        /* <DEDUP_REMOVED lines=38> */
[----:B------:R-:W-:Y:S02]  /*ff530*/  SHF.L.W.U32.HI R91, R91, 0x1, R14 ;  /* 0x000000015b5b7819 */ /* 0x000fe40000010e0e */
        /* <DEDUP_REMOVED lines=35> */
[----:B------:R-:W-:Y:S02]  /*ff770*/  SHF.L.W.U32.HI R91, R52, 0x8, R91 ;  /* 0x00000008345b7819 */ /* 0x000fe40000010e5b */
[-C--:B------:R-:W-:Y:S02]  /*ff780*/  IADD3.X R25, R90, R81.reuse, R69, P0, P1 ;  /* 0x000000515a197210 */ /* 0x080fe400007e2445 */
[-C--:B------:R-:W-:Y:S02]  /*ff790*/  LOP3.LUT R93, R86, R80.reuse, R15, 0x96, !PT ;  /* 0x00000050565d7212 */ /* 0x080fe400078e960f */
        /* <DEDUP_REMOVED lines=200> */
[----:B------:R-:W-:Y:S01]  /*100420*/  LOP3.LUT R66, R67, R94, RZ, 0x3c, !PT ;  /* 0x0000005e43427212 */ /* 0x000fe200078e3cff */
[----:B------:R-:W-:Y:S01]  /*100430*/  IMAD.X R91, R7, 0x1, R86, P2 ;  /* 0x00000001075b7824 */ /* 0x000fe200010e0656 */
[----:B------:R-:W-:Y:S02]  /*100440*/  LOP3.LUT R93, R12, R93, RZ, 0x3c, !PT ;  /* 0x0000005d0c5d7212 */ /* 0x000fe400078e3cff */
        /* <DEDUP_REMOVED lines=65> */
[----:B------:R-:W-:Y:S02]  /*100860*/  IADD3.X R97, R89, R54, R8, P0, P1 ;  /* 0x0000003659617210 */ /* 0x000fe400007e2408 */
[----:B------:R-:W-:Y:S02]  /*100870*/  LOP3.LUT R10, R66, R35, R10, 0x96, !PT ;  /* 0x00000023420a7212 */ /* 0x000fe400078e960a */
[----:B------:R-:W-:-:S02]  /*100880*/  SHF.L.W.U32.HI R26, R55, 0x10, R24 ;  /* 0x00000010371a7819 */ /* 0x000fc40000010e18 */
[----:B------:R-:W-:Y:S02]  /*100890*/  SHF.L.W.U32.HI R35, R24, 0x10, R55 ;  /* 0x0000001018237819 */ /* 0x000fe40000010e37 */
[----:B------:R-:W-:Y:S02]  /*1008a0*/  LOP3.LUT R6, R97, R25, R6, 0x96, !PT ;  /* 0x0000001961067212 */ /* 0x000fe400078e9606 */
[----:B------:R-:W2:Y:S01]  /*1008b0*/  LDL.64 R24, [R1+0xe0] ;  /* 0x0000e00001187983 */ /* 0x000ea20000100a00 */
[----:B------:R-:W-:Y:S02]  /*1008c0*/  IADD3 R95, P2, P3, R91, R27, R32 ;  /* 0x0000001b5b5f7210 */ /* 0x000fe40007b5e020 */
[----:B------:R-:W-:Y:S02]  /*1008d0*/  LOP3.LUT R7, R80, R54, R7, 0x96, !PT ;  /* 0x0000003650077212 */ /* 0x000fe400078e9607 */
[----:B------:R-:W-:Y:S02]  /*1008e0*/  IADD3.X R99, R87, R52, R34, P2, P3 ;  /* 0x0000003457637210 */ /* 0x000fe400017e6422 */
[----:B------:R-:W-:-:S02]  /*1008f0*/  IADD3 R82, P0, R26, R37, RZ ;  /* 0x000000251a527210 */ /* 0x000fc40007f1e0ff */
[----:B------:R-:W-:Y:S02]  /*100900*/  LOP3.LUT R5, R95, R52, R5, 0x96, !PT ;  /* 0x000000345f057212 */ /* 0x000fe400078e9605 */
[----:B------:R-:W-:Y:S02]  /*100910*/  LOP3.LUT R4, R99, R27, R4, 0x96, !PT ;  /* 0x0000001b63047212 */ /* 0x000fe400078e9604 */
[----:B------:R-:W-:Y:S02]  /*100920*/  SHF.L.W.U32.HI R27, R11, 0x10, R10 ;  /* 0x000000100b1b7819 */ /* 0x000fe40000010e0a */
[----:B------:R-:W-:Y:S01]  /*100930*/  SHF.L.W.U32.HI R54, R7, 0x10, R6 ;  /* 0x0000001007367819 */ /* 0x000fe20000010e06 */
[----:B------:R-:W-:Y:S01]  /*100940*/  IMAD.X R84, R35, 0x1, R84, P0 ;  /* 0x0000000123547824 */ /* 0x000fe200000e0654 */
[----:B------:R-:W-:Y:S02]  /*100950*/  SHF.L.W.U32.HI R52, R10, 0x10, R11 ;  /* 0x000000100a347819 */ /* 0x000fe40000010e0b */
[----:B------:R-:W-:-:S02]  /*100960*/  SHF.L.W.U32.HI R37, R5, 0x10, R4 ;  /* 0x0000001005257819 */ /* 0x000fc40000010e04 */
[----:B------:R-:W-:Y:S02]  /*100970*/  SHF.L.W.U32.HI R55, R6, 0x10, R7 ;  /* 0x0000001006377819 */ /* 0x000fe40000010e07 */
        /* <DEDUP_REMOVED lines=37> */
[----:B------:R-:W-:Y:S01]  /*100bd0*/  IADD3 R67, P1, R66, R5, RZ ;  /* 0x0000000542437210 */ /* 0x000fe20007f3e0ff */
[----:B------:R-:W-:Y:S01]  /*100be0*/  IMAD.X R96, R96, 0x1, R15, P3 ;  /* 0x0000000160607824 */ /* 0x000fe200018e060f */
[----:B------:R-:W-:Y:S02]  /*100bf0*/  LOP3.LUT R5, R97, R52, RZ, 0x3c, !PT ;  /* 0x0000003461057212 */ /* 0x000fe400078e3cff */
[----:B------:R-:W-:-:S02]  /*100c00*/  LOP3.LUT R11, R14, R37, RZ, 0x3c, !PT ;  /* 0x000000250e0b7212 */ /* 0x000fc400078e3cff */
[----:B------:R-:W-:Y:S02]  /*100c10*/  LOP3.LUT R81, R7, R26, RZ, 0x3c, !PT ;  /* 0x0000001a07517212 */ /* 0x000fe400078e3cff */
        /* <DEDUP_REMOVED lines=14> */
[----:B------:R-:W-:-:S02]  /*100d00*/  IADD3 R15, P0, P1, R100, R91, R41 ;  /* 0x0000005b640f7210 */ /* 0x000fc4000791e029 */
[----:B------:R-:W-:Y:S02]  /*100d10*/  SHF.L.W.U32.HI R89, R6, 0x8, R89 ;  /* 0x0000000806597819 */ /* 0x000fe40000010e59 */
[----:B------:R-:W-:Y:S02]  /*100d20*/  LOP3.LUT R93, R66, R93, RZ, 0x3c, !PT ;  /* 0x0000005d425d7212 */ /* 0x000fe400078e3cff */
[----:B------:R-:W-:Y:S02]  /*100d30*/  LOP3.LUT R6, R87, R94, RZ, 0x3c, !PT ;  /* 0x0000005e57067212 */ /* 0x000fe400078e3cff */
[----:B------:R-:W-:Y:S02]  /*100d40*/  SHF.L.W.U32.HI R94, R95, 0x8, R90 ;  /* 0x000000085f5e7819 */ /* 0x000fe40000010e5a */
[----:B------:R-:W-:Y:S02]  /*100d50*/  IADD3.X R10, R98, R88, R43, P0, P1 ;  /* 0x00000058620a7210 */ /* 0x000fe400007e242b */
[----:B------:R-:W-:-:S02]  /*100d60*/  SHF.L.W.U32.HI R95, R90, 0x8, R95 ;  /* 0x000000085a5f7819 */ /* 0x000fc40000010e5f */
[----:B------:R-:W-:Y:S02]  /*100d70*/  SHF.L.W.U32.HI R90, R6, 0x8, R93 ;  /* 0x00000008065a7819 */ /* 0x000fe40000010e5d */
[----:B------:R-:W-:Y:S02]  /*100d80*/  SHF.L.W.U32.HI R93, R93, 0x8, R6 ;  /* 0x000000085d5d7819 */ /* 0x000fe40000010e06 */
[----:B------:R-:W-:Y:S02]  /*100d90*/  LOP3.LUT R55, R15, R88, R55, 0x96, !PT ;  /* 0x000000580f377212 */ /* 0x000fe400078e9637 */
[----:B------:R-:W-:Y:S02]  /*100da0*/  IADD3 R88, P0, P1, R89, R14, R64 ;  /* 0x0000000e59587210 */ /* 0x000fe4000791e040 */
[----:B------:R-:W-:Y:S02]  /*100db0*/  LOP3.LUT R6, R10, R91, R54, 0x96, !PT ;  /* 0x0000005b0a067212 */ /* 0x000fe400078e9636 */
[----:B------:R-:W-:-:S02]  /*100dc0*/  IADD3 R54, P2, P3, R95, R7, R72 ;  /* 0x000000075f367210 */ /* 0x000fc40007b5e048 */
[----:B------:R-:W-:Y:S02]  /*100dd0*/  IADD3.X R91, R85, R4, R68, P0, P1 ;  /* 0x00000004555b7210 */ /* 0x000fe400007e2444 */
[----:B------:R-:W-:Y:S02]  /*100de0*/  IADD3 R83, P4, P5, R93, R92, R78 ;  /* 0x0000005c5d537210 */ /* 0x000fe40007d9e04e */
[----:B------:R-:W-:Y:S02]  /*100df0*/  LOP3.LUT R53, R88, R4, R53, 0x96, !PT ;  /* 0x0000000458357212 */ /* 0x000fe400078e9635 */
[----:B------:R-:W-:Y:S02]  /*100e00*/  IADD3.X R86, R94, R99, R76, P2, P3 ;  /* 0x000000635e567210 */ /* 0x000fe400017e644c */
[----:B------:R-:W-:Y:S02]  /*100e10*/  SHF.L.W.U32.HI R4, R55, 0x10, R6 ;  /* 0x0000001037047819 */ /* 0x000fe40000010e06 */
[----:B------:R-:W-:-:S02]  /*100e20*/  LOP3.LUT R102, R91, R14, R37, 0x96, !PT ;  /* 0x0000000e5b667212 */ /* 0x000fc400078e9625 */
[----:B------:R-:W-:Y:S02]  /*100e30*/  IADD3.X R84, R90, R97, R39, P4, P5 ;  /* 0x000000615a547210 */ /* 0x000fe400027ea427 */
[----:B------:R-:W-:Y:S02]  /*100e40*/  LOP3.LUT R26, R86, R7, R26, 0x96, !PT ;  /* 0x00000007561a7212 */ /* 0x000fe400078e961a */
[----:B------:R-:W-:Y:S02]  /*100e50*/  LOP3.LUT R35, R54, R99, R35, 0x96, !PT ;  /* 0x0000006336237212 */ /* 0x000fe400078e9623 */
[----:B------:R-:W-:Y:S02]  /*100e60*/  SHF.L.W.U32.HI R7, R6, 0x10, R55 ;  /* 0x0000001006077819 */ /* 0x000fe40000010e37 */
[----:B------:R-:W-:Y:S02]  /*100e70*/  IADD3 R37, P0, R4, R13, RZ ;  /* 0x0000000d04257210 */ /* 0x000fe40007f1e0ff */
[----:B------:R-:W-:-:S02]  /*100e80*/  SHF.L.W.U32.HI R5, R53, 0x10, R102 ;  /* 0x0000001035057819 */ /* 0x000fc40000010e66 */
[----:B------:R-:W-:Y:S02]  /*100e90*/  LOP3.LUT R11, R83, R97, R52, 0x96, !PT ;  /* 0x00000061530b7212 */ /* 0x000fe400078e9634 */
[----:B------:R-:W-:Y:S02]  /*100ea0*/  LOP3.LUT R92, R84, R92, R27, 0x96, !PT ;  /* 0x0000005c545c7212 */ /* 0x000fe400078e961b */
[----:B------:R-:W-:Y:S02]  /*100eb0*/  SHF.L.W.U32.HI R14, R26, 0x10, R35 ;  /* 0x000000101a0e7819 */ /* 0x000fe40000010e23 */
        /* <DEDUP_REMOVED lines=13> */
[----:B------:R-:W-:Y:S01]  /*100f90*/  LOP3.LUT R66, R96, R89, RZ, 0x3c, !PT ;  /* 0x0000005960427212 */ /* 0x000fe200078e3cff */
[----:B------:R-:W-:Y:S01]  /*100fa0*/  IMAD.X R89, R12, 0x1, R87, P0 ;  /* 0x000000010c597824 */ /* 0x000fe200000e0657 */
[----:B------:R-:W-:Y:S02]  /*100fb0*/  SHF.L.W.U32.HI R52, R52, 0x1, R27 ;  /* 0x0000000134347819 */ /* 0x000fe40000010e1b */
[----:B------:R-:W-:Y:S02]  /*100fc0*/  LOP3.LUT R27, R82, R85, RZ, 0x3c, !PT ;  /* 0x00000055521b7212 */ /* 0x000fe400078e3cff */
[----:B------:R-:W-:Y:S02]  /*100fd0*/  LOP3.LUT R87, R80, R95, RZ, 0x3c, !PT ;  /* 0x0000005f50577212 */ /* 0x000fe400078e3cff */
[----:B------:R-:W-:Y:S02]  /*100fe0*/  LOP3.LUT R94, R81, R94, RZ, 0x3c, !PT ;  /* 0x0000005e515e7212 */ /* 0x000fe400078e3cff */
[----:B------:R-:W-:-:S02]  /*100ff0*/  SHF.L.W.U32.HI R85, R27, 0x1, R66 ;  /* 0x000000011b557819 */ /* 0x000fc40000010e42 */
[----:B------:R-:W-:Y:S02]  /*101000*/  LOP3.LUT R26, R89, R90, RZ, 0x3c, !PT ;  /* 0x0000005a591a7212 */ /* 0x000fe400078e3cff */
[----:B------:R-:W-:Y:S02]  /*101010*/  SHF.L.W.U32.HI R90, R94, 0x1, R87 ;  /* 0x000000015e5a7819 */ /* 0x000fe40000010e57 */
[----:B------:R-:W-:Y:S02]  /*101020*/  SHF.L.W.U32.HI R66, R66, 0x1, R27 ;  /* 0x0000000142427819 */ /* 0x000fe40000010e1b */
[----:B------:R-:W-:Y:S02]  /*101030*/  LOP3.LUT R93, R92, R93, RZ, 0x3c, !PT ;  /* 0x0000005d5c5d7212 */ /* 0x000fe400078e3cff */
        /* <DEDUP_REMOVED lines=41> */
[----:B------:R-:W-:Y:S02]  /*1012d0*/  LOP3.LUT R81, R33, R88, RZ, 0x3c, !PT ;  /* 0x0000005821517212 */ /* 0x000fe400078e3cff */
[----:B------:R-:W-:Y:S02]  /*1012e0*/  SHF.L.W.U32.HI R80, R80, 0x8, R87 ;  /* 0x0000000850507819 */ /* 0x000fe40000010e57 */
        /* <DEDUP_REMOVED lines=8> */
[----:B------:R-:W-:Y:S02]  /*101370*/  IADD3.X R82, R77, R68, R43, P0, P1 ;  /* 0x000000444d527210 */ /* 0x000fe400007e242b */
[----:B------:R-:W-:Y:S02]  /*101380*/  IADD3 R49, P2, P3, R81, R78, R49 ;  /* 0x0000004e51317210 */ /* 0x000fe40007b5e031 */
[----:B------:R-:W-:Y:S02]  /*101390*/  LOP3.LUT R68, R41, R68, R7, 0x96, !PT ;  /* 0x0000004429447212 */ /* 0x000fe400078e9607 */
[----:B------:R-:W-:Y:S02]  /*1013a0*/  SHF.L.W.U32.HI R7, R67, 0x10, R14 ;  /* 0x0000001043077819 */ /* 0x000fe40000010e0e */
[----:B------:R-:W-:-:S02]  /*1013b0*/  LOP3.LUT R53, R82, R53, R4, 0x96, !PT ;  /* 0x0000003552357212 */ /* 0x000fc400078e9604 */
[-C--:B------:R-:W-:Y:S02]  /*1013c0*/  IADD3.X R54, R74, R10.reuse, R61, P2, P3 ;  /* 0x0000000a4a367210 */ /* 0x080fe400017e643d */
[----:B------:R-:W-:Y:S02]  /*1013d0*/  LOP3.LUT R12, R49, R10, R13, 0x96, !PT ;  /* 0x0000000a310c7212 */ /* 0x000fe400078e960d */
[----:B------:R-:W-:Y:S02]  /*1013e0*/  SHF.L.W.U32.HI R10, R14, 0x10, R67 ;  /* 0x000000100e0a7819 */ /* 0x000fe40000010e43 */
[----:B------:R-:W-:Y:S02]  /*1013f0*/  IADD3 R84, P0, R7, R64, RZ ;  /* 0x0000004007547210 */ /* 0x000fe40007f1e0ff */
[----:B------:R-:W-:Y:S02]  /*101400*/  SHF.L.W.U32.HI R4, R68, 0x10, R53 ;  /* 0x0000001044047819 */ /* 0x000fe40000010e35 */
[----:B------:R-:W-:-:S02]  /*101410*/  LOP3.LUT R5, R54, R78, R5, 0x96, !PT ;  /* 0x0000004e36057212 */ /* 0x000fc400078e9605 */
[----:B------:R-:W-:Y:S01]  /*101420*/  LOP3.LUT R86, R79, R27, R6, 0x96, !PT ;  /* 0x0000001b4f567212 */ /* 0x000fe200078e9606 */
[----:B------:R-:W-:Y:S01]  /*101430*/  IMAD.X R27, R10, 0x1, R83, P0 ;  /* 0x000000010a1b7824 */ /* 0x000fe200000e0653 */
        /* <DEDUP_REMOVED lines=68> */
[----:B------:R-:W-:Y:S02]  /*101880*/  IADD3.X R67, R27, R68, R38, P2, P3 ;  /* 0x000000441b437210 */ /* 0x000fe400017e6426 */
[----:B------:R-:W-:Y:S02]  /*101890*/  IADD3 R73, P4, P5, R42, R61, R73 ;  /* 0x0000003d2a497210 */ /* 0x000fe40007d9e049 */
[----:B------:R-:W-:Y:S02]  /*1018a0*/  IADD3 R53, P2, P3, R43, R72, R32 ;  /* 0x000000482b357210 */ /* 0x000fe40007b5e020 */
[----:B------:R-:W-:Y:S02]  /*1018b0*/  IADD3 R75, P1, P0, R35, R58, R75 ;  /* 0x0000003a234b7210 */ /* 0x000fe4000783e04b */
[----:B------:R-:W-:Y:S02]  /*1018c0*/  IADD3.X R71, R36, R48, R71, P4, P5 ;  /* 0x0000003024477210 */ /* 0x000fe400027ea447 */
[----:B------:R-:W-:-:S02]  /*1018d0*/  IADD3.X R54, R41, R63, R34, P2, P3 ;  /* 0x0000003f29367210 */ /* 0x000fc400017e6422 */
[----:B------:R-:W-:Y:S02]  /*1018e0*/  IADD3.X R69, R40, R65, R69, P1, P0 ;  /* 0x0000004128457210 */ /* 0x000fe40000fe0445 */
[----:B------:R-:W-:Y:S02]  /*1018f0*/  LOP3.LUT R11, R73, R48, R11, 0x96, !PT ;  /* 0x00000030490b7212 */ /* 0x000fe400078e960b */
        /* <DEDUP_REMOVED lines=17> */
[----:B------:R-:W-:Y:S01]  /*101a10*/  IADD3 R7, P0, R33, R66, RZ ;  /* 0x0000004221077210 */ /* 0x000fe20007f1e0ff */
[----:B------:R-:W-:Y:S01]  /*101a20*/  IMAD.X R11, R38, 0x1, R52, P3 ;  /* 0x00000001260b7824 */ /* 0x000fe200018e0634 */
[----:B------:R-:W-:Y:S02]  /*101a30*/  IADD3 R12, P1, R37, R64, RZ ;  /* 0x00000040250c7210 */ /* 0x000fe40007f3e0ff */
[C---:B------:R-:W-:Y:S01]  /*101a40*/  LOP3.LUT R34, R4.reuse, R43, RZ, 0x3c, !PT ;  /* 0x0000002b04227212 */ /* 0x040fe200078e3cff */
[----:B------:R-:W-:Y:S01]  /*101a50*/  IMAD.X R43, R15, 0x1, R8, P0 ;  /* 0x000000010f2b7824 */ /* 0x000fe200000e0608 */
[----:B------:R-:W-:Y:S02]  /*101a60*/  LOP3.LUT R6, R5, R75, R22, 0x96, !PT ;  /* 0x0000004b05067212 */ /* 0x000fe400078e9616 */
[----:B------:R-:W-:-:S02]  /*101a70*/  LOP3.LUT R4, R4, R55, R20, 0x96, !PT ;  /* 0x0000003704047212 */ /* 0x000fc400078e9614 */
[C---:B------:R-:W-:Y:S02]  /*101a80*/  LOP3.LUT R39, R12.reuse, R35, RZ, 0x3c, !PT ;  /* 0x000000230c277212 */ /* 0x040fe400078e3cff */
[----:B------:R-:W-:Y:S01]  /*101a90*/  LOP3.LUT R22, R12, R73, R46, 0x96, !PT ;  /* 0x000000490c167212 */ /* 0x000fe200078e962e */
[----:B------:R-:W-:Y:S01]  /*101aa0*/  IMAD.X R12, R32, 0x1, R62, P2 ;  /* 0x00000001200c7824 */ /* 0x000fe200010e063e */
[----:B------:R-:W-:Y:S01]  /*101ab0*/  LOP3.LUT R26, R7, R26, RZ, 0x3c, !PT ;  /* 0x0000001a071a7212 */ /* 0x000fe200078e3cff */
[----:B------:R-:W-:Y:S01]  /*101ac0*/  IMAD.X R35, R13, 0x1, R14, P1 ;  /* 0x000000010d237824 */ /* 0x000fe200008e060e */
[----:B------:R-:W-:Y:S02]  /*101ad0*/  LOP3.LUT R20, R7, R53, R44, 0x96, !PT ;  /* 0x0000003507147212 */ /* 0x000fe400078e962c */
[----:B------:R-:W-:Y:S02]  /*101ae0*/  LOP3.LUT R7, R11, R69, R23, 0x96, !PT ;  /* 0x000000450b077212 */ /* 0x000fe400078e9617 */
[----:B------:R-:W-:-:S02]  /*101af0*/  LOP3.LUT R42, R5, R42, RZ, 0x3c, !PT ;  /* 0x0000002a052a7212 */ /* 0x000fc400078e3cff */
[----:B------:R-:W-:Y:S02]  /*101b00*/  LOP3.LUT R11, R11, R36, RZ, 0x3c, !PT ;  /* 0x000000240b0b7212 */ /* 0x000fe400078e3cff */
[----:B------:R-:W-:Y:S02]  /*101b10*/  LOP3.LUT R27, R43, R27, RZ, 0x3c, !PT ;  /* 0x0000001b2b1b7212 */ /* 0x000fe400078e3cff */
[C---:B------:R-:W-:Y:S02]  /*101b20*/  LOP3.LUT R5, R12.reuse, R67, R21, 0x96, !PT ;  /* 0x000000430c057212 */ /* 0x040fe400078e9615 */
[----:B------:R-:W-:Y:S02]  /*101b30*/  LOP3.LUT R41, R12, R41, RZ, 0x3c, !PT ;  /* 0x000000290c297212 */ /* 0x000fe400078e3cff */
[----:B------:R-:W-:Y:S02]  /*101b40*/  LOP3.LUT R40, R35, R40, RZ, 0x3c, !PT ;  /* 0x0000002823287212 */ /* 0x000fe400078e3cff */
[----:B------:R-:W-:-:S02]  /*101b50*/  SHF.L.W.U32.HI R12, R11, 0x1, R42 ;  /* 0x000000010b0c7819 */ /* 0x000fc40000010e2a */
[----:B------:R-:W-:Y:S02]  /*101b60*/  SHF.L.W.U32.HI R8, R42, 0x1, R11 ;  /* 0x000000012a087819 */ /* 0x000fe40000010e0b */
[----:B------:R-:W-:Y:S02]  /*101b70*/  SHF.L.W.U32.HI R11, R27, 0x1, R26 ;  /* 0x000000011b0b7819 */ /* 0x000fe40000010e1a */
[----:B------:R-:W-:Y:S02]  /*101b80*/  SHF.L.W.U32.HI R27, R26, 0x1, R27 ;  /* 0x000000011a1b7819 */ /* 0x000fe40000010e1b */
[----:B------:R-:W-:Y:S02]  /*101b90*/  LOP3.LUT R23, R35, R71, R47, 0x96, !PT ;  /* 0x0000004723177212 */ /* 0x000fe400078e962f */
[----:B------:R-:W-:Y:S02]  /*101ba0*/  SHF.L.W.U32.HI R26, R41, 0x1, R34 ;  /* 0x00000001291a7819 */ /* 0x000fe40000010e22 */
[----:B------:R-:W-:-:S02]  /*101bb0*/  SHF.L.W.U32.HI R35, R40, 0x1, R39 ;  /* 0x0000000128237819 */ /* 0x000fc40000010e27 */
[----:B------:R-:W-:Y:S01]  /*101bc0*/  SHF.L.W.U32.HI R34, R34, 0x1, R41 ;  /* 0x0000000122227819 */ /* 0x000fe20000010e29 */
[----:B------:R0:W-:Y:S01]  /*101bd0*/  STL.128 [R1], R4 ;  /* 0x0000000401007387 */ /* 0x0001e20000100c00 */
[----:B------:R-:W-:Y:S02]  /*101be0*/  LOP3.LUT R13, R13, R8, R17, 0x96, !PT ;  /* 0x000000080d0d7212 */ /* 0x000fe400078e9611 */
[----:B------:R-:W-:Y:S02]  /*101bf0*/  LOP3.LUT R10, R10, R11, R18, 0x96, !PT ;  /* 0x0000000b0a0a7212 */ /* 0x000fe400078e9612 */
[----:B--2---:R-:W-:Y:S02]  /*101c00*/  IADD3 R14, P0, R24, R57, RZ ;  /* 0x00000039180e7210 */ /* 0x004fe40007f1e0ff */
[----:B------:R-:W-:Y:S02]  /*101c10*/  LOP3.LUT R12, R37, R12, R16, 0x96, !PT ;  /* 0x0000000c250c7212 */ /* 0x000fe400078e9610 */
[----:B------:R-:W-:-:S02]  /*101c20*/  LOP3.LUT R11, R32, R27, R19, 0x96, !PT ;  /* 0x0000001b200b7212 */ /* 0x000fc400078e9613 */
[----:B------:R-:W-:Y:S02]  /*101c30*/  LOP3.LUT R8, R35, R48, R28, 0x96, !PT ;  /* 0x0000003023087212 */ /* 0x000fe400078e961c */
[----:B------:R-:W-:Y:S02]  /*101c40*/  SHF.L.W.U32.HI R39, R39, 0x1, R40 ;  /* 0x0000000127277819 */ /* 0x000fe40000010e28 */
[----:B0-----:R-:W-:Y:S02]  /*101c50*/  LOP3.LUT R4, R26, R33, R30, 0x96, !PT ;  /* 0x000000211a047212 */ /* 0x001fe400078e961e */
[----:B------:R-:W-:Y:S01]  /*101c60*/  LOP3.LUT R5, R34, R15, R31, 0x96, !PT ;  /* 0x0000000f22057212 */ /* 0x000fe200078e961f */
[----:B------:R-:W-:Y:S01]  /*101c70*/  IMAD.X R15, R25, 0x1, R59, P0 ;  /* 0x00000001190f7824 */ /* 0x000fe200000e063b */
        /* <DEDUP_REMOVED lines=19> */
.L_x_332:
[----:B------:R-:W-:Y:S05]  /*101db0*/  BSYNC B1 ;  /* 0x0000000000017941 */ /* 0x000fea0003800000 */
.L_x_325:
[----:B------:R-:W-:Y:S01]  /*101dc0*/  ISETP.NE.U32.AND P0, PT, R4, RZ, PT ;  /* 0x000000ff0400720c */ /* 0x000fe20003f05070 */
[----:B------:R-:W-:Y:S02]  /*101dd0*/  IMAD.IADD R3, R3, 0x1, R0 ;  /* 0x0000000103037824 */ /* 0x000fe400078e0200 */
[----:B------:R-:W-:Y:S01]  /*101de0*/  IMAD.MOV.U32 R56, RZ, RZ, R5 ;  /* 0x000000ffff387224 */ /* 0x000fe200078e0005 */
[----:B------:R-:W-:Y:S01]  /*101df0*/  ISETP.NE.AND.EX P0, PT, R5, RZ, PT, P0 ;  /* 0x000000ff0500720c */ /* 0x000fe20003f05300 */
[----:B------:R-:W-:-:S12]  /*101e00*/  IMAD.MOV.U32 R0, RZ, RZ, R4 ;  /* 0x000000ffff007224 */ /* 0x000fd800078e0004 */
[----:B------:R-:W-:Y:S01]  /*101e10*/  @!P0 CALL.REL.NOINC `(.L_x_338) ;  /* 0x0000001000008944 */ /* 0x000fe20003c00000 */
[----:B------:R-:W-:Y:S05]  /*101e20*/  BRA `(.L_x_339) ;  /* 0xffff56d000007947 */ /* 0x000fea000383ffff */
.L_x_338:
[----:B------:R-:W-:Y:S05]  /*101e30*/  BSYNC B0 ;  /* 0x0000000000007941 */ /* 0x000fea0003800000 */
.L_x_324:
[----:B------:R-:W-:Y:S01]  /*101e40*/  BSSY B0, `(.L_x_340) ;  /* 0x0000a99000007945 */ /* 0x000fe20003800000 */
[----:B------:R-:W-:Y:S02]  /*101e50*/  IMAD.MOV.U32 R3, RZ, RZ, 0x100 ;  /* 0x00000100ff037424 */ /* 0x000fe400078e00ff */
[----:B------:R-:W-:Y:S02]  /*101e60*/  IMAD.MOV.U32 R49, RZ, RZ, RZ ;  /* 0x000000ffff317224 */ /* 0x000fe400078e00ff */
.L_x_355:
        /* <DEDUP_REMOVED lines=8> */
[----:B0-----:R-:W-:Y:S01]  /*101ef0*/  LOP3.LUT R14, R3, 0x3, RZ, 0xc0, !PT ;  /* 0x00000003030e7812 */ /* 0x001fe200078ec0ff */
[----:B------:R-:W-:Y:S01]  /*101f00*/  IMAD.MOV.U32 R5, RZ, RZ, RZ ;  /* 0x000000ffff057224 */ /* 0x000fe200078e00ff */
[----:B------:R-:W-:Y:S02]  /*101f10*/  ISETP.GE.U32.AND P0, PT, R0, 0x3, PT ;  /* 0x000000030000780c */ /* 0x000fe40003f06070 */
[----:B------:R-:W-:Y:S02]  /*101f20*/  IADD3.X R0, R49, -0x1, RZ, P1, !PT ;  /* 0xffffffff31007810 */ /* 0x000fe40000ffe4ff */
[----:B------:R-:W-:Y:S02]  /*101f30*/  ISETP.NE.U32.AND P1, PT, R14, RZ, PT ;  /* 0x000000ff0e00720c */ /* 0x000fe40003f25070 */
[----:B------:R-:W-:-:S02]  /*101f40*/  ISETP.GE.U32.AND.EX P0, PT, R0, RZ, PT, P0 ;  /* 0x000000ff0000720c */ /* 0x000fc40003f06100 */
[----:B------:R-:W-:-:S11]  /*101f50*/  ISETP.NE.AND.EX P1, PT, RZ, RZ, PT, P1 ;  /* 0x000000ffff00720c */ /* 0x000fd60003f25310 */
[----:B------:R-:W-:Y:S05]  /*101f60*/  @!P0 BRA `(.L_x_344) ;  /* 0x0000013000008947 */ /* 0x000fea0003800000 */
[----:B------:R-:W-:Y:S01]  /*101f70*/  IADD3 R12, P0, -R14, R3, RZ ;  /* 0x000000030e0c7210 */ /* 0x000fe20007f1e1ff */
[----:B------:R-:W-:-:S03]  /*101f80*/  IMAD.MOV.U32 R5, RZ, RZ, RZ ;  /* 0x000000ffff057224 */ /* 0x000fc600078e00ff */
[----:B------:R-:W-:Y:S02]  /*101f90*/  IADD3.X R13, R49, -0x1, RZ, P0, !PT ;  /* 0xffffffff310d7810 */ /* 0x000fe400007fe4ff */
.L_x_345:
        /* <DEDUP_REMOVED lines=16> */
.L_x_344:
[----:B------:R-:W-:Y:S05]  /*1020a0*/  BSYNC B2 ;  /* 0x0000000000027941 */ /* 0x000fea0003800000 */
.L_x_343:
        /* <DEDUP_REMOVED lines=15> */
.L_x_347:
[----:B------:R-:W-:Y:S05]  /*1021a0*/  BSYNC B2 ;  /* 0x0000000000027941 */ /* 0x000fea0003800000 */
.L_x_346:
[----:B0-----:R-:W2:Y:S01]  /*1021b0*/  LDL.64 R4, [R1+0xe0] ;  /* 0x0000e00001047983 */ /* 0x001ea20000100a00 */
[----:B------:R-:W-:Y:S01]  /*1021c0*/  IMAD.MOV.U32 R0, RZ, RZ, RZ ;  /* 0x000000ffff007224 */ /* 0x000fe200078e00ff */
[----:B--2---:R-:W-:Y:S01]  /*1021d0*/  IADD3 R6, P0, R4, R3, RZ ;  /* 0x0000000304067210 */ /* 0x004fe20007f1e0ff */
[----:B------:R-:W-:-:S04]  /*1021e0*/  IMAD.MOV.U32 R4, RZ, RZ, RZ ;  /* 0x000000ffff047224 */ /* 0x000fc800078e00ff */
[----:B------:R-:W-:-:S04]  /*1021f0*/  IMAD.X R11, R5, 0x1, R49, P0 ;  /* 0x00000001050b7824 */ /* 0x000fc800000e0631 */
[----:B------:R-:W-:-:S05]  /*102200*/  IMAD.MOV.U32 R7, RZ, RZ, R11 ;  /* 0x000000ffff077224 */ /* 0x000fca00078e000b */
[----:B------:R0:W-:Y:S01]  /*102210*/  STL.64 [R1+0xe0], R6 ;  /* 0x0000e00601007387 */ /* 0x0001e20000100a00 */
[----:B------:R-:W-:Y:S05]  /*102220*/  BRA `(.L_x_348) ;  /* 0x0000a52000007947 */ /* 0x000fea0003800000 */
.L_x_342:
[----:B------:R-:W-:Y:S01]  /*102230*/  ISETP.NE.U32.AND P0, PT, R56, RZ, PT ;  /* 0x000000ff3800720c */ /* 0x000fe20003f05070 */
[----:B------:R-:W-:Y:S03]  /*102240*/  BSSY B2, `(.L_x_349) ;  /* 0x000002f000027945 */ /* 0x000fe60003800000 */
[----:B------:R-:W-:-:S13]  /*102250*/  ISETP.NE.AND.EX P0, PT, R58, RZ, PT, P0 ;  /* 0x000000ff3a00720c */ /* 0x000fda0003f05300 */
[----:B------:R-:W-:Y:S05]  /*102260*/  @!P0 BRA `(.L_x_350) ;  /* 0x000002c000008947 */ /* 0x000fea0003800000 */
[----:B------:R-:W-:Y:S01]  /*102270*/  IADD3 R0, P1, -R6, 0x7f, RZ ;  /* 0x0000007f06007810 */ /* 0x000fe20007f3e1ff */
[----:B------:R-:W-:Y:S01]  /*102280*/  BSSY B3, `(.L_x_351) ;  /* 0x000001c000037945 */ /* 0x000fe20003800000 */
[----:B0-----:R-:W-:Y:S01]  /*102290*/  LOP3.LUT R15, R56, 0x3, RZ, 0xc0, !PT ;  /* 0x00000003380f7812 */ /* 0x001fe200078ec0ff */
[----:B------:R-:W-:Y:S01]  /*1022a0*/  IMAD.MOV.U32 R5, RZ, RZ, RZ ;  /* 0x000000ffff057224 */ /* 0x000fe200078e00ff */
[----:B------:R-:W-:Y:S01]  /*1022b0*/  ISETP.GE.U32.AND P0, PT, R0, 0x3, PT ;  /* 0x000000030000780c */ /* 0x000fe20003f06070 */
[----:B------:R-:W-:Y:S01]  /*1022c0*/  IMAD.X R11, RZ, RZ, ~R11, P1 ;  /* 0x000000ffff0b7224 */ /* 0x000fe200008e0e0b */
[----:B------:R-:W-:-:S04]  /*1022d0*/  ISETP.NE.U32.AND P1, PT, R15, RZ, PT ;  /* 0x000000ff0f00720c */ /* 0x000fc80003f25070 */
[----:B------:R-:W-:Y:S02]  /*1022e0*/  ISETP.GE.U32.AND.EX P0, PT, R11, RZ, PT, P0 ;  /* 0x000000ff0b00720c */ /* 0x000fe40003f06100 */
[----:B------:R-:W-:-:S11]  /*1022f0*/  ISETP.NE.AND.EX P1, PT, RZ, RZ, PT, P1 ;  /* 0x000000ffff00720c */ /* 0x000fd60003f25310 */
[----:B------:R-:W-:Y:S05]  /*102300*/  @!P0 BRA `(.L_x_352) ;  /* 0x0000013000008947 */ /* 0x000fea0003800000 */
[----:B------:R-:W-:Y:S01]  /*102310*/  IADD3 R12, P0, -R15, R56, RZ ;  /* 0x000000380f0c7210 */ /* 0x000fe20007f1e1ff */
[----:B------:R-:W-:-:S03]  /*102320*/  IMAD.MOV.U32 R5, RZ, RZ, RZ ;  /* 0x000000ffff057224 */ /* 0x000fc600078e00ff */
[----:B------:R-:W-:Y:S02]  /*102330*/  IADD3.X R13, R58, -0x1, RZ, P0, !PT ;  /* 0xffffffff3a0d7810 */ /* 0x000fe400007fe4ff */
.L_x_353:
        /* <DEDUP_REMOVED lines=16> */
.L_x_352:
[----:B------:R-:W-:Y:S05]  /*102440*/  BSYNC B3 ;  /* 0x0000000000037941 */ /* 0x000fea0003800000 */
.L_x_351:
        /* <DEDUP_REMOVED lines=14> */
.L_x_350:
[----:B------:R-:W-:Y:S05]  /*102530*/  BSYNC B2 ;  /* 0x0000000000027941 */ /* 0x000fea0003800000 */
.L_x_349:
[----:B------:R-:W2:Y:S04]  /*102540*/  LDL.128 R32, [R1+0x60] ;  /* 0x0000600001207983 */ /* 0x000ea80000100c00 */
[----:B0-----:R-:W3:Y:S04]  /*102550*/  LDL.128 R20, [R1+0x70] ;  /* 0x0000700001147983 */ /* 0x001ee80000100c00 */
[----:B------:R-:W4:Y:S04]  /*102560*/  LDL.128 R16, [R1+0x80] ;  /* 0x0000800001107983 */ /* 0x000f280000100c00 */
[----:B------:R-:W5:Y:S04]  /*102570*/  LDL.128 R24, [R1+0x90] ;  /* 0x0000900001187983 */ /* 0x000f680000100c00 */
        /* <DEDUP_REMOVED lines=8> */
[----:B------:R-:W-:Y:S02]  /*102600*/  SHF.R.U32.HI R31, RZ, 0x8, R10 ;  /* 0x00000008ff1f7819 */ /* 0x000fe4000001160a */
[----:B------:R-:W-:Y:S02]  /*102610*/  LOP3.LUT R28, R34, 0xffff, RZ, 0xc0, !PT ;  /* 0x0000ffff221c7812 */ /* 0x000fe400078ec0ff */
[----:B------:R-:W-:-:S02]  /*102620*/  LOP3.LUT R59, R0, 0xff, RZ, 0xc0, !PT ;  /* 0x000000ff003b7812 */ /* 0x000fc400078ec0ff */
[----:B------:R-:W-:Y:S02]  /*102630*/  LOP3.LUT R34, R10, 0xff, RZ, 0xc0, !PT ;  /* 0x000000ff0a227812 */ /* 0x000fe400078ec0ff */
[----:B------:R-:W-:Y:S02]  /*102640*/  SHF.R.U32.HI R0, RZ, 0x8, R62 ;  /* 0x00000008ff007819 */ /* 0x000fe4000001163e */
        /* <DEDUP_REMOVED lines=10> */
[----:B------:R-:W-:Y:S02]  /*1026f0*/  LOP3.LUT R0, R41, R37, R35, 0xfe, !PT ;  /* 0x0000002529007212 */ /* 0x000fe400078efe23 */
[----:B------:R-:W2:Y:S01]  /*102700*/  LDL.128 R36, [R1+0xc0] ;  /* 0x0000c00001247983 */ /* 0x000ea20000100c00 */
[----:B------:R-:W-:Y:S02]  /*102710*/  SHF.R.U32.HI R33, RZ, 0x8, R28 ;  /* 0x00000008ff217819 */ /* 0x000fe4000001161c */
[----:B------:R-:W-:-:S02]  /*102720*/  LOP3.LUT R62, R62, 0xff, RZ, 0xc0, !PT ;  /* 0x000000ff3e3e7812 */ /* 0x000fc400078ec0ff */
[----:B------:R-:W-:Y:S02]  /*102730*/  LOP3.LUT R33, R33, 0xff, RZ, 0xc0, !PT ;  /* 0x000000ff21217812 */ /* 0x000fe400078ec0ff */
[----:B------:R-:W-:Y:S01]  /*102740*/  PRMT R59, R8, 0x6540, R59 ;  /* 0x00006540083b7816 */ /* 0x000fe2000000003b */
[----:B------:R-:W-:Y:S01]  /*102750*/  IMAD.WIDE.U32 R62, R62, 0x10000, RZ ;  /* 0x000100003e3e7825 */ /* 0x000fe200078e00ff */
[----:B------:R-:W-:Y:S02]  /*102760*/  SHF.L.U64.HI R31, R33, 0x8, RZ ;  /* 0x00000008211f7819 */ /* 0x000fe400000102ff */
[----:B------:R-:W-:Y:S02]  /*102770*/  SHF.R.U32.HI R8, RZ, 0x8, R29 ;  /* 0x00000008ff087819 */ /* 0x000fe4000001161d */
[----:B------:R-:W-:Y:S02]  /*102780*/  LOP3.LUT R10, R43, R31, R63, 0xfe, !PT ;  /* 0x0000001f2b0a7212 */ /* 0x000fe400078efe3f */
        /* <DEDUP_REMOVED lines=30> */
[----:B------:R-:W-:Y:S02]  /*102970*/  LOP3.LUT R62, R42, R33, R62, 0xfe, !PT ;  /* 0x000000212a3e7212 */ /* 0x000fe400078efe3e */
[C---:B------:R-:W-:Y:S01]  /*102980*/  LOP3.LUT R34, R21.reuse, 0xffff, RZ, 0xc0, !PT ;  /* 0x0000ffff15227812 */ /* 0x040fe200078ec0ff */
[----:B------:R-:W3:Y:S01]  /*102990*/  LDL.128 R40, [R1+0xd0] ;  /* 0x0000d00001287983 */ /* 0x000ee20000100c00 */
        /* <DEDUP_REMOVED lines=13> */
[----:B------:R-:W-:Y:S02]  /*102a70*/  PRMT R75, R10, 0x6540, R21 ;  /* 0x000065400a4b7816 */ /* 0x000fe40000000015 */
[----:B------:R-:W-:Y:S01]  /*102a80*/  SHF.L.U64.HI R21, R21, 0x8, RZ ;  /* 0x0000000815157819 */ /* 0x000fe200000102ff */
[----:B------:R-:W-:Y:S01]  /*102a90*/  IMAD.WIDE.U32 R30, R30, 0x10000, RZ ;  /* 0x000100001e1e7825 */ /* 0x000fe200078e00ff */
[----:B------:R-:W-:-:S03]  /*102aa0*/  SHF.L.U64.HI R45, R20, 0x8, RZ ;  /* 0x00000008142d7819 */ /* 0x000fc600000102ff */
[----:B------:R-:W-:Y:S01]  /*102ab0*/  IMAD.WIDE.U32 R32, R8, 0x1000000, RZ ;  /* 0x0100000008207825 */ /* 0x000fe200078e00ff */
[----:B------:R-:W-:Y:S02]  /*102ac0*/  PRMT R73, R11, 0x6540, R20 ;  /* 0x000065400b497816 */ /* 0x000fe40000000014 */
[----:B------:R-:W-:Y:S02]  /*102ad0*/  LOP3.LUT R21, R29, R21, R23, 0xfe, !PT ;  /* 0x000000151d157212 */ /* 0x000fe400078efe17 */
[--C-:B------:R-:W-:Y:S02]  /*102ae0*/  SHF.R.U32.HI R0, RZ, 0x8, R34.reuse ;  /* 0x00000008ff007819 */ /* 0x100fe40000011622 */
[----:B------:R-:W-:Y:S02]  /*102af0*/  SHF.R.U32.HI R8, RZ, 0x8, R35 ;  /* 0x00000008ff087819 */ /* 0x000fe40000011623 */
[----:B------:R-:W-:Y:S02]  /*102b00*/  LOP3.LUT R20, R33, R45, R31, 0xfe, !PT ;  /* 0x0000002d21147212 */ /* 0x000fe400078efe1f */
[----:B------:R-:W-:-:S02]  /*102b10*/  LOP3.LUT R21, R21, 0xff, R34, 0xf8, !PT ;  /* 0x000000ff15157812 */ /* 0x000fc400078ef822 */
[----:B------:R-:W-:Y:S02]  /*102b20*/  PRMT R10, R0, 0x7104, RZ ;  /* 0x00007104000a7816 */ /* 0x000fe400000000ff */
[----:B------:R-:W-:Y:S01]  /*102b30*/  PRMT R11, R8, 0x7104, RZ ;  /* 0x00007104080b7816 */ /* 0x000fe200000000ff */
[----:B------:R-:W-:Y:S01]  /*102b40*/  IMAD.MOV.U32 R8, RZ, RZ, R46 ;  /* 0x000000ffff087224 */ /* 0x000fe200078e002e */
[----:B------:R-:W-:Y:S02]  /*102b50*/  LOP3.LUT R20, R20, 0xff, R35, 0xf8, !PT ;  /* 0x000000ff14147812 */ /* 0x000fe400078ef823 */
[----:B------:R-:W-:Y:S02]  /*102b60*/  LOP3.LUT R69, R21, R10, RZ, 0xfc, !PT ;  /* 0x0000000a15457212 */ /* 0x000fe400078efcff */
[----:B------:R-:W-:Y:S02]  /*102b70*/  LOP3.LUT R21, R20, R11, RZ, 0xfc, !PT ;  /* 0x0000000b14157212 */ /* 0x000fe400078efcff */
[----:B------:R-:W-:Y:S01]  /*102b80*/  SHF.R.U32.HI R11, RZ, 0x8, R8 ;  /* 0x00000008ff0b7819 */ /* 0x000fe20000011608 */
[----:B------:R-:W-:-:S02]  /*102b90*/  IMAD.MOV.U32 R0, RZ, RZ, R44 ;  /* 0x000000ffff007224 */ /* 0x000fc400078e002c */
[----:B------:R-:W-:Y:S01]  /*102ba0*/  IMAD.U32 R8, R8, 0x10000, RZ ;  /* 0x0001000008087824 */ /* 0x000fe200078e00ff */
[----:B------:R-:W-:Y:S02]  /*102bb0*/  LOP3.LUT R11, R11, 0xffff, RZ, 0xc0, !PT ;  /* 0x0000ffff0b0b7812 */ /* 0x000fe400078ec0ff */
[----:B------:R-:W-:Y:S01]  /*102bc0*/  SHF.R.U32.HI R10, RZ, 0x8, R0 ;  /* 0x00000008ff0a7819 */ /* 0x000fe20000011600 */
[----:B------:R-:W-:Y:S01]  /*102bd0*/  IMAD.U32 R0, R0, 0x10000, RZ ;  /* 0x0001000000007824 */ /* 0x000fe200078e00ff */
[----:B------:R-:W-:Y:S01]  /*102be0*/  LOP3.LUT R73, R32, R73, R30, 0xfe, !PT ;  /* 0x0000004920497212 */ /* 0x000fe200078efe1e */
[----:B------:R-:W-:Y:S01]  /*102bf0*/  IMAD.SHL.U32 R11, R11, 0x1000000, RZ ;  /* 0x010000000b0b7824 */ /* 0x000fe200078e00ff */
[----:B------:R-:W-:Y:S02]  /*102c00*/  LOP3.LUT R8, R21, 0xff0000, R8, 0xf8, !PT ;  /* 0x00ff000015087812 */ /* 0x000fe400078ef808 */
[----:B----4-:R-:W-:Y:S02]  /*102c10*/  LOP3.LUT R32, R16, 0xffff, RZ, 0xc0, !PT ;  /* 0x0000ffff10207812 */ /* 0x010fe400078ec0ff */
[----:B------:R-:W-:-:S02]  /*102c20*/  LOP3.LUT R47, R18, 0xffff, RZ, 0xc0, !PT ;  /* 0x0000ffff122f7812 */ /* 0x000fc400078ec0ff */
[----:B------:R-:W-:Y:S02]  /*102c30*/  LOP3.LUT R10, R10, 0xffff, RZ, 0xc0, !PT ;  /* 0x0000ffff0a0a7812 */ /* 0x000fe400078ec0ff */
[----:B------:R-:W-:Y:S02]  /*102c40*/  LOP3.LUT R69, R69, 0xff0000, R0, 0xf8, !PT ;  /* 0x00ff000045457812 */ /* 0x000fe400078ef800 */
[----:B------:R-:W-:Y:S02]  /*102c50*/  LOP3.LUT R75, R28, R75, R22, 0xfe, !PT ;  /* 0x0000004b1c4b7212 */ /* 0x000fe400078efe16 */
[----:B------:R-:W-:Y:S02]  /*102c60*/  LOP3.LUT R71, R8, R11, RZ, 0xfc, !PT ;  /* 0x0000000b08477212 */ /* 0x000fe400078efcff */
[----:B------:R-:W-:Y:S01]  /*102c70*/  PRMT R29, R18, 0x7732, RZ ;  /* 0x00007732121d7816 */ /* 0x000fe200000000ff */
[----:B------:R-:W-:Y:S01]  /*102c80*/  IMAD.SHL.U32 R10, R10, 0x1000000, RZ ;  /* 0x010000000a0a7824 */ /* 0x000fe200078e00ff */
[----:B------:R-:W-:Y:S01]  /*102c90*/  SHF.R.U32.HI R0, RZ, 0x8, R32 ;  /* 0x00000008ff007819 */ /* 0x000fe20000011620 */
[----:B------:R-:W4:Y:S01]  /*102ca0*/  LDL.128 R20, [R1] ;  /* 0x0000000001147983 */ /* 0x000f220000100c00 */
[----:B------:R-:W-:-:S02]  /*102cb0*/  SHF.R.U32.HI R28, RZ, 0x8, R47 ;  /* 0x00000008ff1c7819 */ /* 0x000fc4000001162f */
[----:B------:R-:W-:Y:S02]  /*102cc0*/  PRMT R8, R16, 0x7732, RZ ;  /* 0x0000773210087816 */ /* 0x000fe400000000ff */
[----:B------:R-:W-:Y:S02]  /*102cd0*/  LOP3.LUT R31, R0, 0xff, RZ, 0xc0, !PT ;  /* 0x000000ff001f7812 */ /* 0x000fe400078ec0ff */
[----:B------:R-:W-:Y:S02]  /*102ce0*/  LOP3.LUT R30, R28, 0xff, RZ, 0xc0, !PT ;  /* 0x000000ff1c1e7812 */ /* 0x000fe400078ec0ff */
[----:B------:R-:W-:Y:S02]  /*102cf0*/  SHF.R.U32.HI R0, RZ, 0x8, R8 ;  /* 0x00000008ff007819 */ /* 0x000fe40000011608 */
[----:B------:R-:W-:Y:S02]  /*102d00*/  SHF.R.U32.HI R28, RZ, 0x8, R29 ;  /* 0x00000008ff1c7819 */ /* 0x000fe4000001161d */
[----:B------:R-:W-:-:S02]  /*102d10*/  LOP3.LUT R69, R69, R10, RZ, 0xfc, !PT ;  /* 0x0000000a45457212 */ /* 0x000fc400078efcff */
[----:B------:R-:W-:Y:S01]  /*102d20*/  LOP3.LUT R8, R8, 0xff, RZ, 0xc0, !PT ;  /* 0x000000ff08087812 */ /* 0x000fe200078ec0ff */
[----:B------:R-:W2:Y:S01]  /*102d30*/  LDL.64 R10, [R1+0x48] ;  /* 0x00004800010a7983 */ /* 0x000ea20000100a00 */
[----:B------:R-:W-:Y:S02]  /*102d40*/  LOP3.LUT R29, R29, 0xff, RZ, 0xc0, !PT ;  /* 0x000000ff1d1d7812 */ /* 0x000fe400078ec0ff */
[----:B------:R-:W-:Y:S02]  /*102d50*/  LOP3.LUT R0, R0, 0xffff, RZ, 0xc0, !PT ;  /* 0x0000ffff00007812 */ /* 0x000fe400078ec0ff */
[----:B------:R-:W-:Y:S02]  /*102d60*/  LOP3.LUT R44, R28, 0xffff, RZ, 0xc0, !PT ;  /* 0x0000ffff1c2c7812 */ /* 0x000fe400078ec0ff */
[C---:B------:R-:W-:Y:S02]  /*102d70*/  LOP3.LUT R46, R17.reuse, 0xffff, RZ, 0xc0, !PT ;  /* 0x0000ffff112e7812 */ /* 0x040fe400078ec0ff */
[----:B------:R-:W-:-:S02]  /*102d80*/  PRMT R52, R17, 0x7732, RZ ;  /* 0x0000773211347816 */ /* 0x000fc400000000ff */
[C---:B------:R-:W-:Y:S02]  /*102d90*/  LOP3.LUT R48, R19.reuse, 0xffff, RZ, 0xc0, !PT ;  /* 0x0000ffff13307812 */ /* 0x040fe400078ec0ff */
[----:B------:R-:W-:Y:S02]  /*102da0*/  PRMT R54, R19, 0x7732, RZ ;  /* 0x0000773213367816 */ /* 0x000fe400000000ff */
[----:B------:R-:W4:Y:S01]  /*102db0*/  LDL.128 R16, [R1+0x20] ;  /* 0x0000200001107983 */ /* 0x000f220000100c00 */
[----:B------:R-:W-:Y:S01]  /*102dc0*/  PRMT R77, R32, 0x6540, R31 ;  /* 0x00006540204d7816 */ /* 0x000fe2000000001f */
        /* <DEDUP_REMOVED lines=14> */
[----:B------:R-:W-:Y:S01]  /*102eb0*/  LOP3.LUT R33, R33, 0xff, R46, 0xf8, !PT ;  /* 0x000000ff21217812 */ /* 0x000fe200078ef82e */
[----:B------:R-:W3:Y:S01]  /*102ec0*/  LDL.128 R52, [R1+0x50] ;  /* 0x0000500001347983 */ /* 0x000ee20000100c00 */
[----:B------:R-:W-:-:S02]  /*102ed0*/  LOP3.LUT R31, R31, 0xff, R48, 0xf8, !PT ;  /* 0x000000ff1f1f7812 */ /* 0x000fc400078ef830 */
[----:B------:R-:W-:Y:S01]  /*102ee0*/  PRMT R0, R0, 0x7104, RZ ;  /* 0x0000710400007816 */ /* 0x000fe200000000ff */
[----:B------:R-:W3:Y:S01]  /*102ef0*/  LDL.128 R44, [R1+0x10] ;  /* 0x00001000012c7983 */ /* 0x000ee20000100c00 */
        /* <DEDUP_REMOVED lines=14> */
[----:B------:R-:W-:Y:S02]  /*102fe0*/  LOP3.LUT R77, R34, R77, R32, 0xfe, !PT ;  /* 0x0000004d224d7212 */ /* 0x000fe400078efe20 */
[----:B------:R-:W-:Y:S02]  /*102ff0*/  LOP3.LUT R33, R33, R0, RZ, 0xfc, !PT ;  /* 0x0000000021217212 */ /* 0x000fe400078efcff */
[----:B------:R-:W-:Y:S02]  /*103000*/  LOP3.LUT R0, R35, R8, RZ, 0xfc, !PT ;  /* 0x0000000823007212 */ /* 0x000fe400078efcff */
[----:B-----5:R-:W-:Y:S02]  /*103010*/  LOP3.LUT R32, R24, 0xffff, RZ, 0xc0, !PT ;  /* 0x0000ffff18207812 */ /* 0x020fe400078ec0ff */
[----:B------:R-:W-:-:S02]  /*103020*/  LOP3.LUT R35, R26, 0xffff, RZ, 0xc0, !PT ;  /* 0x0000ffff1a237812 */ /* 0x000fc400078ec0ff */
[----:B------:R-:W-:Y:S02]  /*103030*/  PRMT R26, R26, 0x7732, RZ ;  /* 0x000077321a1a7816 */ /* 0x000fe400000000ff */
[----:B------:R-:W-:Y:S02]  /*103040*/  SHF.R.U32.HI R8, RZ, 0x8, R32 ;  /* 0x00000008ff087819 */ /* 0x000fe40000011620 */
[----:B------:R-:W-:Y:S02]  /*103050*/  PRMT R24, R24, 0x7732, RZ ;  /* 0x0000773218187816 */ /* 0x000fe400000000ff */
[C---:B------:R-:W-:Y:S02]  /*103060*/  LOP3.LUT R48, R27.reuse, 0xffff, RZ, 0xc0, !PT ;  /* 0x0000ffff1b307812 */ /* 0x040fe400078ec0ff */
[----:B------:R-:W-:Y:S01]  /*103070*/  PRMT R65, R27, 0x7732, RZ ;  /* 0x000077321b417816 */ /* 0x000fe200000000ff */
[----:B------:R-:W-:Y:S01]  /*103080*/  IMAD.MOV.U32 R27, RZ, RZ, R26 ;  /* 0x000000ffff1b7224 */ /* 0x000fe200078e001a */
[----:B------:R-:W-:-:S02]  /*103090*/  LOP3.LUT R57, R8, 0xff, RZ, 0xc0, !PT ;  /* 0x000000ff08397812 */ /* 0x000fc400078ec0ff */
[C---:B------:R-:W-:Y:S02]  /*1030a0*/  LOP3.LUT R34, R25.reuse, 0xffff, RZ, 0xc0, !PT ;  /* 0x0000ffff19227812 */ /* 0x040fe400078ec0ff */
[----:B------:R-:W-:Y:S02]  /*1030b0*/  PRMT R64, R25, 0x7732, RZ ;  /* 0x0000773219407816 */ /* 0x000fe400000000ff */
[----:B------:R-:W-:Y:S02]  /*1030c0*/  SHF.R.U32.HI R8, RZ, 0x8, R24 ;  /* 0x00000008ff087819 */ /* 0x000fe40000011618 */
        /* <DEDUP_REMOVED lines=17> */
[----:B------:R-:W-:Y:S02]  /*1031e0*/  LOP3.LUT R57, R57, 0xff, R34, 0xf8, !PT ;  /* 0x000000ff39397812 */ /* 0x000fe400078ef822 */
[----:B------:R-:W-:Y:S02]  /*1031f0*/  PRMT R8, R8, 0x7104, RZ ;  /* 0x0000710408087816 */ /* 0x000fe400000000ff */
[----:B------:R-:W-:-:S02]  /*103200*/  SHF.R.U32.HI R25, RZ, 0x8, R48 ;  /* 0x00000008ff197819 */ /* 0x000fc40000011630 */
[----:B------:R-:W-:Y:S02]  /*103210*/  LOP3.LUT R32, R27, 0xff, R48, 0xf8, !PT ;  /* 0x000000ff1b207812 */ /* 0x000fe400078ef830 */
[----:B------:R-:W-:Y:S02]  /*103220*/  LOP3.LUT R27, R57, R8, RZ, 0xfc, !PT ;  /* 0x00000008391b7212 */ /* 0x000fe400078efcff */
[----:B------:R-:W-:Y:S02]  /*103230*/  SHF.R.U32.HI R8, RZ, 0x8, R64 ;  /* 0x00000008ff087819 */ /* 0x000fe40000011640 */
[----:B------:R-:W-:Y:S01]  /*103240*/  PRMT R25, R25, 0x7104, RZ ;  /* 0x0000710419197816 */ /* 0x000fe200000000ff */
[----:B------:R-:W-:Y:S01]  /*103250*/  IMAD.U32 R64, R64, 0x10000, RZ ;  /* 0x0001000040407824 */ /* 0x000fe200078e00ff */
[----:B------:R-:W-:Y:S02]  /*103260*/  LOP3.LUT R8, R8, 0xffff, RZ, 0xc0, !PT ;  /* 0x0000ffff08087812 */ /* 0x000fe400078ec0ff */
[----:B------:R-:W-:-:S02]  /*103270*/  LOP3.LUT R32, R32, R25, RZ, 0xfc, !PT ;  /* 0x0000001920207212 */ /* 0x000fc400078efcff */
[----:B------:R-:W-:Y:S01]  /*103280*/  SHF.R.U32.HI R25, RZ, 0x8, R65 ;  /* 0x00000008ff197819 */ /* 0x000fe20000011641 */
[----:B------:R-:W-:Y:S01]  /*103290*/  IMAD.U32 R65, R65, 0x10000, RZ ;  /* 0x0001000041417824 */ /* 0x000fe200078e00ff */
[----:B------:R-:W-:Y:S01]  /*1032a0*/  LOP3.LUT R27, R27, 0xff0000, R64, 0xf8, !PT ;  /* 0x00ff00001b1b7812 */ /* 0x000fe200078ef840 */
[----:B------:R-:W-:Y:S01]  /*1032b0*/  IMAD.SHL.U32 R8, R8, 0x1000000, RZ ;  /* 0x0100000008087824 */ /* 0x000fe200078e00ff */
[----:B------:R-:W-:Y:S02]  /*1032c0*/  LOP3.LUT R48, R6, 0xffff, RZ, 0xc0, !PT ;  /* 0x0000ffff06307812 */ /* 0x000fe400078ec0ff */
[----:B------:R-:W-:Y:S02]  /*1032d0*/  LOP3.LUT R32, R32, 0xff0000, R65, 0xf8, !PT ;  /* 0x00ff000020207812 */ /* 0x000fe400078ef841 */
[----:B------:R-:W-:Y:S02]  /*1032e0*/  LOP3.LUT R65, R27, R8, RZ, 0xfc, !PT ;  /* 0x000000081b417212 */ /* 0x000fe400078efcff */
[----:B------:R-:W-:-:S02]  /*1032f0*/  LOP3.LUT R8, R4, 0xffff, RZ, 0xc0, !PT ;  /* 0x0000ffff04087812 */ /* 0x000fc400078ec0ff */
[----:B------:R-:W-:Y:S02]  /*103300*/  PRMT R6, R6, 0x7732, RZ ;  /* 0x0000773206067816 */ /* 0x000fe400000000ff */
[----:B------:R-:W-:Y:S02]  /*103310*/  PRMT R35, R35, 0x6540, R60 ;  /* 0x0000654023237816 */ /* 0x000fe4000000003c */
[----:B------:R-:W-:Y:S02]  /*103320*/  PRMT R34, R4, 0x7732, RZ ;  /* 0x0000773204227816 */ /* 0x000fe400000000ff */
[C---:B------:R-:W-:Y:S02]  /*103330*/  LOP3.LUT R60, R7.reuse, 0xffff, RZ, 0xc0, !PT ;  /* 0x0000ffff073c7812 */ /* 0x040fe400078ec0ff */
[----:B------:R-:W-:Y:S01]  /*103340*/  PRMT R72, R7, 0x7732, RZ ;  /* 0x0000773207487816 */ /* 0x000fe200000000ff */
[----:B------:R-:W-:Y:S01]  /*103350*/  IMAD.MOV.U32 R7, RZ, RZ, R6 ;  /* 0x000000ffff077224 */ /* 0x000fe200078e0006 */
[----:B------:R-:W-:-:S02]  /*103360*/  SHF.R.U32.HI R4, RZ, 0x8, R8 ;  /* 0x00000008ff047819 */ /* 0x000fc40000011608 */
[----:B------:R-:W-:Y:S02]  /*103370*/  LOP3.LUT R25, R25, 0xffff, RZ, 0xc0, !PT ;  /* 0x0000ffff19197812 */ /* 0x000fe400078ec0ff */
[C---:B------:R-:W-:Y:S02]  /*103380*/  LOP3.LUT R27, R5.reuse, 0xffff, RZ, 0xc0, !PT ;  /* 0x0000ffff051b7812 */ /* 0x040fe400078ec0ff */
[----:B------:R-:W-:Y:S02]  /*103390*/  PRMT R70, R5, 0x7732, RZ ;  /* 0x0000773205467816 */ /* 0x000fe400000000ff */
[----:B------:R-:W-:Y:S02]  /*1033a0*/  LOP3.LUT R83, R4, 0xff, RZ, 0xc0, !PT ;  /* 0x000000ff04537812 */ /* 0x000fe400078ec0ff */
[----:B------:R-:W-:Y:S02]  /*1033b0*/  SHF.R.U32.HI R5, RZ, 0x8, R48 ;  /* 0x00000008ff057819 */ /* 0x000fe40000011630 */
[----:B------:R-:W-:-:S02]  /*1033c0*/  SHF.R.U32.HI R4, RZ, 0x8, R34 ;  /* 0x00000008ff047819 */ /* 0x000fc40000011622 */
[----:B------:R-:W-:Y:S01]  /*1033d0*/  SHF.R.U32.HI R6, RZ, 0x8, R7 ;  /* 0x00000008ff067819 */ /* 0x000fe20000011607 */
[----:B------:R-:W-:Y:S01]  /*1033e0*/  IMAD.SHL.U32 R25, R25, 0x1000000, RZ ;  /* 0x0100000019197824 */ /* 0x000fe200078e00ff */
[----:B------:R-:W-:Y:S02]  /*1033f0*/  LOP3.LUT R26, R24, R35, R26, 0xfe, !PT ;  /* 0x00000023181a7212 */ /* 0x000fe400078efe1a */
[----:B------:R-:W-:Y:S02]  /*103400*/  LOP3.LUT R34, R34, 0xff, RZ, 0xc0, !PT ;  /* 0x000000ff22227812 */ /* 0x000fe400078ec0ff */
[----:B------:R-:W-:Y:S02]  /*103410*/  LOP3.LUT R79, R5, 0xff, RZ, 0xc0, !PT ;  /* 0x000000ff054f7812 */ /* 0x000fe400078ec0ff */
[----:B------:R-:W-:Y:S02]  /*103420*/  LOP3.LUT R24, R4, 0xffff, RZ, 0xc0, !PT ;  /* 0x0000ffff04187812 */ /* 0x000fe400078ec0ff */
[----:B------:R-:W-:-:S02]  /*103430*/  LOP3.LUT R5, R7, 0xff, RZ, 0xc0, !PT ;  /* 0x000000ff07057812 */ /* 0x000fc400078ec0ff */
[----:B------:R-:W-:Y:S01]  /*103440*/  LOP3.LUT R6, R6, 0xffff, RZ, 0xc0, !PT ;  /* 0x0000ffff06067812 */ /* 0x000fe200078ec0ff */
[----:B------:R-:W-:Y:S01]  /*103450*/  IMAD.WIDE.U32 R34, R34, 0x10000, RZ ;  /* 0x0001000022227825 */ /* 0x000fe200078e00ff */
[----:B------:R-:W-:Y:S02]  /*103460*/  LOP3.LUT R32, R32, R25, RZ, 0xfc, !PT ;  /* 0x0000001920207212 */ /* 0x000fe400078efcff */
[----:B------:R-:W-:Y:S01]  /*103470*/  LOP3.LUT R57, R80, R85, R78, 0xfe, !PT ;  /* 0x0000005550397212 */ /* 0x000fe200078efe4e */
        /* <DEDUP_REMOVED lines=8> */
[----:B------:R-:W-:Y:S02]  /*103500*/  SHF.R.U32.HI R5, RZ, 0x8, R27 ;  /* 0x00000008ff057819 */ /* 0x000fe4000001161b */
[----:B------:R-:W-:Y:S01]  /*103510*/  PRMT R83, R8, 0x6540, R83 ;  /* 0x0000654008537816 */ /* 0x000fe20000000053 */
[----:B------:R-:W-:Y:S01]  /*103520*/  IMAD.MOV.U32 R8, RZ, RZ, R70 ;  /* 0x000000ffff087224 */ /* 0x000fe200078e0046 */
[----:B------:R-:W-:Y:S02]  /*103530*/  LOP3.LUT R48, R48, 0xff, R27, 0xf8, !PT ;  /* 0x000000ff30307812 */ /* 0x000fe400078ef81b */
[----:B------:R-:W-:Y:S02]  /*103540*/  PRMT R5, R5, 0x7104, RZ ;  /* 0x0000710405057816 */ /* 0x000fe400000000ff */
[----:B------:R-:W-:-:S02]  /*103550*/  SHF.R.U32.HI R7, RZ, 0x8, R60 ;  /* 0x00000008ff077819 */ /* 0x000fc4000001163c */
[----:B------:R-:W-:Y:S02]  /*103560*/  LOP3.LUT R27, R48, R5, RZ, 0xfc, !PT ;  /* 0x00000005301b7212 */ /* 0x000fe400078efcff */
[----:B------:R-:W-:Y:S02]  /*103570*/  SHF.R.U32.HI R5, RZ, 0x8, R8 ;  /* 0x00000008ff057819 */ /* 0x000fe40000011608 */
[----:B------:R-:W-:Y:S01]  /*103580*/  LOP3.LUT R64, R25, 0xff, R60, 0xf8, !PT ;  /* 0x000000ff19407812 */ /* 0x000fe200078ef83c */
[----:B------:R-:W-:Y:S01]  /*103590*/  IMAD.MOV.U32 R25, RZ, RZ, R72 ;  /* 0x000000ffff197224 */ /* 0x000fe200078e0048 */
[----:B------:R-:W-:Y:S01]  /*1035a0*/  PRMT R7, R7, 0x7104, RZ ;  /* 0x0000710407077816 */ /* 0x000fe200000000ff */
[----:B------:R-:W-:Y:S01]  /*1035b0*/  IMAD.U32 R8, R8, 0x10000, RZ ;  /* 0x0001000008087824 */ /* 0x000fe200078e00ff */
[----:B------:R-:W-:Y:S02]  /*1035c0*/  LOP3.LUT R5, R5, 0xffff, RZ, 0xc0, !PT ;  /* 0x0000ffff05057812 */ /* 0x000fe400078ec0ff */
[----:B------:R-:W-:-:S02]  /*1035d0*/  LOP3.LUT R64, R64, R7, RZ, 0xfc, !PT ;  /* 0x0000000740407212 */ /* 0x000fc400078efcff */
[----:B------:R-:W-:Y:S01]  /*1035e0*/  SHF.R.U32.HI R7, RZ, 0x8, R25 ;  /* 0x00000008ff077819 */ /* 0x000fe20000011619 */
[----:B------:R-:W-:Y:S01]  /*1035f0*/  IMAD.SHL.U32 R5, R5, 0x1000000, RZ ;  /* 0x0100000005057824 */ /* 0x000fe200078e00ff */
[----:B------:R-:W-:Y:S01]  /*103600*/  LOP3.LUT R8, R27, 0xff0000, R8, 0xf8, !PT ;  /* 0x00ff00001b087812 */ /* 0x000fe200078ef808 */
[----:B------:R-:W-:Y:S01]  /*103610*/  IMAD.U32 R25, R25, 0x10000, RZ ;  /* 0x0001000019197824 */ /* 0x000fe200078e00ff */
[----:B------:R-:W-:Y:S02]  /*103620*/  LOP3.LUT R7, R7, 0xffff, RZ, 0xc0, !PT ;  /* 0x0000ffff07077812 */ /* 0x000fe400078ec0ff */
[----:B------:R-:W-:Y:S02]  /*103630*/  LOP3.LUT R60, R8, R5, RZ, 0xfc, !PT ;  /* 0x00000005083c7212 */ /* 0x000fe400078efcff */
[----:B------:R-:W-:Y:S01]  /*103640*/  LOP3.LUT R8, R12, 0xffff, RZ, 0xc0, !PT ;  /* 0x0000ffff0c087812 */ /* 0x000fe200078ec0ff */
[----:B------:R-:W-:Y:S01]  /*103650*/  IMAD.SHL.U32 R7, R7, 0x1000000, RZ ;  /* 0x0100000007077824 */ /* 0x000fe200078e00ff */
[----:B------:R-:W-:-:S02]  /*103660*/  LOP3.LUT R64, R64, 0xff0000, R25, 0xf8, !PT ;  /* 0x00ff000040407812 */ /* 0x000fc400078ef819 */
[----:B------:R-:W-:Y:S02]  /*103670*/  LOP3.LUT R48, R6, R79, R4, 0xfe, !PT ;  /* 0x0000004f06307212 */ /* 0x000fe400078efe04 */
[----:B------:R-:W-:Y:S02]  /*103680*/  LOP3.LUT R25, R14, 0xffff, RZ, 0xc0, !PT ;  /* 0x0000ffff0e197812 */ /* 0x000fe400078ec0ff */
[----:B------:R-:W-:Y:S02]  /*103690*/  PRMT R6, R12, 0x7732, RZ ;  /* 0x000077320c067816 */ /* 0x000fe400000000ff */
[----:B------:R-:W-:Y:S02]  /*1036a0*/  PRMT R12, R14, 0x7732, RZ ;  /* 0x000077320e0c7816 */ /* 0x000fe400000000ff */
[----:B------:R-:W-:Y:S02]  /*1036b0*/  SHF.R.U32.HI R4, RZ, 0x8, R8 ;  /* 0x00000008ff047819 */ /* 0x000fe40000011608 */
[----:B------:R-:W-:-:S02]  /*1036c0*/  SHF.R.U32.HI R5, RZ, 0x8, R25 ;  /* 0x00000008ff057819 */ /* 0x000fc40000011619 */
[----:B------:R-:W-:Y:S02]  /*1036d0*/  LOP3.LUT R64, R64, R7, RZ, 0xfc, !PT ;  /* 0x0000000740407212 */ /* 0x000fe400078efcff */
[----:B------:R-:W-:Y:S02]  /*1036e0*/  LOP3.LUT R79, R4, 0xff, RZ, 0xc0, !PT ;  /* 0x000000ff044f7812 */ /* 0x000fe400078ec0ff */
        /* <DEDUP_REMOVED lines=21> */
[----:B------:R-:W-:Y:S01]  /*103840*/  PRMT R79, R8, 0x6540, R79 ;  /* 0x00006540084f7816 */ /* 0x000fe2000000004f */
[----:B------:R-:W-:Y:S01]  /*103850*/  IMAD.MOV.U32 R8, RZ, RZ, R72 ;  /* 0x000000ffff087224 */ /* 0x000fe200078e0048 */
[----:B------:R-:W-:Y:S02]  /*103860*/  LOP3.LUT R24, R15, 0xff, R24, 0xf8, !PT ;  /* 0x000000ff0f187812 */ /* 0x000fe400078ef818 */
[----:B------:R-:W-:Y:S02]  /*103870*/  PRMT R5, R5, 0x7104, RZ ;  /* 0x0000710405057816 */ /* 0x000fe400000000ff */
[----:B------:R-:W-:Y:S02]  /*103880*/  SHF.R.U32.HI R7, RZ, 0x8, R27 ;  /* 0x00000008ff077819 */ /* 0x000fe4000001161b */
[----:B------:R-:W-:Y:S01]  /*103890*/  LOP3.LUT R15, R24, R5, RZ, 0xfc, !PT ;  /* 0x00000005180f7212 */ /* 0x000fe200078efcff */
[----:B------:R-:W-:Y:S01]  /*1038a0*/  IMAD.MOV.U32 R13, RZ, RZ, R76 ;  /* 0x000000ffff0d7224 */ /* 0x000fe200078e004c */
[----:B------:R-:W-:-:S02]  /*1038b0*/  SHF.R.U32.HI R5, RZ, 0x8, R8 ;  /* 0x00000008ff057819 */ /* 0x000fc40000011608 */
[----:B------:R-:W-:Y:S02]  /*1038c0*/  LOP3.LUT R74, R74, 0xff, R27, 0xf8, !PT ;  /* 0x000000ff4a4a7812 */ /* 0x000fe400078ef81b */
        /* <DEDUP_REMOVED lines=9> */
[----:B------:R-:W-:Y:S02]  /*103960*/  PRMT R25, R25, 0x6540, R70 ;  /* 0x0000654019197816 */ /* 0x000fe40000000046 */
[----:B------:R-:W-:Y:S01]  /*103970*/  LOP3.LUT R70, R14, R79, R6, 0xfe, !PT ;  /* 0x0000004f0e467212 */ /* 0x000fe200078efe06 */
[----:B------:R-:W-:Y:S01]  /*103980*/  IMAD.SHL.U32 R7, R7, 0x1000000, RZ ;  /* 0x0100000007077824 */ /* 0x000fe200078e00ff */
[----:B------:R-:W-:Y:S02]  /*103990*/  LOP3.LUT R79, R8, R5, RZ, 0xfc, !PT ;  /* 0x00000005084f7212 */ /* 0x000fe400078efcff */
[----:B--2---:R-:W-:Y:S02]  /*1039a0*/  LOP3.LUT R8, R36, 0xffff, RZ, 0xc0, !PT ;  /* 0x0000ffff24087812 */ /* 0x004fe400078ec0ff */
[----:B------:R-:W-:Y:S02]  /*1039b0*/  LOP3.LUT R74, R74, 0xff0000, R13, 0xf8, !PT ;  /* 0x00ff00004a4a7812 */ /* 0x000fe400078ef80d */
[----:B------:R-:W-:-:S02]  /*1039c0*/  LOP3.LUT R72, R12, R25, R4, 0xfe, !PT ;  /* 0x000000190c487212 */ /* 0x000fc400078efe04 */
[----:B------:R-:W-:Y:S02]  /*1039d0*/  SHF.R.U32.HI R4, RZ, 0x8, R8 ;  /* 0x00000008ff047819 */ /* 0x000fe40000011608 */
[----:B------:R-:W-:Y:S02]  /*1039e0*/  LOP3.LUT R74, R74, R7, RZ, 0xfc, !PT ;  /* 0x000000074a4a7212 */ /* 0x000fe400078efcff */
[----:B------:R-:W-:Y:S02]  /*1039f0*/  PRMT R36, R36, 0x7732, RZ ;  /* 0x0000773224247816 */ /* 0x000fe400000000ff */
[C---:B------:R-:W-:Y:S02]  /*103a00*/  LOP3.LUT R15, R38.reuse, 0xffff, RZ, 0xc0, !PT ;  /* 0x0000ffff260f7812 */ /* 0x040fe400078ec0ff */
[----:B------:R-:W-:Y:S02]  /*103a10*/  PRMT R7, R38, 0x7732, RZ ;  /* 0x0000773226077816 */ /* 0x000fe400000000ff */
[----:B------:R-:W-:-:S02]  /*103a20*/  LOP3.LUT R27, R4, 0xff, RZ, 0xc0, !PT ;  /* 0x000000ff041b7812 */ /* 0x000fc400078ec0ff */
[----:B------:R-:W-:Y:S02]  /*103a30*/  SHF.R.U32.HI R5, RZ, 0x8, R15 ;  /* 0x00000008ff057819 */ /* 0x000fe4000001160f */
        /* <DEDUP_REMOVED lines=11> */
[----:B------:R-:W-:Y:S02]  /*103af0*/  SHF.L.U64.HI R35, R27, 0x8, RZ ;  /* 0x000000081b237819 */ /* 0x000fe400000102ff */
[----:B------:R-:W-:Y:S01]  /*103b00*/  SHF.L.U64.HI R25, R38, 0x8, RZ ;  /* 0x0000000826197819 */ /* 0x000fe200000102ff */
[----:B------:R-:W-:Y:S01]  /*103b10*/  IMAD.WIDE.U32 R4, R5, 0x10000, RZ ;  /* 0x0001000005047825 */ /* 0x000fe200078e00ff */
[----:B------:R-:W-:-:S03]  /*103b20*/  LOP3.LUT R24, R39, 0xffff, RZ, 0xc0, !PT ;  /* 0x0000ffff27187812 */ /* 0x000fc600078ec0ff */
[----:B------:R-:W-:Y:S01]  /*103b30*/  IMAD.WIDE.U32 R6, R6, 0x1000000, RZ ;  /* 0x0100000006067825 */ /* 0x000fe200078e00ff */
[----:B------:R-:W-:Y:S02]  /*103b40*/  PRMT R78, R39, 0x7732, RZ ;  /* 0x00007732274e7816 */ /* 0x000fe400000000ff */
[----:B------:R-:W-:Y:S02]  /*103b50*/  PRMT R39, R15, 0x6540, R38 ;  /* 0x000065400f277816 */ /* 0x000fe40000000026 */
[----:B------:R-:W-:Y:S02]  /*103b60*/  LOP3.LUT R15, R13, R35, R37, 0xfe, !PT ;  /* 0x000000230d0f7212 */ /* 0x000fe400078efe25 */
[----:B------:R-:W-:Y:S02]  /*103b70*/  LOP3.LUT R13, R7, R25, R5, 0xfe, !PT ;  /* 0x00000019070d7212 */ /* 0x000fe400078efe05 */
[--C-:B------:R-:W-:Y:S02]  /*103b80*/  SHF.R.U32.HI R7, RZ, 0x8, R24.reuse ;  /* 0x00000008ff077819 */ /* 0x100fe40000011618 */
[----:B------:R-:W-:Y:S01]  /*103b90*/  LOP3.LUT R38, R13, 0xff, R24, 0xf8, !PT ;  /* 0x000000ff0d267812 */ /* 0x000fe200078ef818 */
[----:B------:R-:W-:Y:S01]  /*103ba0*/  IMAD.MOV.U32 R13, RZ, RZ, R78 ;  /* 0x000000ffff0d7224 */ /* 0x000fe200078e004e */
[----:B------:R-:W-:-:S02]  /*103bb0*/  PRMT R7, R7, 0x7104, RZ ;  /* 0x0000710407077816 */ /* 0x000fc400000000ff */
[----:B------:R-:W-:Y:S02]  /*103bc0*/  SHF.R.U32.HI R5, RZ, 0x8, R14 ;  /* 0x00000008ff057819 */ /* 0x000fe4000001160e */
[----:B------:R-:W-:Y:S02]  /*103bd0*/  LOP3.LUT R38, R38, R7, RZ, 0xfc, !PT ;  /* 0x0000000726267212 */ /* 0x000fe400078efcff */
[----:B------:R-:W-:Y:S01]  /*103be0*/  PRMT R27, R8, 0x6540, R27 ;  /* 0x00006540081b7816 */ /* 0x000fe2000000001b */
        /* <DEDUP_REMOVED lines=16> */
[----:B------:R-:W-:Y:S02]  /*103cf0*/  LOP3.LUT R14, R42, 0xffff, RZ, 0xc0, !PT ;  /* 0x0000ffff2a0e7812 */ /* 0x000fe400078ec0ff */
[----:B------:R-:W-:Y:S02]  /*103d00*/  LOP3.LUT R39, R6, R39, R4, 0xfe, !PT ;  /* 0x0000002706277212 */ /* 0x000fe400078efe04 */
[----:B------:R-:W-:Y:S02]  /*103d10*/  SHF.R.U32.HI R4, RZ, 0x8, R7 ;  /* 0x00000008ff047819 */ /* 0x000fe40000011607 */
[----:B------:R-:W-:Y:S02]  /*103d20*/  LOP3.LUT R37, R8, R5, RZ, 0xfc, !PT ;  /* 0x0000000508257212 */ /* 0x000fe400078efcff */
[----:B------:R-:W-:Y:S02]  /*103d30*/  PRMT R40, R40, 0x7732, RZ ;  /* 0x0000773228287816 */ /* 0x000fe400000000ff */
[----:B------:R-:W-:-:S02]  /*103d40*/  SHF.R.U32.HI R5, RZ, 0x8, R14 ;  /* 0x00000008ff057819 */ /* 0x000fc4000001160e */
[----:B------:R-:W-:Y:S02]  /*103d50*/  LOP3.LUT R36, R12, R27, R36, 0xfe, !PT ;  /* 0x0000001b0c247212 */ /* 0x000fe400078efe24 */
        /* <DEDUP_REMOVED lines=8> */
[----:B------:R-:W-:Y:S02]  /*103de0*/  PRMT R35, R7, 0x6540, R12 ;  /* 0x0000654007237816 */ /* 0x000fe4000000000c */
[----:B------:R-:W-:Y:S02]  /*103df0*/  LOP3.LUT R7, R5, 0xffff, RZ, 0xc0, !PT ;  /* 0x0000ffff05077812 */ /* 0x000fe400078ec0ff */
[----:B------:R-:W-:-:S02]  /*103e00*/  LOP3.LUT R15, R43, 0xffff, RZ, 0xc0, !PT ;  /* 0x0000ffff2b0f7812 */ /* 0x000fc400078ec0ff */
[----:B------:R-:W-:Y:S02]  /*103e10*/  PRMT R76, R43, 0x7732, RZ ;  /* 0x000077322b4c7816 */ /* 0x000fe400000000ff */
        /* <DEDUP_REMOVED lines=9> */
[----:B------:R-:W-:Y:S02]  /*103eb0*/  LOP3.LUT R13, R13, R43, R41, 0xfe, !PT ;  /* 0x0000002b0d0d7212 */ /* 0x000fe400078efe29 */
[----:B------:R-:W-:Y:S02]  /*103ec0*/  LOP3.LUT R12, R7, R27, R5, 0xfe, !PT ;  /* 0x0000001b070c7212 */ /* 0x000fe400078efe05 */
[--C-:B------:R-:W-:Y:S02]  /*103ed0*/  SHF.R.U32.HI R5, RZ, 0x8, R8.reuse ;  /* 0x00000008ff057819 */ /* 0x100fe40000011608 */
[----:B------:R-:W-:Y:S01]  /*103ee0*/  LOP3.LUT R42, R13, 0xff, R8, 0xf8, !PT ;  /* 0x000000ff0d2a7812 */ /* 0x000fe200078ef808 */
[----:B------:R-:W-:Y:S01]  /*103ef0*/  IMAD.MOV.U32 R8, RZ, RZ, R24 ;  /* 0x000000ffff087224 */ /* 0x000fe200078e0018 */
[----:B------:R-:W-:-:S02]  /*103f00*/  PRMT R5, R5, 0x7104, RZ ;  /* 0x0000710405057816 */ /* 0x000fc400000000ff */
[----:B------:R-:W-:Y:S02]  /*103f10*/  ISETP.GE.U32.AND P0, PT, R66, -0x80, PT ;  /* 0xffffff804200780c */ /* 0x000fe40003f06070 */
[----:B------:R-:W-:Y:S01]  /*103f20*/  LOP3.LUT R42, R42, R5, RZ, 0xfc, !PT ;  /* 0x000000052a2a7212 */ /* 0x000fe200078efcff */
[----:B------:R-:W-:Y:S01]  /*103f30*/  IMAD.U32 R5, R8, 0x10000, RZ ;  /* 0x0001000008057824 */ /* 0x000fe200078e00ff */
[----:B------:R-:W-:-:S04]  /*103f40*/  ISETP.GE.U32.AND.EX P0, PT, R67, -0x1, PT, P0 ;  /* 0xffffffff4300780c */ /* 0x000fc80003f06100 */
[----:B------:R-:W-:Y:S02]  /*103f50*/  LOP3.LUT R42, R42, 0xff0000, R5, 0xf8, !PT ;  /* 0x00ff00002a2a7812 */ /* 0x000fe400078ef805 */
[----:B------:R-:W-:Y:S02]  /*103f60*/  SHF.R.U32.HI R5, RZ, 0x8, R8 ;  /* 0x00000008ff057819 */ /* 0x000fe40000011608 */
[----:B------:R-:W-:Y:S02]  /*103f70*/  PRMT R25, R14, 0x6540, R25 ;  /* 0x000065400e197816 */ /* 0x000fe40000000019 */
[----:B------:R-:W-:Y:S02]  /*103f80*/  LOP3.LUT R5, R5, 0xffff, RZ, 0xc0, !PT ;  /* 0x0000ffff05057812 */ /* 0x000fe400078ec0ff */
[--C-:B------:R-:W-:Y:S02]  /*103f90*/  SHF.R.U32.HI R7, RZ, 0x8, R15.reuse ;  /* 0x00000008ff077819 */ /* 0x100fe4000001160f */
[----:B------:R-:W-:Y:S01]  /*103fa0*/  LOP3.LUT R43, R12, 0xff, R15, 0xf8, !PT ;  /* 0x000000ff0c2b7812 */ /* 0x000fe200078ef80f */
[----:B------:R-:W-:Y:S01]  /*103fb0*/  IMAD.SHL.U32 R5, R5, 0x1000000, RZ ;  /* 0x0100000005057824 */ /* 0x000fe200078e00ff */
[----:B------:R-:W-:-:S02]  /*103fc0*/  @P0 IADD3 R10, P2, R10, 0x1, RZ ;  /* 0x000000010a0a0810 */ /* 0x000fc40007f5e0ff */
[----:B------:R-:W-:Y:S01]  /*103fd0*/  PRMT R12, R7, 0x7104, RZ ;  /* 0x00007104070c7816 */ /* 0x000fe200000000ff */
[----:B------:R-:W-:Y:S01]  /*103fe0*/  IMAD.MOV.U32 R7, RZ, RZ, R76 ;  /* 0x000000ffff077224 */ /* 0x000fe200078e004c */
[----:B------:R-:W-:Y:S02]  /*103ff0*/  LOP3.LUT R41, R6, R25, R4, 0xfe, !PT ;  /* 0x0000001906297212 */ /* 0x000fe400078efe04 */
[----:B------:R-:W-:Y:S02]  /*104000*/  IADD3 R4, P1, R66, 0x80, RZ ;  /* 0x0000008042047810 */ /* 0x000fe40007f3e0ff */
[----:B----4-:R-:W-:Y:S01]  /*104010*/  IADD3 R25, P3, P4, R18, R22, R75 ;  /* 0x0000001612197210 */ /* 0x010fe20007c7e04b */
[----:B------:R-:W-:Y:S01]  /*104020*/  @P0 IMAD.X R11, RZ, RZ, R11, P2 ;  /* 0x000000ffff0b0224 */ /* 0x000fe200010e060b */
[----:B------:R-:W-:Y:S01]  /*104030*/  LOP3.LUT R42, R42, R5, RZ, 0xfc, !PT ;  /* 0x000000052a2a7212 */ /* 0x000fe200078efcff */
[----:B------:R-:W-:Y:S01]  /*104040*/  IMAD.X R5, RZ, RZ, R67, P1 ;  /* 0x000000ffff057224 */ /* 0x000fe200008e0643 */
[----:B------:R-:W-:-:S02]  /*104050*/  IADD3.X R66, R19, R23, R69, P3, P4 ;  /* 0x0000001713427210 */ /* 0x000fc40001fe8445 */
[----:B------:R-:W-:Y:S02]  /*104060*/  SHF.R.U32.HI R6, RZ, 0x8, R7 ;  /* 0x00000008ff067819 */ /* 0x000fe40000011607 */
[----:B------:R-:W-:Y:S02]  /*104070*/  IADD3 R83, P1, P2, R16, R20, R59 ;  /* 0x0000001410537210 */ /* 0x000fe40007a3e03b */
[----:B------:R-:W-:Y:S02]  /*104080*/  LOP3.LUT R76, R11, 0x9b05688c, R66, 0x96, !PT ;  /* 0x9b05688c0b4c7812 */ /* 0x000fe400078e9642 */
[----:B------:R-:W-:Y:S01]  /*104090*/  LOP3.LUT R43, R43, R12, RZ, 0xfc, !PT ;  /* 0x0000000c2b2b7212 */ /* 0x000fe200078efcff */
[----:B------:R-:W-:Y:S01]  /*1040a0*/  IMAD.U32 R12, R7, 0x10000, RZ ;  /* 0x00010000070c7824 */ /* 0x000fe200078e00ff */
[----:B------:R-:W-:Y:S02]  /*1040b0*/  LOP3.LUT R6, R6, 0xffff, RZ, 0xc0, !PT ;  /* 0x0000ffff06067812 */ /* 0x000fe400078ec0ff */
[----:B------:R-:W-:-:S02]  /*1040c0*/  IADD3.X R89, R17, R21, R61, P1, P2 ;  /* 0x0000001511597210 */ /* 0x000fc40000fe443d */
[----:B------:R-:W-:Y:S02]  /*1040d0*/  LOP3.LUT R67, R10, 0x2b3e6c1f, R25, 0x96, !PT ;  /* 0x2b3e6c1f0a437812 */ /* 0x000fe400078e9619 */
[----:B------:R-:W-:Y:S01]  /*1040e0*/  IADD3 R85, P3, R76, -0x7b3558c5, RZ ;  /* 0x84caa73b4c557810 */ /* 0x000fe20007f7e0ff */
[----:B------:R-:W-:Y:S01]  /*1040f0*/  IMAD.SHL.U32 R6, R6, 0x1000000, RZ ;  /* 0x0100000006067824 */ /* 0x000fe200078e00ff */
[----:B------:R-:W-:Y:S02]  /*104100*/  LOP3.LUT R24, R5, 0x510e527f, R89, 0x96, !PT ;  /* 0x510e527f05187812 */ /* 0x000fe400078e9659 */
[----:B------:R-:W-:Y:S02]  /*104110*/  LOP3.LUT R43, R43, 0xff0000, R12, 0xf8, !PT ;  /* 0x00ff00002b2b7812 */ /* 0x000fe400078ef80c */
[----:B------:R-:W-:Y:S02]  /*104120*/  IADD3.X R15, R67, -0x4498517b, RZ, P3, !PT ;  /* 0xbb67ae85430f7810 */ /* 0x000fe40001ffe4ff */
[----:B------:R-:W-:-:S02]  /*104130*/  LOP3.LUT R14, R4, 0xade682d1, R83, 0x96, !PT ;  /* 0xade682d1040e7812 */ /* 0x000fc400078e9653 */
[----:B------:R-:W-:Y:S02]  /*104140*/  IADD3 R7, P1, R24, -0xc4336f8, RZ ;  /* 0xf3bcc90818077810 */ /* 0x000fe40007f3e0ff */
[----:B------:R-:W-:Y:S01]  /*104150*/  LOP3.LUT R43, R43, R6, RZ, 0xfc, !PT ;  /* 0x000000062b2b7212 */ /* 0x000fe200078efcff */
[----:B------:R0:W-:Y:S01]  /*104160*/  @P0 STL.64 [R1+0x48], R10 ;  /* 0x0000480a01000387 */ /* 0x0001e20000100a00 */
[----:B------:R-:W-:Y:S02]  /*104170*/  LOP3.LUT R6, R85, R18, RZ, 0x3c, !PT ;  /* 0x0000001255067212 */ /* 0x000fe400078e3cff */
[----:B------:R-:W-:Y:S01]  /*104180*/  LOP3.LUT R13, R15, R19, RZ, 0x3c, !PT ;  /* 0x000000130f0d7212 */ /* 0x000fe200078e3cff */
[----:B------:R1:W-:Y:S03]  /*104190*/  STL.64 [R1+0x40], R4 ;  /* 0x0000400401007387 */ /* 0x0003e60000100a00 */
[----:B------:R-:W-:-:S02]  /*1041a0*/  SHF.L.W.U32.HI R8, R6, 0x8, R13 ;  /* 0x0000000806087819 */ /* 0x000fc40000010e0d */
[----:B0-----:R-:W-:Y:S02]  /*1041b0*/  IADD3.X R11, R14, 0x6a09e667, RZ, P1, !PT ;  /* 0x6a09e6670e0b7810 */ /* 0x001fe40000ffe4ff */
[----:B------:R-:W-:Y:S02]  /*1041c0*/  IADD3 R27, P0, P1, R28, R44, R77 ;  /* 0x0000002c1c1b7210 */ /* 0x000fe4000791e04d */
[----:B-1----:R-:W-:Y:S02]  /*1041d0*/  IADD3 R5, P4, P5, R8, R25, R73 ;  /* 0x0000001908057210 */ /* 0x002fe40007d9e049 */
[----:B------:R-:W-:Y:S02]  /*1041e0*/  IADD3.X R35, R29, R45, R33, P0, P1 ;  /* 0x0000002d1d237210 */ /* 0x000fe400007e2421 */
[----:B------:R-:W-:Y:S02]  /*1041f0*/  IADD3 R25, P2, P3, R30, R46, R57 ;  /* 0x0000002e1e197210 */ /* 0x000fe40007b5e039 */
[----:B------:R-:W-:-:S02]  /*104200*/  SHF.L.W.U32.HI R6, R13, 0x8, R6 ;  /* 0x000000080d067819 */ /* 0x000fc40000010e06 */
[----:B------:R-:W-:Y:S02]  /*104210*/  LOP3.LUT R86, R53, 0x1f83d9ab, R35, 0x96, !PT ;  /* 0x1f83d9ab35567812 */ /* 0x000fe400078e9623 */
[----:B------:R-:W-:Y:S02]  /*104220*/  LOP3.LUT R12, R7, R16, RZ, 0x3c, !PT ;  /* 0x00000010070c7212 */ /* 0x000fe400078e3cff */
[----:B------:R-:W-:Y:S02]  /*104230*/  LOP3.LUT R13, R11, R17, RZ, 0x3c, !PT ;  /* 0x000000110b0d7212 */ /* 0x000fe400078e3cff */
[----:B------:R-:W-:Y:S02]  /*104240*/  IADD3.X R93, R31, R47, R65, P2, P3 ;  /* 0x0000002f1f5d7210 */ /* 0x000fe400017e6441 */
[----:B------:R-:W-:Y:S02]  /*104250*/  LOP3.LUT R97, R52, 0xfb41bd6b, R27, 0x96, !PT ;  /* 0xfb41bd6b34617812 */ /* 0x000fe400078e961b */
[----:B------:R-:W-:-:S02]  /*104260*/  IADD3 R95, P2, R86, -0x16b07d5, RZ ;  /* 0xfe94f82b565f7810 */ /* 0x000fc40007f5e0ff */
[----:B------:R-:W-:Y:S02]  /*104270*/  IADD3.X R4, R6, R66, R71, P4, P5 ;  /* 0x0000004206047210 */ /* 0x000fe400027ea447 */
[----:B------:R-:W-:Y:S02]  /*104280*/  LOP3.LUT R10, R5, R76, RZ, 0x3c, !PT ;  /* 0x0000004c050a7212 */ /* 0x000fe400078e3cff */
[----:B------:R-:W-:Y:S02]  /*104290*/  SHF.L.W.U32.HI R81, R12, 0x8, R13 ;  /* 0x000000080c517819 */ /* 0x000fe40000010e0d */
[----:B------:R-:W-:Y:S02]  /*1042a0*/  LOP3.LUT R76, R55, 0x5be0cd19, R93, 0x96, !PT ;  /* 0x5be0cd19374c7812 */ /* 0x000fe400078e965d */
[----:B------:R-:W-:Y:S02]  /*1042b0*/  IADD3.X R99, R97, 0x3c6ef372, RZ, P2, !PT ;  /* 0x3c6ef37261637810 */ /* 0x000fe400017fe4ff */
[----:B------:R-:W-:-:S02]  /*1042c0*/  SHF.L.W.U32.HI R66, R13, 0x8, R12 ;  /* 0x000000080d427819 */ /* 0x000fc40000010e0c */
[----:B------:R-:W-:Y:S02]  /*1042d0*/  LOP3.LUT R67, R4, R67, RZ, 0x3c, !PT ;  /* 0x0000004304437212 */ /* 0x000fe400078e3cff */
[----:B------:R-:W-:Y:S02]  /*1042e0*/  IADD3 R53, P0, P1, R81, R83, R62 ;  /* 0x0000005351357210 */ /* 0x000fe4000791e03e */
[----:B------:R-:W-:Y:S02]  /*1042f0*/  LOP3.LUT R84, R54, 0x137e2179, R25, 0x96, !PT ;  /* 0x137e217936547812 */ /* 0x000fe400078e9619 */
[----:B------:R-:W-:Y:S02]  /*104300*/  IADD3 R87, P3, R76, 0x5f1d36f1, RZ ;  /* 0x5f1d36f14c577810 */ /* 0x000fe40007f7e0ff */
[----:B------:R-:W-:Y:S02]  /*104310*/  LOP3.LUT R78, R95, R28, RZ, 0x3c, !PT ;  /* 0x0000001c5f4e7212 */ /* 0x000fe400078e3cff */
[----:B------:R-:W-:-:S02]  /*104320*/  LOP3.LUT R13, R99, R29, RZ, 0x3c, !PT ;  /* 0x0000001d630d7212 */ /* 0x000fc400078e3cff */
[----:B------:R-:W-:Y:S02]  /*104330*/  SHF.L.W.U32.HI R12, R67, 0x10, R10 ;  /* 0x00000010430c7819 */ /* 0x000fe40000010e0a */
[----:B------:R-:W-:Y:S02]  /*104340*/  IADD3.X R55, R66, R89, R63, P0, P1 ;  /* 0x0000005942377210 */ /* 0x000fe400007e243f */
[----:B------:R-:W-:Y:S02]  /*104350*/  SHF.L.W.U32.HI R10, R10, 0x10, R67 ;  /* 0x000000100a0a7819 */ /* 0x000fe40000010e43 */
[----:B------:R-:W-:Y:S02]  /*104360*/  IADD3.X R91, R84, -0x5ab00ac6, RZ, P3, !PT ;  /* 0xa54ff53a545b7810 */ /* 0x000fe40001ffe4ff */
[----:B------:R-:W-:Y:S02]  /*104370*/  SHF.L.W.U32.HI R80, R78, 0x8, R13 ;  /* 0x000000084e507819 */ /* 0x000fe40000010e0d */
[----:B------:R-:W-:-:S02]  /*104380*/  LOP3.LUT R54, R53, R24, RZ, 0x3c, !PT ;  /* 0x0000001835367212 */ /* 0x000fc400078e3cff */
[----:B------:R-:W-:Y:S02]  /*104390*/  LOP3.LUT R67, R55, R14, RZ, 0x3c, !PT ;  /* 0x0000000e37437212 */ /* 0x000fe400078e3cff */
        /* <DEDUP_REMOVED lines=8> */
[----:B------:R-:W-:Y:S02]  /*104420*/  IADD3 R67, P1, P2, R80, R27, R68 ;  /* 0x0000001b50437210 */ /* 0x000fe40007a3e044 */
[----:B------:R-:W-:Y:S02]  /*104430*/  SHF.L.W.U32.HI R83, R52, 0x8, R83 ;  /* 0x0000000834537819 */ /* 0x000fe40000010e53 */
[----:B------:R-:W-:Y:S02]  /*104440*/  IADD3 R85, P3, P4, R82, R25, R26 ;  /* 0x0000001952557210 */ /* 0x000fe40007c7e01a */
[----:B------:R-:W-:-:S02]  /*104450*/  IADD3.X R54, R78, R35, R0, P1, P2 ;  /* 0x000000234e367210 */ /* 0x000fc40000fe4400 */
[----:B------:R-:W-:Y:S02]  /*104460*/  LOP3.LUT R8, R13, R8, RZ, 0x3c, !PT ;  /* 0x000000080d087212 */ /* 0x000fe400078e3cff */
[----:B------:R-:W-:Y:S02]  /*104470*/  LOP3.LUT R25, R89, R6, RZ, 0x3c, !PT ;  /* 0x0000000659197212 */ /* 0x000fe400078e3cff */
[----:B------:R-:W-:Y:S02]  /*104480*/  LOP3.LUT R35, R67, R86, RZ, 0x3c, !PT ;  /* 0x0000005643237212 */ /* 0x000fe400078e3cff */
[----:B------:R-:W-:Y:S02]  /*104490*/  IADD3.X R93, R83, R93, R32, P3, P4 ;  /* 0x0000005d535d7210 */ /* 0x000fe40001fe8420 */
        /* <DEDUP_REMOVED lines=64> */
[----:B------:R-:W-:Y:S02]  /*1048a0*/  IADD3 R82, P2, P3, R87, R83, R72 ;  /* 0x0000005357527210 */ /* 0x000fe40007b5e048 */
[----:B------:R-:W-:Y:S02]  /*1048b0*/  SHF.L.W.U32.HI R78, R81, 0x8, R86 ;  /* 0x00000008514e7819 */ /* 0x000fe40000010e56 */
[----:B------:R-:W-:Y:S02]  /*1048c0*/  IADD3.X R25, R99, R95, R64, P0, P1 ;  /* 0x0000005f63197210 */ /* 0x000fe400007e2440 */
[----:B------:R-:W-:-:S02]  /*1048d0*/  SHF.L.W.U32.HI R85, R84, 0x8, R97 ;  /* 0x0000000854557819 */ /* 0x000fc40000010e61 */
        /* <DEDUP_REMOVED lines=8> */
[----:B------:R-:W-:Y:S02]  /*104960*/  LOP3.LUT R95, R55, R83, R14, 0x96, !PT ;  /* 0x00000053375f7212 */ /* 0x000fe400078e960e */
[----:B------:R-:W-:Y:S02]  /*104970*/  SHF.L.W.U32.HI R4, R88, 0x10, R97 ;  /* 0x0000001058047819 */ /* 0x000fe40000010e61 */
[----:B------:R-:W-:Y:S02]  /*104980*/  IADD3.X R83, R78, R93, R43, P2, P3 ;  /* 0x0000005d4e537210 */ /* 0x000fe400017e642b */
[----:B------:R-:W-:-:S02]  /*104990*/  LOP3.LUT R24, R81, R91, R12, 0x96, !PT ;  /* 0x0000005b51187212 */ /* 0x000fc400078e960c */
[----:B------:R-:W-:Y:S02]  /*1049a0*/  IADD3.X R91, R85, R91, R38, P0, P1 ;  /* 0x0000005b555b7210 */ /* 0x000fe400007e2426 */
[----:B------:R-:W-:Y:S02]  /*1049b0*/  IADD3 R12, P0, R4, R11, RZ ;  /* 0x0000000b040c7210 */ /* 0x000fe40007f1e0ff */
[----:B------:R-:W-:Y:S02]  /*1049c0*/  LOP3.LUT R14, R53, R93, R8, 0x96, !PT ;  /* 0x0000005d350e7212 */ /* 0x000fe400078e9608 */
[----:B------:R-:W-:Y:S02]  /*1049d0*/  LOP3.LUT R11, R83, R7, R6, 0x96, !PT ;  /* 0x00000007530b7212 */ /* 0x000fe400078e9606 */
[----:B------:R-:W-:Y:S02]  /*1049e0*/  LOP3.LUT R93, R91, R5, R10, 0x96, !PT ;  /* 0x000000055b5d7212 */ /* 0x000fe400078e960a */
        /* <DEDUP_REMOVED lines=79> */
[-C--:B------:R-:W-:Y:S02]  /*104ee0*/  LOP3.LUT R10, R67, R91.reuse, R8, 0x96, !PT ;  /* 0x0000005b430a7212 */ /* 0x080fe400078e9608 */
[----:B------:R-:W-:Y:S02]  /*104ef0*/  IADD3.X R91, R76, R91, R43, P0, P1 ;  /* 0x0000005b4c5b7210 */ /* 0x000fe400007e242b */
[----:B------:R-:W-:Y:S02]  /*104f00*/  LOP3.LUT R8, R55, R84, R5, 0x96, !PT ;  /* 0x0000005437087212 */ /* 0x000fe400078e9605 */
        /* <DEDUP_REMOVED lines=17> */
[----:B------:R-:W-:Y:S02]  /*105020*/  IADD3 R15, P2, R8, R15, RZ ;  /* 0x0000000f080f7210 */ /* 0x000fe40007f5e0ff */
[----:B------:R-:W-:Y:S01]  /*105030*/  IADD3 R94, P0, R10, R13, RZ ;  /* 0x0000000d0a5e7210 */ /* 0x000fe20007f1e0ff */
[----:B------:R-:W-:Y:S01]  /*105040*/  IMAD.X R93, R7, 0x1, R52, P1 ;  /* 0x00000001075d7824 */ /* 0x000fe200008e0634 */
        /* <DEDUP_REMOVED lines=50> */
[----:B------:R-:W-:Y:S02]  /*105370*/  SHF.L.W.U32.HI R76, R76, 0x8, R53 ;  /* 0x000000084c4c7819 */ /* 0x000fe40000010e35 */
[----:B------:R-:W-:Y:S02]  /*105380*/  LOP3.LUT R35, R81, R80, RZ, 0x3c, !PT ;  /* 0x0000005051237212 */ /* 0x000fe400078e3cff */
[----:B------:R-:W-:Y:S02]  /*105390*/  IADD3 R52, P0, P1, R92, R89, R36 ;  /* 0x000000595c347210 */ /* 0x000fe4000791e024 */
[----:B------:R-:W-:Y:S02]  /*1053a0*/  SHF.L.W.U32.HI R67, R84, 0x8, R83 ;  /* 0x0000000854437819 */ /* 0x000fe40000010e53 */
[----:B------:R-:W-:-:S02]  /*1053b0*/  SHF.L.W.U32.HI R83, R83, 0x8, R84 ;  /* 0x0000000853537819 */ /* 0x000fc40000010e54 */
[----:B------:R-:W-:Y:S02]  /*1053c0*/  SHF.L.W.U32.HI R84, R35, 0x8, R88 ;  /* 0x0000000823547819 */ /* 0x000fe40000010e58 */
[----:B------:R-:W-:Y:S02]  /*1053d0*/  IADD3 R80, P2, P3, R76, R87, R75 ;  /* 0x000000574c507210 */ /* 0x000fe40007b5e04b */
[----:B------:R-:W-:Y:S02]  /*1053e0*/  IADD3.X R53, R90, R54, R37, P0, P1 ;  /* 0x000000365a357210 */ /* 0x000fe400007e2425 */
[----:B------:R-:W-:Y:S02]  /*1053f0*/  SHF.L.W.U32.HI R88, R88, 0x8, R35 ;  /* 0x0000000858587819 */ /* 0x000fe40000010e23 */
[----:B------:R-:W-:Y:S02]  /*105400*/  IADD3 R35, P0, P1, R83, R24, R26 ;  /* 0x0000001853237210 */ /* 0x000fe4000791e01a */
[----:B------:R-:W-:-:S02]  /*105410*/  LOP3.LUT R93, R52, R54, R11, 0x96, !PT ;  /* 0x00000036345d7212 */ /* 0x000fc400078e960b */
[-C--:B------:R-:W-:Y:S02]  /*105420*/  LOP3.LUT R25, R80, R78.reuse, R25, 0x96, !PT ;  /* 0x0000004e50197212 */ /* 0x080fe400078e9619 */
[----:B------:R-:W-:Y:S02]  /*105430*/  LOP3.LUT R96, R53, R89, R8, 0x96, !PT ;  /* 0x0000005935607212 */ /* 0x000fe400078e9608 */
[----:B------:R-:W-:Y:S02]  /*105440*/  IADD3.X R78, R66, R78, R69, P2, P3 ;  /* 0x0000004e424e7210 */ /* 0x000fe400017e6445 */
[----:B------:R-:W-:Y:S02]  /*105450*/  IADD3 R54, P2, P3, R88, R55, R73 ;  /* 0x0000003758367210 */ /* 0x000fe40007b5e049 */
[-C--:B------:R-:W-:Y:S02]  /*105460*/  LOP3.LUT R8, R35, R91.reuse, R6, 0x96, !PT ;  /* 0x0000005b23087212 */ /* 0x080fe400078e9606 */
        /* <DEDUP_REMOVED lines=83> */
[----:B------:R-:W-:Y:S02]  /*1059a0*/  IADD3 R87, P0, P1, R86, R35, R75 ;  /* 0x0000002356577210 */ /* 0x000fe4000791e04b */
[----:B------:R-:W-:-:S02]  /*1059b0*/  IADD3.X R78, R84, R78, R61, P2, P3 ;  /* 0x0000004e544e7210 */ /* 0x000fc400017e643d */
[----:B------:R-:W-:Y:S02]  /*1059c0*/  LOP3.LUT R97, R24, R52, R11, 0x96, !PT ;  /* 0x0000003418617212 */ /* 0x000fe400078e960b */
[----:B------:R-:W-:Y:S02]  /*1059d0*/  IADD3 R52, P2, P3, R90, R15, R39 ;  /* 0x0000000f5a347210 */ /* 0x000fe40007b5e027 */
[-C--:B------:R-:W-:Y:S02]  /*1059e0*/  LOP3.LUT R10, R87, R91.reuse, R8, 0x96, !PT ;  /* 0x0000005b570a7212 */ /* 0x080fe400078e9608 */
[----:B------:R-:W-:Y:S02]  /*1059f0*/  IADD3.X R91, R66, R91, R69, P0, P1 ;  /* 0x0000005b425b7210 */ /* 0x000fe400007e2445 */
        /* <DEDUP_REMOVED lines=74> */
[----:B------:R-:W-:Y:S02]  /*105ea0*/  LOP3.LUT R55, R83, R55, RZ, 0x3c, !PT ;  /* 0x0000003753377212 */ /* 0x000fe400078e3cff */
[----:B------:R-:W-:-:S02]  /*105eb0*/  SHF.L.W.U32.HI R76, R95, 0x8, R54 ;  /* 0x000000085f4c7819 */ /* 0x000fc40000010e36 */
[----:B------:R-:W-:Y:S02]  /*105ec0*/  LOP3.LUT R91, R52, R53, R11, 0x96, !PT ;  /* 0x00000035345b7212 */ /* 0x000fe400078e960b */
[----:B------:R-:W-:Y:S02]  /*105ed0*/  SHF.L.W.U32.HI R84, R94, 0x8, R55 ;  /* 0x000000085e547819 */ /* 0x000fe40000010e37 */
[----:B------:R-:W-:Y:S02]  /*105ee0*/  IADD3 R54, P2, P3, R80, R27, R57 ;  /* 0x0000001b50367210 */ /* 0x000fe40007b5e039 */
[----:B------:R-:W-:Y:S02]  /*105ef0*/  IADD3.X R53, R90, R53, R42, P0, P1 ;  /* 0x000000355a357210 */ /* 0x000fe400007e242a */
[----:B------:R-:W-:Y:S02]  /*105f00*/  SHF.L.W.U32.HI R94, R55, 0x8, R94 ;  /* 0x00000008375e7819 */ /* 0x000fe40000010e5e */
[----:B------:R-:W-:-:S02]  /*105f10*/  IADD3.X R55, R76, R78, R65, P2, P3 ;  /* 0x0000004e4c377210 */ /* 0x000fc400017e6441 */
[----:B------:R-:W-:Y:S02]  /*105f20*/  LOP3.LUT R8, R53, R81, R8, 0x96, !PT ;  /* 0x0000005135087212 */ /* 0x000fe400078e9608 */
[----:B------:R-:W-:Y:S02]  /*105f30*/  IADD3 R81, P2, P3, R94, R25, R77 ;  /* 0x000000195e517210 */ /* 0x000fe40007b5e04d */
[----:B------:R-:W-:Y:S02]  /*105f40*/  LOP3.LUT R15, R54, R78, R15, 0x96, !PT ;  /* 0x0000004e360f7212 */ /* 0x000fe400078e960f */
[----:B------:R-:W-:Y:S02]  /*105f50*/  IADD3 R78, P0, P1, R89, R14, R62 ;  /* 0x0000000e594e7210 */ /* 0x000fe4000791e03e */
[-C--:B------:R-:W-:Y:S02]  /*105f60*/  LOP3.LUT R11, R81, R85.reuse, R6, 0x96, !PT ;  /* 0x00000055510b7212 */ /* 0x080fe400078e9606 */
        /* <DEDUP_REMOVED lines=9> */
[----:B------:R-:W-:Y:S02]  /*106000*/  LOP3.LUT R7, R78, R88, R7, 0x96, !PT ;  /* 0x000000584e077212 */ /* 0x000fe400078e9607 */
        /* <DEDUP_REMOVED lines=70> */
[-C--:B------:R-:W-:Y:S02]  /*106470*/  LOP3.LUT R95, R78, R66.reuse, R27, 0x96, !PT ;  /* 0x000000424e5f7212 */ /* 0x080fe400078e961b */
[----:B------:R-:W-:Y:S02]  /*106480*/  IADD3.X R14, R15, R66, R64, P0, P1 ;  /* 0x000000420f0e7210 */ /* 0x000fe400007e2440 */
[----:B------:R-:W-:-:S02]  /*106490*/  IADD3 R66, P0, P1, R88, R35, R36 ;  /* 0x0000002358427210 */ /* 0x000fc4000791e024 */
[-C--:B------:R-:W-:Y:S02]  /*1064a0*/  LOP3.LUT R27, R89, R54.reuse, R10, 0x96, !PT ;  /* 0x00000036591b7212 */ /* 0x080fe400078e960a */
[----:B------:R-:W-:Y:S02]  /*1064b0*/  IADD3.X R54, R90, R54, R63, P2, P3 ;  /* 0x000000365a367210 */ /* 0x000fe400017e643f */
[----:B------:R-:W-:Y:S02]  /*1064c0*/  LOP3.LUT R96, R14, R52, R11, 0x96, !PT ;  /* 0x000000340e607212 */ /* 0x000fe400078e960b */
[----:B------:R-:W-:Y:S02]  /*1064d0*/  IADD3 R52, P2, P3, R93, R81, R40 ;  /* 0x000000515d347210 */ /* 0x000fe40007b5e028 */
[----:B------:R-:W-:Y:S02]  /*1064e0*/  IADD3.X R86, R80, R87, R37, P0, P1 ;  /* 0x0000005750567210 */ /* 0x000fe400007e2425 */
[----:B------:R-:W-:-:S02]  /*1064f0*/  LOP3.LUT R94, R54, R83, R7, 0x96, !PT ;  /* 0x00000053365e7212 */ /* 0x000fc400078e9607 */
[----:B------:R-:W-:Y:S02]  /*106500*/  LOP3.LUT R10, R66, R87, R8, 0x96, !PT ;  /* 0x00000057420a7212 */ /* 0x000fe400078e9608 */
[-C--:B------:R-:W-:Y:S02]  /*106510*/  IADD3.X R91, R85, R84.reuse, R42, P2, P3 ;  /* 0x00000054555b7210 */ /* 0x080fe400017e642a */
[----:B------:R-:W-:Y:S02]  /*106520*/  LOP3.LUT R11, R86, R35, R4, 0x96, !PT ;  /* 0x00000023560b7212 */ /* 0x000fe400078e9604 */
[----:B------:R-:W-:Y:S02]  /*106530*/  LOP3.LUT R8, R52, R84, R5, 0x96, !PT ;  /* 0x0000005434087212 */ /* 0x000fe400078e9605 */
[----:B------:R-:W-:Y:S02]  /*106540*/  SHF.L.W.U32.HI R5, R27, 0x10, R94 ;  /* 0x000000101b057819 */ /* 0x000fe40000010e5e */
[----:B------:R-:W-:-:S02]  /*106550*/  SHF.L.W.U32.HI R7, R94, 0x10, R27 ;  /* 0x000000105e077819 */ /* 0x000fc40000010e1b */
[----:B------:R-:W-:Y:S02]  /*106560*/  LOP3.LUT R27, R91, R81, R6, 0x96, !PT ;  /* 0x000000515b1b7212 */ /* 0x000fe400078e9606 */
        /* <DEDUP_REMOVED lines=153> */
[----:B------:R-:W-:-:S02]  /*106f00*/  IADD3 R55, P0, P1, R52, R66, R59 ;  /* 0x0000004234377210 */ /* 0x000fc4000791e03b */
[----:B------:R-:W-:Y:S02]  /*106f10*/  LOP3.LUT R94, R25, R84, RZ, 0x3c, !PT ;  /* 0x00000054195e7212 */ /* 0x000fe400078e3cff */
[----:B------:R-:W-:Y:S02]  /*106f20*/  SHF.L.W.U32.HI R92, R76, 0x8, R27 ;  /* 0x000000084c5c7819 */ /* 0x000fe40000010e1b */
[----:B------:R-:W-:Y:S02]  /*106f30*/  SHF.L.W.U32.HI R82, R27, 0x8, R76 ;  /* 0x000000081b527819 */ /* 0x000fe40000010e4c */
[-C--:B------:R-:W-:Y:S02]  /*106f40*/  LOP3.LUT R93, R55, R87.reuse, R12, 0x96, !PT ;  /* 0x00000057375d7212 */ /* 0x080fe400078e960c */
[----:B------:R-:W-:Y:S02]  /*106f50*/  IADD3 R27, P2, P3, R91, R80, R26 ;  /* 0x000000505b1b7210 */ /* 0x000fe40007b5e01a */
[----:B------:R-:W-:-:S02]  /*106f60*/  IADD3.X R12, R24, R87, R61, P0, P1 ;  /* 0x00000057180c7210 */ /* 0x000fc400007e243d */
[----:B------:R-:W-:Y:S02]  /*106f70*/  SHF.L.W.U32.HI R84, R35, 0x8, R94 ;  /* 0x0000000823547819 */ /* 0x000fe40000010e5e */
[----:B------:R-:W-:Y:S02]  /*106f80*/  IADD3 R76, P0, P1, R92, R14, R77 ;  /* 0x0000000e5c4c7210 */ /* 0x000fe4000791e04d */
[----:B------:R-:W-:Y:S02]  /*106f90*/  SHF.L.W.U32.HI R94, R94, 0x8, R35 ;  /* 0x000000085e5e7819 */ /* 0x000fe40000010e23 */
[-C--:B------:R-:W-:Y:S02]  /*106fa0*/  LOP3.LUT R87, R27, R85.reuse, R10, 0x96, !PT ;  /* 0x000000551b577212 */ /* 0x080fe400078e960a */
[----:B------:R-:W-:Y:S02]  /*106fb0*/  IADD3.X R35, R90, R85, R32, P2, P3 ;  /* 0x000000555a237210 */ /* 0x000fe400017e6420 */
[----:B------:R-:W-:-:S02]  /*106fc0*/  LOP3.LUT R98, R12, R66, R11, 0x96, !PT ;  /* 0x000000420c627212 */ /* 0x000fc400078e960b */
[----:B------:R-:W-:Y:S02]  /*106fd0*/  LOP3.LUT R10, R76, R81, R8, 0x96, !PT ;  /* 0x000000514c0a7212 */ /* 0x000fe400078e9608 */
[----:B------:R-:W-:Y:S02]  /*106fe0*/  IADD3 R66, P2, P3, R94, R83, R41 ;  /* 0x000000535e427210 */ /* 0x000fe40007b5e029 */
        /* <DEDUP_REMOVED lines=13> */
[----:B------:R-:W-:Y:S02]  /*1070c0*/  IADD3 R96, P1, R4, R67, RZ ;  /* 0x0000004304607210 */ /* 0x000fe40007f3e0ff */
[----:B------:R-:W-:Y:S01]  /*1070d0*/  SHF.L.W.U32.HI R8, R8, 0x10, R83 ;  /* 0x0000001008087819 */ /* 0x000fe20000010e53 */
[----:B------:R-:W-:Y:S01]  /*1070e0*/  IMAD.X R89, R7, 0x1, R78, P0 ;  /* 0x0000000107597824 */ /* 0x000fe200000e064e */
        /* <DEDUP_REMOVED lines=64> */
[----:B------:R-:W-:Y:S02]  /*1074f0*/  IADD3.X R25, R92, R84, R63, P0, P1 ;  /* 0x000000545c197210 */ /* 0x000fe400007e243f */
[-C--:B------:R-:W-:Y:S02]  /*107500*/  LOP3.LUT R14, R81, R35.reuse, R14, 0x96, !PT ;  /* 0x00000023510e7212 */ /* 0x080fe400078e960e */
[----:B------:R-:W-:Y:S02]  /*107510*/  IADD3.X R35, R66, R35, R37, P2, P3 ;  /* 0x0000002342237210 */ /* 0x000fe400017e6425 */
[----:B------:R-:W-:Y:S02]  /*107520*/  LOP3.LUT R97, R25, R55, R8, 0x96, !PT ;  /* 0x0000003719617212 */ /* 0x000fe400078e9608 */
[----:B------:R-:W-:-:S02]  /*107530*/  IADD3 R55, P2, P3, R86, R15, R39 ;  /* 0x0000000f56377210 */ /* 0x000fc40007b5e027 */
[----:B------:R-:W-:Y:S02]  /*107540*/  LOP3.LUT R88, R76, R84, R11, 0x96, !PT ;  /* 0x000000544c587212 */ /* 0x000fe400078e960b */
[----:B------:R-:W-:Y:S02]  /*107550*/  IADD3 R78, P0, P1, R93, R24, R34 ;  /* 0x000000185d4e7210 */ /* 0x000fe4000791e022 */
[-C--:B------:R-:W-:Y:S02]  /*107560*/  LOP3.LUT R11, R55, R67.reuse, R6, 0x96, !PT ;  /* 0x00000043370b7212 */ /* 0x080fe400078e9606 */
        /* <DEDUP_REMOVED lines=17> */
[----:B------:R-:W-:Y:S01]  /*107680*/  SHF.L.W.U32.HI R7, R7, 0x10, R24 ;  /* 0x0000001007077819 */ /* 0x000fe20000010e18 */
[----:B------:R-:W-:Y:S01]  /*107690*/  IMAD.X R99, R15, 0x1, R12, P0 ;  /* 0x000000010f637824 */ /* 0x000fe200000e060c */
[----:B------:R-:W-:Y:S01]  /*1076a0*/  LOP3.LUT R94, R53, R94, RZ, 0x3c, !PT ;  /* 0x0000005e355e7212 */ /* 0x000fe200078e3cff */
[----:B------:R-:W-:Y:S01]  /*1076b0*/  IMAD.X R89, R8, 0x1, R89, P2 ;  /* 0x0000000108597824 */ /* 0x000fe200010e0659 */
[----:B------:R-:W-:Y:S02]  /*1076c0*/  LOP3.LUT R97, R27, R92, RZ, 0x3c, !PT ;  /* 0x0000005c1b617212 */ /* 0x000fe400078e3cff */
[----:B------:R-:W-:Y:S02]  /*1076d0*/  IADD3 R96, P1, R7, R54, RZ ;  /* 0x0000003607607210 */ /* 0x000fe40007f3e0ff */
        /* <DEDUP_REMOVED lines=82> */
[----:B------:R-:W-:Y:S01]  /*107c00*/  LOP3.LUT R83, R91, R90, RZ, 0x3c, !PT ;  /* 0x0000005a5b537212 */ /* 0x000fe200078e3cff */
[----:B------:R-:W-:Y:S01]  /*107c10*/  IMAD.X R88, R6, 0x1, R27, P1 ;  /* 0x0000000106587824 */ /* 0x000fe200008e061b */
[----:B------:R-:W-:Y:S02]  /*107c20*/  LOP3.LUT R92, R89, R92, RZ, 0x3c, !PT ;  /* 0x0000005c595c7212 */ /* 0x000fe400078e3cff */
[----:B------:R-:W-:-:S02]  /*107c30*/  SHF.L.W.U32.HI R15, R96, 0x10, R95 ;  /* 0x00000010600f7819 */ /* 0x000fc40000010e5f */
        /* <DEDUP_REMOVED lines=36> */
[----:B------:R-:W-:Y:S02]  /*107e80*/  LOP3.LUT R84, R25, R4, RZ, 0x3c, !PT ;  /* 0x0000000419547212 */ /* 0x000fe400078e3cff */
[----:B------:R-:W-:Y:S02]  /*107e90*/  IADD3 R52, P2, R52, R90, RZ ;  /* 0x0000005a34347210 */ /* 0x000fe40007f5e0ff */
[----:B------:R-:W-:Y:S02]  /*107ea0*/  LOP3.LUT R13, R14, R5, RZ, 0x3c, !PT ;  /* 0x000000050e0d7212 */ /* 0x000fe400078e3cff */
[----:B------:R-:W-:Y:S02]  /*107eb0*/  LOP3.LUT R86, R81, R80, RZ, 0x3c, !PT ;  /* 0x0000005051567212 */ /* 0x000fe400078e3cff */
        /* <DEDUP_REMOVED lines=12> */
[----:B------:R-:W-:Y:S02]  /*107f80*/  LOP3.LUT R35, R89, R35, RZ, 0x3c, !PT ;  /* 0x0000002359237212 */ /* 0x000fe400078e3cff */
[----:B------:R-:W-:Y:S02]  /*107f90*/  SHF.L.W.U32.HI R53, R84, 0x8, R83 ;  /* 0x0000000854357819 */ /* 0x000fe40000010e53 */
[----:B------:R-:W-:-:S02]  /*107fa0*/  SHF.L.W.U32.HI R83, R82, 0x8, R87 ;  /* 0x0000000852537819 */ /* 0x000fc40000010e57 */
[----:B------:R-:W-:Y:S02]  /*107fb0*/  SHF.L.W.U32.HI R95, R87, 0x8, R82 ;  /* 0x00000008575f7819 */ /* 0x000fe40000010e52 */
[----:B------:R-:W-:Y:S02]  /*107fc0*/  LOP3.LUT R92, R54, R27, R11, 0x96, !PT ;  /* 0x0000001b365c7212 */ /* 0x000fe400078e960b */
[----:B------:R-:W-:Y:S02]  /*107fd0*/  SHF.L.W.U32.HI R93, R88, 0x8, R35 ;  /* 0x00000008585d7819 */ /* 0x000fe40000010e23 */
[----:B------:R-:W-:Y:S02]  /*107fe0*/  IADD3 R82, P2, P3, R85, R55, R68 ;  /* 0x0000003755527210 */ /* 0x000fe40007b5e044 */
[----:B------:R-:W-:Y:S02]  /*107ff0*/  IADD3.X R27, R80, R27, R38, P0, P1 ;  /* 0x0000001b501b7210 */ /* 0x000fe400007e2426 */
[----:B------:R-:W-:-:S02]  /*108000*/  SHF.L.W.U32.HI R88, R35, 0x8, R88 ;  /* 0x0000000823587819 */ /* 0x000fc40000010e58 */
[-C--:B------:R-:W-:Y:S02]  /*108010*/  IADD3.X R35, R53, R66.reuse, R0, P2, P3 ;  /* 0x0000004235237210 */ /* 0x080fe400017e6400 */
[----:B------:R-:W-:Y:S02]  /*108020*/  LOP3.LUT R99, R27, R67, R8, 0x96, !PT ;  /* 0x000000431b637212 */ /* 0x000fe400078e9608 */
[----:B------:R-:W-:Y:S02]  /*108030*/  IADD3 R67, P2, P3, R88, R25, R48 ;  /* 0x0000001958437210 */ /* 0x000fe40007b5e030 */
[----:B------:R-:W-:Y:S02]  /*108040*/  LOP3.LUT R15, R82, R66, R15, 0x96, !PT ;  /* 0x00000042520f7212 */ /* 0x000fe400078e960f */
[----:B------:R-:W-:Y:S02]  /*108050*/  IADD3 R66, P0, P1, R95, R14, R40 ;  /* 0x0000000e5f427210 */ /* 0x000fe4000791e028 */
[----:B------:R-:W-:-:S02]  /*108060*/  IADD3.X R84, R93, R97, R64, P2, P3 ;  /* 0x000000615d547210 */ /* 0x000fc400017e6440 */
[----:B------:R-:W-:Y:S02]  /*108070*/  IADD3.X R87, R83, R78, R42, P0, P1 ;  /* 0x0000004e53577210 */ /* 0x000fe400007e242a */
[----:B------:R-:W-:Y:S02]  /*108080*/  LOP3.LUT R11, R67, R97, R6, 0x96, !PT ;  /* 0x00000061430b7212 */ /* 0x000fe400078e9606 */
        /* <DEDUP_REMOVED lines=94> */
[----:B------:R-:W-:Y:S02]  /*108670*/  SHF.L.W.U32.HI R4, R10, 0x10, R11 ;  /* 0x000000100a047819 */ /* 0x000fe40000010e0b */
[----:B------:R-:W-:Y:S01]  /*108680*/  LOP3.LUT R25, R91, R67, R6, 0x96, !PT ;  /* 0x000000435b197212 */ /* 0x000fe200078e9606 */
[----:B------:R-:W-:Y:S01]  /*108690*/  IMAD.X R67, R7, 0x1, R78, P0 ;  /* 0x0000000107437824 */ /* 0x000fe200000e064e */
[----:B------:R-:W-:-:S02]  /*1086a0*/  LOP3.LUT R78, R53, R90, RZ, 0x3c, !PT ;  /* 0x0000005a354e7212 */ /* 0x000fc400078e3cff */
        /* <DEDUP_REMOVED lines=60> */
[----:B------:R-:W-:Y:S02]  /*108a70*/  SHF.L.W.U32.HI R54, R54, 0x8, R81 ;  /* 0x0000000836367819 */ /* 0x000fe40000010e51 */
[----:B------:R-:W-:-:S02]  /*108a80*/  LOP3.LUT R92, R53, R93, RZ, 0x3c, !PT ;  /* 0x0000005d355c7212 */ /* 0x000fc400078e3cff */
[----:B------:R-:W-:Y:S02]  /*108a90*/  LOP3.LUT R85, R67, R76, RZ, 0x3c, !PT ;  /* 0x0000004c43557212 */ /* 0x000fe400078e3cff */
[----:B------:R-:W-:Y:S02]  /*108aa0*/  LOP3.LUT R93, R66, R35, R11, 0x96, !PT ;  /* 0x00000023425d7212 */ /* 0x000fe400078e960b */
[----:B------:R-:W-:Y:S02]  /*108ab0*/  SHF.L.W.U32.HI R78, R86, 0x8, R95 ;  /* 0x00000008564e7819 */ /* 0x000fe40000010e5f */
[----:B------:R-:W-:Y:S02]  /*108ac0*/  SHF.L.W.U32.HI R81, R85, 0x8, R92 ;  /* 0x0000000855517819 */ /* 0x000fe40000010e5c */
[----:B------:R-:W-:Y:S02]  /*108ad0*/  IADD3 R76, P2, P3, R54, R89, R73 ;  /* 0x00000059364c7210 */ /* 0x000fe40007b5e049 */
[----:B------:R-:W-:-:S02]  /*108ae0*/  IADD3.X R35, R88, R35, R32, P0, P1 ;  /* 0x0000002358237210 */ /* 0x000fc400007e2420 */
[----:B------:R-:W-:Y:S02]  /*108af0*/  SHF.L.W.U32.HI R86, R95, 0x8, R86 ;  /* 0x000000085f567819 */ /* 0x000fe40000010e56 */
[----:B------:R-:W-:Y:S02]  /*108b00*/  SHF.L.W.U32.HI R92, R92, 0x8, R85 ;  /* 0x000000085c5c7819 */ /* 0x000fe40000010e55 */
[----:B------:R-:W-:Y:S02]  /*108b10*/  IADD3.X R85, R52, R80, R71, P2, P3 ;  /* 0x0000005034557210 */ /* 0x000fe400017e6447 */
[----:B------:R-:W-:Y:S02]  /*108b20*/  LOP3.LUT R8, R35, R83, R8, 0x96, !PT ;  /* 0x0000005323087212 */ /* 0x000fe400078e9608 */
[----:B------:R-:W-:Y:S02]  /*108b30*/  IADD3 R87, P0, P1, R86, R12, R75 ;  /* 0x0000000c56577210 */ /* 0x000fe4000791e04b */
[----:B------:R-:W-:-:S02]  /*108b40*/  IADD3 R83, P2, P3, R92, R27, R72 ;  /* 0x0000001b5c537210 */ /* 0x000fc40007b5e048 */
[----:B------:R-:W-:Y:S02]  /*108b50*/  LOP3.LUT R25, R76, R80, R25, 0x96, !PT ;  /* 0x000000504c197212 */ /* 0x000fe400078e9619 */
[-C--:B------:R-:W-:Y:S02]  /*108b60*/  LOP3.LUT R7, R87, R82.reuse, R7, 0x96, !PT ;  /* 0x0000005257077212 */ /* 0x080fe400078e9607 */
        /* <DEDUP_REMOVED lines=78> */
[-C--:B------:R-:W-:Y:S02]  /*109050*/  LOP3.LUT R90, R81, R89.reuse, R12, 0x96, !PT ;  /* 0x00000059515a7212 */ /* 0x080fe400078e960c */
[----:B------:R-:W-:Y:S02]  /*109060*/  IADD3.X R12, R25, R89, R74, P0, P1 ;  /* 0x00000059190c7210 */ /* 0x000fe400007e244a */
[-C--:B------:R-:W-:Y:S02]  /*109070*/  LOP3.LUT R88, R67, R85.reuse, R10, 0x96, !PT ;  /* 0x0000005543587212 */ /* 0x080fe400078e960a */
[----:B------:R-:W-:Y:S02]  /*109080*/  IADD3.X R52, R82, R85, R42, P2, P3 ;  /* 0x0000005552347210 */ /* 0x000fe400017e642a */
[----:B------:R-:W-:-:S02]  /*109090*/  SHF.L.W.U32.HI R95, R97, 0x8, R86 ;  /* 0x00000008615f7819 */ /* 0x000fc40000010e56 */
[----:B------:R-:W-:Y:S02]  /*1090a0*/  IADD3 R85, P0, P1, R84, R87, R62 ;  /* 0x0000005754557210 */ /* 0x000fe4000791e03e */
[----:B------:R-:W-:Y:S02]  /*1090b0*/  SHF.L.W.U32.HI R86, R86, 0x8, R97 ;  /* 0x0000000856567819 */ /* 0x000fe40000010e61 */
[----:B------:R-:W-:Y:S02]  /*1090c0*/  LOP3.LUT R97, R12, R66, R11, 0x96, !PT ;  /* 0x000000420c617212 */ /* 0x000fe400078e960b */
[----:B------:R-:W-:Y:S02]  /*1090d0*/  LOP3.LUT R10, R85, R91, R8, 0x96, !PT ;  /* 0x0000005b550a7212 */ /* 0x000fe400078e9608 */
[----:B------:R-:W-:Y:S02]  /*1090e0*/  IADD3 R66, P2, P3, R86, R83, R48 ;  /* 0x0000005356427210 */ /* 0x000fe40007b5e030 */
[----:B------:R-:W-:-:S02]  /*1090f0*/  IADD3.X R91, R78, R91, R63, P0, P1 ;  /* 0x0000005b4e5b7210 */ /* 0x000fc400007e243f */
[----:B------:R-:W-:Y:S02]  /*109100*/  LOP3.LUT R7, R52, R76, R7, 0x96, !PT ;  /* 0x0000004c34077212 */ /* 0x000fe400078e9607 */
[-C--:B------:R-:W-:Y:S02]  /*109110*/  LOP3.LUT R8, R66, R80.reuse, R5, 0x96, !PT ;  /* 0x0000005042087212 */ /* 0x080fe400078e9605 */
        /* <DEDUP_REMOVED lines=35> */
[----:B------:R-:W-:Y:S02]  /*109350*/  SHF.L.W.U32.HI R92, R86, 0x1, R95 ;  /* 0x00000001565c7819 */ /* 0x000fe40000010e5f */
        /* <DEDUP_REMOVED lines=49> */
[----:B------:R-:W-:Y:S02]  /*109670*/  IADD3.X R85, R76, R84, R65, P0, P1 ;  /* 0x000000544c557210 */ /* 0x000fe400007e2441 */
[-C--:B------:R-:W-:Y:S02]  /*109680*/  IADD3.X R84, R82, R89.reuse, R79, P2, P3 ;  /* 0x0000005952547210 */ /* 0x080fe400017e644f */
        /* <DEDUP_REMOVED lines=55> */
[----:B------:R-:W-:-:S02]  /*109a00*/  IMAD.X R76, R76, 0x1, R93, P1 ;  /* 0x000000014c4c7824 */ /* 0x000fc400008e065d */
[----:B------:R-:W-:Y:S01]  /*109a10*/  IMAD.X R35, R14, 0x1, R35, P2 ;  /* 0x000000010e237824 */ /* 0x000fe200010e0623 */
[----:B------:R-:W-:Y:S02]  /*109a20*/  IADD3 R27, P3, R27, R92, RZ ;  /* 0x0000005c1b1b7210 */ /* 0x000fe40007f7e0ff */
[----:B------:R-:W-:Y:S02]  /*109a30*/  LOP3.LUT R54, R81, R6, RZ, 0x3c, !PT ;  /* 0x0000000651367212 */ /* 0x000fe400078e3cff */
[----:B------:R-:W-:Y:S02]  /*109a40*/  LOP3.LUT R52, R13, R52, RZ, 0x3c, !PT ;  /* 0x000000340d347212 */ /* 0x000fe400078e3cff */
[----:B------:R-:W-:Y:S02]  /*109a50*/  LOP3.LUT R89, R12, R89, RZ, 0x3c, !PT ;  /* 0x000000590c597212 */ /* 0x000fe400078e3cff */
        /* <DEDUP_REMOVED lines=9> */
[----:B------:R-:W-:Y:S02]  /*109af0*/  SHF.L.W.U32.HI R90, R67, 0x8, R90 ;  /* 0x00000008435a7819 */ /* 0x000fe40000010e5a */
[----:B------:R-:W-:Y:S02]  /*109b00*/  SHF.L.W.U32.HI R92, R92, 0x8, R15 ;  /* 0x000000085c5c7819 */ /* 0x000fe40000010e0f */
[----:B------:R-:W-:Y:S02]  /*109b10*/  IADD3 R15, P0, P1, R52, R66, R41 ;  /* 0x00000042340f7210 */ /* 0x000fe4000791e029 */
[----:B------:R-:W-:Y:S02]  /*109b20*/  LOP3.LUT R86, R27, R86, RZ, 0x3c, !PT ;  /* 0x000000561b567212 */ /* 0x000fe400078e3cff */
[----:B------:R-:W-:Y:S02]  /*109b30*/  LOP3.LUT R93, R54, R83, RZ, 0x3c, !PT ;  /* 0x00000053365d7212 */ /* 0x000fe400078e3cff */
[----:B------:R-:W-:-:S02]  /*109b40*/  IADD3 R89, P2, P3, R90, R53, R48 ;  /* 0x000000355a597210 */ /* 0x000fc40007b5e030 */
[-C--:B------:R-:W-:Y:S02]  /*109b50*/  LOP3.LUT R95, R15, R91.reuse, R24, 0x96, !PT ;  /* 0x0000005b0f5f7212 */ /* 0x080fe400078e9618 */
[----:B------:R-:W-:Y:S02]  /*109b60*/  SHF.L.W.U32.HI R83, R93, 0x8, R86 ;  /* 0x000000085d537819 */ /* 0x000fe40000010e56 */
[----:B------:R-:W-:Y:S02]  /*109b70*/  IADD3.X R24, R14, R91, R43, P0, P1 ;  /* 0x0000005b0e187210 */ /* 0x000fe400007e242b */
[----:B------:R-:W-:Y:S02]  /*109b80*/  SHF.L.W.U32.HI R93, R86, 0x8, R93 ;  /* 0x00000008565d7819 */ /* 0x000fe40000010e5d */
[----:B------:R-:W-:Y:S02]  /*109b90*/  IADD3.X R86, R88, R87, R64, P2, P3 ;  /* 0x0000005758567210 */ /* 0x000fe400017e6440 */
[----:B------:R-:W-:-:S02]  /*109ba0*/  IADD3 R67, P0, P1, R92, R25, R73 ;  /* 0x000000195c437210 */ /* 0x000fc4000791e049 */
[----:B------:R-:W-:Y:S02]  /*109bb0*/  LOP3.LUT R96, R24, R66, R11, 0x96, !PT ;  /* 0x0000004218607212 */ /* 0x000fe400078e960b */
[----:B------:R-:W-:Y:S02]  /*109bc0*/  IADD3 R66, P2, P3, R93, R81, R34 ;  /* 0x000000515d427210 */ /* 0x000fe40007b5e022 */
        /* <DEDUP_REMOVED lines=83> */
[-C--:B------:R-:W-:Y:S02]  /*10a100*/  IADD3.X R15, R95, R88.reuse, R69, P0, P1 ;  /* 0x000000585f0f7210 */ /* 0x080fe400007e2445 */
[----:B------:R-:W-:Y:S02]  /*10a110*/  IADD3 R81, P2, P3, R92, R27, R68 ;  /* 0x0000001b5c517210 */ /* 0x000fe40007b5e044 */
[----:B------:R-:W-:Y:S02]  /*10a120*/  LOP3.LUT R94, R78, R88, R11, 0x96, !PT ;  /* 0x000000584e5e7212 */ /* 0x000fe400078e960b */
[----:B------:R-:W-:-:S02]  /*10a130*/  LOP3.LUT R88, R84, R86, R25, 0x96, !PT ;  /* 0x0000005654587212 */ /* 0x000fc400078e9619 */
[----:B------:R-:W-:Y:S02]  /*10a140*/  IADD3 R25, P0, P1, R76, R14, R77 ;  /* 0x0000000e4c197210 */ /* 0x000fe4000791e04d */
        /* <DEDUP_REMOVED lines=20> */
[----:B------:R-:W-:Y:S01]  /*10a290*/  IADD3 R91, P1, R7, R52, RZ ;  /* 0x00000034075b7210 */ /* 0x000fe20007f3e0ff */
[----:B------:R-:W-:Y:S01]  /*10a2a0*/  IMAD.X R90, R8, 0x1, R85, P2 ;  /* 0x00000001085a7824 */ /* 0x000fe200010e0655 */
[----:B------:R-:W-:Y:S02]  /*10a2b0*/  LOP3.LUT R95, R66, R95, RZ, 0x3c, !PT ;  /* 0x0000005f425f7212 */ /* 0x000fe400078e3cff */
[----:B------:R-:W-:Y:S02]  /*10a2c0*/  IADD3 R94, P0, R11, R24, RZ ;  /* 0x000000180b5e7210 */ /* 0x000fe40007f1e0ff */
[----:B------:R-:W-:Y:S01]  /*10a2d0*/  LOP3.LUT R52, R89, R92, RZ, 0x3c, !PT ;  /* 0x0000005c59347212 */ /* 0x000fe200078e3cff */
[----:B------:R-:W-:Y:S01]  /*10a2e0*/  IMAD.X R92, R10, 0x1, R13, P1 ;  /* 0x000000010a5c7824 */ /* 0x000fe200008e060d */
[----:B------:R-:W-:-:S02]  /*10a2f0*/  SHF.L.W.U32.HI R53, R95, 0x1, R14 ;  /* 0x000000015f357819 */ /* 0x000fc40000010e0e */
[----:B------:R-:W-:Y:S01]  /*10a300*/  SHF.L.W.U32.HI R14, R14, 0x1, R95 ;  /* 0x000000010e0e7819 */ /* 0x000fe20000010e5f */
[----:B------:R-:W-:Y:S01]  /*10a310*/  IMAD.X R95, R27, 0x1, R12, P0 ;  /* 0x000000011b5f7824 */ /* 0x000fe200000e060c */
[----:B------:R-:W-:Y:S02]  /*10a320*/  LOP3.LUT R13, R90, R87, RZ, 0x3c, !PT ;  /* 0x000000575a0d7212 */ /* 0x000fe400078e3cff */
[----:B------:R-:W-:Y:S02]  /*10a330*/  LOP3.LUT R12, R94, R83, RZ, 0x3c, !PT ;  /* 0x000000535e0c7212 */ /* 0x000fe400078e3cff */
[----:B------:R-:W-:Y:S02]  /*10a340*/  SHF.L.W.U32.HI R87, R13, 0x1, R52 ;  /* 0x000000010d577819 */ /* 0x000fe40000010e34 */
[----:B------:R-:W-:Y:S02]  /*10a350*/  LOP3.LUT R55, R95, R55, RZ, 0x3c, !PT ;  /* 0x000000375f377212 */ /* 0x000fe400078e3cff */
[----:B------:R-:W-:-:S02]  /*10a360*/  SHF.L.W.U32.HI R52, R52, 0x1, R13 ;  /* 0x0000000134347819 */ /* 0x000fc40000010e0d */
[----:B------:R-:W-:Y:S02]  /*10a370*/  IADD3 R78, P2, P3, R87, R78, R70 ;  /* 0x0000004e574e7210 */ /* 0x000fe40007b5e046 */
[----:B------:R-:W-:Y:S02]  /*10a380*/  SHF.L.W.U32.HI R82, R55, 0x1, R12 ;  /* 0x0000000137527819 */ /* 0x000fe40000010e0c */
[----:B------:R-:W-:Y:S02]  /*10a390*/  IADD3.X R24, R52, R15, R79, P2, P3 ;  /* 0x0000000f34187210 */ /* 0x000fe400017e644f */
[----:B------:R-:W-:Y:S02]  /*10a3a0*/  LOP3.LUT R76, R91, R76, RZ, 0x3c, !PT ;  /* 0x0000004c5b4c7212 */ /* 0x000fe400078e3cff */
[----:B------:R-:W-:Y:S02]  /*10a3b0*/  LOP3.LUT R83, R92, R54, RZ, 0x3c, !PT ;  /* 0x000000365c537212 */ /* 0x000fe400078e3cff */
[----:B------:R-:W-:-:S02]  /*10a3c0*/  SHF.L.W.U32.HI R55, R12, 0x1, R55 ;  /* 0x000000010c377819 */ /* 0x000fc40000010e37 */
[----:B------:R-:W-:Y:S02]  /*10a3d0*/  IADD3 R84, P4, P5, R53, R84, R34 ;  /* 0x0000005435547210 */ /* 0x000fe40007d9e022 */
[----:B------:R-:W-:Y:S02]  /*10a3e0*/  IADD3 R12, P1, P0, R82, R25, R26 ;  /* 0x00000019520c7210 */ /* 0x000fe4000783e01a */
[----:B------:R-:W-:Y:S02]  /*10a3f0*/  LOP3.LUT R15, R24, R27, RZ, 0x3c, !PT ;  /* 0x0000001b180f7212 */ /* 0x000fe400078e3cff */
[----:B------:R-:W-:Y:S02]  /*10a400*/  SHF.L.W.U32.HI R88, R83, 0x1, R76 ;  /* 0x0000000153587819 */ /* 0x000fe40000010e4c */
[----:B------:R-:W-:Y:S02]  /*10a410*/  IADD3.X R67, R14, R67, R60, P4, P5 ;  /* 0x000000430e437210 */ /* 0x000fe400027ea43c */
[----:B------:R-:W-:-:S02]  /*10a420*/  IADD3.X R93, R55, R93, R32, P1, P0 ;  /* 0x0000005d375d7210 */ /* 0x000fc40000fe0420 */
[----:B------:R-:W-:Y:S02]  /*10a430*/  IADD3 R15, P0, R15, R91, RZ ;  /* 0x0000005b0f0f7210 */ /* 0x000fe40007f1e0ff */
[----:B------:R-:W-:Y:S02]  /*10a440*/  LOP3.LUT R13, R78, R11, RZ, 0x3c, !PT ;  /* 0x0000000b4e0d7212 */ /* 0x000fe400078e3cff */
[----:B------:R-:W-:Y:S02]  /*10a450*/  SHF.L.W.U32.HI R83, R76, 0x1, R83 ;  /* 0x000000014c537819 */ /* 0x000fe40000010e53 */
[----:B------:R-:W-:Y:S02]  /*10a460*/  IADD3 R81, P2, P3, R88, R81, R62 ;  /* 0x0000005158517210 */ /* 0x000fe40007b5e03e */
[----:B------:R-:W-:Y:S02]  /*10a470*/  LOP3.LUT R80, R67, R10, RZ, 0x3c, !PT ;  /* 0x0000000a43507212 */ /* 0x000fe400078e3cff */
[----:B------:R-:W-:Y:S01]  /*10a480*/  LOP3.LUT R54, R93, R8, RZ, 0x3c, !PT ;  /* 0x000000085d367212 */ /* 0x000fe200078e3cff */
[----:B------:R-:W-:Y:S01]  /*10a490*/  IMAD.X R13, R13, 0x1, R92, P0 ;  /* 0x000000010d0d7824 */ /* 0x000fe200000e065c */
[----:B------:R-:W-:-:S02]  /*10a4a0*/  IADD3.X R86, R83, R86, R63, P2, P3 ;  /* 0x0000005653567210 */ /* 0x000fc400017e643f */
        /* <DEDUP_REMOVED lines=9> */
[----:B------:R-:W-:Y:S02]  /*10a540*/  IADD3 R25, P3, R25, R94, RZ ;  /* 0x0000005e19197210 */ /* 0x000fe40007f7e0ff */
[----:B------:R-:W-:Y:S02]  /*10a550*/  LOP3.LUT R76, R81, R6, RZ, 0x3c, !PT ;  /* 0x00000006514c7212 */ /* 0x000fe400078e3cff */
[----:B------:R-:W-:Y:S02]  /*10a560*/  SHF.L.W.U32.HI R52, R87, 0x8, R54 ;  /* 0x0000000857347819 */ /* 0x000fe40000010e36 */
[----:B------:R-:W-:Y:S02]  /*10a570*/  LOP3.LUT R53, R80, R53, RZ, 0x3c, !PT ;  /* 0x0000003550357212 */ /* 0x000fe400078e3cff */
[----:B------:R-:W-:Y:S02]  /*10a580*/  LOP3.LUT R92, R85, R14, RZ, 0x3c, !PT ;  /* 0x0000000e555c7212 */ /* 0x000fe400078e3cff */
[----:B------:R-:W-:-:S02]  /*10a590*/  SHF.L.W.U32.HI R54, R54, 0x8, R87 ;  /* 0x0000000836367819 */ /* 0x000fc40000010e57 */
[----:B------:R-:W-:Y:S02]  /*10a5a0*/  LOP3.LUT R87, R35, R82, RZ, 0x3c, !PT ;  /* 0x0000005223577212 */ /* 0x000fe400078e3cff */
[----:B------:R-:W-:Y:S01]  /*10a5b0*/  LOP3.LUT R14, R66, R55, RZ, 0x3c, !PT ;  /* 0x00000037420e7212 */ /* 0x000fe200078e3cff */
[----:B------:R-:W-:Y:S01]  /*10a5c0*/  IMAD.X R76, R76, 0x1, R95, P3 ;  /* 0x000000014c4c7824 */ /* 0x000fe200018e065f */
        /* <DEDUP_REMOVED lines=17> */
[----:B------:R-:W-:Y:S02]  /*10a6e0*/  LOP3.LUT R84, R67, R84, R7, 0x96, !PT ;  /* 0x0000005443547212 */ /* 0x000fe400078e9607 */
[-C--:B------:R-:W-:Y:S02]  /*10a6f0*/  LOP3.LUT R10, R27, R93.reuse, R8, 0x96, !PT ;  /* 0x0000005d1b0a7212 */ /* 0x080fe400078e9608 */
[----:B------:R-:W-:Y:S02]  /*10a700*/  IADD3.X R93, R82, R93, R65, P0, P1 ;  /* 0x0000005d525d7210 */ /* 0x000fe400007e2441 */
[----:B------:R-:W-:Y:S02]  /*10a710*/  LOP3.LUT R8, R78, R86, R5, 0x96, !PT ;  /* 0x000000564e087212 */ /* 0x000fe400078e9605 */
[----:B------:R-:W-:-:S02]  /*10a720*/  SHF.L.W.U32.HI R5, R55, 0x10, R84 ;  /* 0x0000001037057819 */ /* 0x000fc40000010e54 */
[----:B------:R-:W-:Y:S02]  /*10a730*/  LOP3.LUT R11, R93, R12, R4, 0x96, !PT ;  /* 0x0000000c5d0b7212 */ /* 0x000fe400078e9604 */
[----:B------:R-:W-:Y:S02]  /*10a740*/  SHF.L.W.U32.HI R4, R84, 0x10, R55 ;  /* 0x0000001054047819 */ /* 0x000fe40000010e37 */
[----:B------:R-:W-:Y:S02]  /*10a750*/  IADD3.X R53, R83, R86, R0, P2, P3 ;  /* 0x0000005653357210 */ /* 0x000fe400017e6400 */
        /* <DEDUP_REMOVED lines=74> */
[-C--:B------:R-:W-:Y:S02]  /*10ac00*/  LOP3.LUT R11, R24, R14.reuse, R11, 0x96, !PT ;  /* 0x0000000e180b7212 */ /* 0x080fe400078e960b */
[----:B------:R-:W-:Y:S02]  /*10ac10*/  IADD3 R76, P2, P3, R90, R83, R59 ;  /* 0x000000535a4c7210 */ /* 0x000fe40007b5e03b */
[----:B------:R-:W-:-:S02]  /*10ac20*/  IADD3.X R14, R95, R14, R74, P0, P1 ;  /* 0x0000000e5f0e7210 */ /* 0x000fc400007e244a */
[----:B------:R-:W-:Y:S02]  /*10ac30*/  LOP3.LUT R92, R27, R67, R12, 0x96, !PT ;  /* 0x000000431b5c7212 */ /* 0x000fe400078e960c */
[----:B------:R-:W-:Y:S02]  /*10ac40*/  IADD3 R67, P0, P1, R87, R52, R36 ;  /* 0x0000003457437210 */ /* 0x000fe4000791e024 */
[-C--:B------:R-:W-:Y:S02]  /*10ac50*/  LOP3.LUT R12, R76, R78.reuse, R7, 0x96, !PT ;  /* 0x0000004e4c0c7212 */ /* 0x080fe400078e9607 */
[----:B------:R-:W-:Y:S02]  /*10ac60*/  IADD3.X R78, R88, R78, R61, P2, P3 ;  /* 0x0000004e584e7210 */ /* 0x000fe400017e643d */
[----:B------:R-:W-:Y:S02]  /*10ac70*/  IADD3.X R84, R80, R93, R37, P0, P1 ;  /* 0x0000005d50547210 */ /* 0x000fe400007e2425 */
        /* <DEDUP_REMOVED lines=67> */
[----:B------:R-:W-:Y:S02]  /*10b0b0*/  SHF.L.W.U32.HI R92, R66, 0x8, R67 ;  /* 0x00000008425c7819 */ /* 0x000fe40000010e43 */
[----:B------:R-:W-:Y:S02]  /*10b0c0*/  IADD3 R85, P0, P1, R55, R35, R62 ;  /* 0x0000002337557210 */ /* 0x000fe4000791e03e */
[----:B------:R-:W-:-:S02]  /*10b0d0*/  SHF.L.W.U32.HI R84, R83, 0x8, R76 ;  /* 0x0000000853547819 */ /* 0x000fc40000010e4c */
[----:B------:R-:W-:Y:S02]  /*10b0e0*/  SHF.L.W.U32.HI R86, R67, 0x8, R66 ;  /* 0x0000000843567819 */ /* 0x000fe40000010e42 */
        /* <DEDUP_REMOVED lines=16> */
[----:B------:R-:W-:-:S02]  /*10b1f0*/  SHF.L.W.U32.HI R15, R52, 0x10, R35 ;  /* 0x00000010340f7819 */ /* 0x000fc40000010e23 */
[----:B------:R-:W-:Y:S02]  /*10b200*/  IADD3.X R95, R91, R54, R32, P2, P3 ;  /* 0x000000365b5f7210 */ /* 0x000fe400017e6420 */
[----:B------:R-:W-:Y:S02]  /*10b210*/  IADD3.X R88, R90, R53, R0, P0, P1 ;  /* 0x000000355a587210 */ /* 0x000fe400007e2400 */
[----:B------:R-:W-:Y:S02]  /*10b220*/  SHF.L.W.U32.HI R35, R35, 0x10, R52 ;  /* 0x0000001023237819 */ /* 0x000fe40000010e34 */
[----:B------:R-:W-:Y:S02]  /*10b230*/  IADD3 R78, P0, R15, R78, RZ ;  /* 0x0000004e0f4e7210 */ /* 0x000fe40007f1e0ff */
[----:B------:R-:W-:Y:S02]  /*10b240*/  LOP3.LUT R4, R95, R27, R4, 0x96, !PT ;  /* 0x0000001b5f047212 */ /* 0x000fe400078e9604 */
[----:B------:R-:W-:Y:S01]  /*10b250*/  SHF.L.W.U32.HI R27, R10, 0x10, R87 ;  /* 0x000000100a1b7819 */ /* 0x000fe20000010e57 */
[----:B------:R-:W-:Y:S01]  /*10b260*/  IMAD.X R80, R35, 0x1, R80, P0 ;  /* 0x0000000123507824 */ /* 0x000fe200000e0650 */
[----:B------:R-:W-:-:S02]  /*10b270*/  LOP3.LUT R6, R88, R25, R6, 0x96, !PT ;  /* 0x0000001958067212 */ /* 0x000fc400078e9606 */
[----:B------:R-:W-:Y:S02]  /*10b280*/  IADD3 R99, P0, R27, R24, RZ ;  /* 0x000000181b637210 */ /* 0x000fe40007f1e0ff */
[----:B------:R-:W2:Y:S01]  /*10b290*/  LDL.64 R24, [R1+0xe0] ;  /* 0x0000e00001187983 */ /* 0x000ea20000100a00 */
[----:B------:R-:W-:Y:S02]  /*10b2a0*/  LOP3.LUT R7, R76, R53, R7, 0x96, !PT ;  /* 0x000000354c077212 */ /* 0x000fe400078e9607 */
[----:B------:R-:W-:Y:S02]  /*10b2b0*/  SHF.L.W.U32.HI R53, R87, 0x10, R10 ;  /* 0x0000001057357819 */ /* 0x000fe40000010e0a */
[----:B------:R-:W-:Y:S02]  /*10b2c0*/  LOP3.LUT R87, R78, R55, RZ, 0x3c, !PT ;  /* 0x000000374e577212 */ /* 0x000fe400078e3cff */
[----:B------:R-:W-:Y:S02]  /*10b2d0*/  SHF.L.W.U32.HI R55, R7, 0x10, R6 ;  /* 0x0000001007377819 */ /* 0x000fe40000010e06 */
[----:B------:R-:W-:-:S02]  /*10b2e0*/  LOP3.LUT R5, R93, R54, R5, 0x96, !PT ;  /* 0x000000365d057212 */ /* 0x000fc400078e9605 */
[----:B------:R-:W-:Y:S02]  /*10b2f0*/  SHF.L.W.U32.HI R66, R6, 0x10, R7 ;  /* 0x0000001006427819 */ /* 0x000fe40000010e07 */
[----:B------:R-:W-:Y:S02]  /*10b300*/  IADD3 R10, P1, R55, R82, RZ ;  /* 0x00000052370a7210 */ /* 0x000fe40007f3e0ff */
[----:B------:R-:W-:Y:S02]  /*10b310*/  SHF.L.W.U32.HI R52, R5, 0x10, R4 ;  /* 0x0000001005347819 */ /* 0x000fe40000010e04 */
[----:B------:R-:W-:Y:S01]  /*10b320*/  LOP3.LUT R8, R80, R84, RZ, 0x3c, !PT ;  /* 0x0000005450087212 */ /* 0x000fe200078e3cff */
[----:B------:R-:W-:Y:S01]  /*10b330*/  IMAD.X R11, R66, 0x1, R11, P1 ;  /* 0x00000001420b7824 */ /* 0x000fe200008e060b */
[----:B------:R-:W-:Y:S01]  /*10b340*/  SHF.L.W.U32.HI R54, R4, 0x10, R5 ;  /* 0x0000001004367819 */ /* 0x000fe20000010e05 */
        /* <DEDUP_REMOVED lines=49> */
[----:B------:R-:W-:Y:S02]  /*10b660*/  IADD3 R14, P0, P1, R92, R82, R41 ;  /* 0x000000525c0e7210 */ /* 0x000fe4000791e029 */
[----:B------:R-:W-:-:S02]  /*10b670*/  LOP3.LUT R84, R67, R13, RZ, 0x3c, !PT ;  /* 0x0000000d43547212 */ /* 0x000fc400078e3cff */
[----:B------:R-:W-:Y:S02]  /*10b680*/  LOP3.LUT R5, R89, R96, RZ, 0x3c, !PT ;  /* 0x0000006059057212 */ /* 0x000fe400078e3cff */
[----:B------:R-:W-:Y:S02]  /*10b690*/  SHF.L.W.U32.HI R87, R93, 0x8, R6 ;  /* 0x000000085d577819 */ /* 0x000fe40000010e06 */
[----:B------:R-:W-:Y:S02]  /*10b6a0*/  SHF.L.W.U32.HI R80, R6, 0x8, R93 ;  /* 0x0000000806507819 */ /* 0x000fe40000010e5d */
[----:B------:R-:W-:Y:S02]  /*10b6b0*/  SHF.L.W.U32.HI R99, R101, 0x8, R90 ;  /* 0x0000000865637819 */ /* 0x000fe40000010e5a */
[----:B------:R-:W-:Y:S02]  /*10b6c0*/  IADD3.X R13, R88, R7, R43, P0, P1 ;  /* 0x00000007580d7210 */ /* 0x000fe400007e242b */
[----:B------:R-:W-:-:S02]  /*10b6d0*/  SHF.L.W.U32.HI R101, R90, 0x8, R101 ;  /* 0x000000085a657819 */ /* 0x000fc40000010e65 */
[----:B------:R-:W-:Y:S02]  /*10b6e0*/  SHF.L.W.U32.HI R93, R5, 0x8, R84 ;  /* 0x00000008055d7819 */ /* 0x000fe40000010e54 */
[----:B------:R-:W-:Y:S02]  /*10b6f0*/  SHF.L.W.U32.HI R84, R84, 0x8, R5 ;  /* 0x0000000854547819 */ /* 0x000fe40000010e05 */
[----:B------:R-:W-:Y:S02]  /*10b700*/  LOP3.LUT R6, R13, R82, R55, 0x96, !PT ;  /* 0x000000520d067212 */ /* 0x000fe400078e9637 */
[----:B------:R-:W-:Y:S02]  /*10b710*/  IADD3 R97, P0, P1, R80, R85, R48 ;  /* 0x0000005550617210 */ /* 0x000fe4000791e030 */
[----:B------:R-:W-:Y:S02]  /*10b720*/  IADD3 R82, P2, P3, R101, R8, R72 ;  /* 0x0000000865527210 */ /* 0x000fe40007b5e048 */
[----:B------:R-:W-:-:S02]  /*10b730*/  IADD3 R55, P4, P5, R84, R12, R39 ;  /* 0x0000000c54377210 */ /* 0x000fc40007d9e027 */
[----:B------:R-:W-:Y:S02]  /*10b740*/  LOP3.LUT R7, R14, R7, R66, 0x96, !PT ;  /* 0x000000070e077212 */ /* 0x000fe400078e9642 */
[-C--:B------:R-:W-:Y:S02]  /*10b750*/  LOP3.LUT R90, R97, R95.reuse, R54, 0x96, !PT ;  /* 0x0000005f615a7212 */ /* 0x080fe400078e9636 */
[-C--:B------:R-:W-:Y:S02]  /*10b760*/  LOP3.LUT R5, R82, R86.reuse, R35, 0x96, !PT ;  /* 0x0000005652057212 */ /* 0x080fe400078e9623 */
[----:B------:R-:W-:Y:S02]  /*10b770*/  IADD3.X R66, R99, R86, R74, P2, P3 ;  /* 0x0000005663427210 */ /* 0x000fe400017e644a */
        /* <DEDUP_REMOVED lines=8> */
[----:B------:R-:W-:Y:S02]  /*10b800*/  LOP3.LUT R12, R35, R12, R27, 0x96, !PT ;  /* 0x0000000c230c7212 */ /* 0x000fe400078e961b */
        /* <DEDUP_REMOVED lines=52> */
[----:B------:R-:W-:Y:S02]  /*10bb50*/  IADD3 R27, P3, R27, R92, RZ ;  /* 0x0000005c1b1b7210 */ /* 0x000fe40007f7e0ff */
        /* <DEDUP_REMOVED lines=11> */
[----:B------:R-:W-:Y:S02]  /*10bc10*/  IADD3 R42, P2, P3, R54, R77, R34 ;  /* 0x0000004d362a7210 */ /* 0x000fe40007b5e022 */
[----:B------:R-:W-:Y:S02]  /*10bc20*/  LOP3.LUT R82, R40, R85, RZ, 0x3c, !PT ;  /* 0x0000005528527212 */ /* 0x000fe400078e3cff */
[----:B------:R-:W-:Y:S02]  /*10bc30*/  SHF.L.W.U32.HI R76, R83, 0x8, R78 ;  /* 0x00000008534c7819 */ /* 0x000fe40000010e4e */
[----:B------:R-:W-:Y:S02]  /*10bc40*/  IADD3 R70, P0, P1, R33, R15, R70 ;  /* 0x0000000f21467210 */ /* 0x000fe4000791e046 */
[----:B------:R-:W-:Y:S02]  /*10bc50*/  SHF.L.W.U32.HI R78, R78, 0x8, R83 ;  /* 0x000000084e4e7819 */ /* 0x000fe40000010e53 */
[----:B------:R-:W-:-:S02]  /*10bc60*/  IADD3.X R60, R52, R55, R60, P2, P3 ;  /* 0x00000037343c7210 */ /* 0x000fc400017e643c */
[----:B------:R-:W-:Y:S02]  /*10bc70*/  SHF.L.W.U32.HI R80, R82, 0x8, R81 ;  /* 0x0000000852507819 */ /* 0x000fe40000010e51 */
[-C--:B------:R-:W-:Y:S02]  /*10bc80*/  IADD3.X R34, R38, R88.reuse, R79, P0, P1 ;  /* 0x0000005826227210 */ /* 0x080fe400007e244f */
[----:B------:R-:W-:Y:S02]  /*10bc90*/  SHF.L.W.U32.HI R81, R81, 0x8, R82 ;  /* 0x0000000851517819 */ /* 0x000fe40000010e52 */
[----:B------:R-:W-:Y:S02]  /*10bca0*/  IADD3 R79, P0, P1, R78, R53, R41 ;  /* 0x000000354e4f7210 */ /* 0x000fe4000791e029 */
        /* <DEDUP_REMOVED lines=9> */
[----:B------:R-:W-:Y:S02]  /*10bd40*/  SHF.L.W.U32.HI R8, R11, 0x10, R8 ;  /* 0x000000100b087819 */ /* 0x000fe40000010e08 */
[----:B------:R-:W-:Y:S02]  /*10bd50*/  IADD3 R83, P0, R7, R64, RZ ;  /* 0x0000004007537210 */ /* 0x000fe40007f1e0ff */
[----:B------:R-:W-:Y:S02]  /*10bd60*/  SHF.L.W.U32.HI R4, R66, 0x10, R53 ;  /* 0x0000001042047819 */ /* 0x000fe40000010e35 */
[----:B------:R-:W-:Y:S02]  /*10bd70*/  LOP3.LUT R12, R57, R67, R12, 0x96, !PT ;  /* 0x00000043390c7212 */ /* 0x000fe400078e960c */
[----:B------:R-:W-:Y:S01]  /*10bd80*/  LOP3.LUT R5, R55, R48, R5, 0x96, !PT ;  /* 0x0000003037057212 */ /* 0x000fe200078e9605 */
[----:B------:R-:W-:Y:S01]  /*10bd90*/  IMAD.X R85, R8, 0x1, R87, P0 ;  /* 0x0000000108557824 */ /* 0x000fe200000e0657 */
[----:B------:R-:W-:-:S02]  /*10bda0*/  LOP3.LUT R15, R34, R15, R6, 0x96, !PT ;  /* 0x0000000f220f7212 */ /* 0x000fc400078e9606 */
[----:B------:R-:W-:Y:S02]  /*10bdb0*/  SHF.L.W.U32.HI R10, R53, 0x10, R66 ;  /* 0x00000010350a7819 */ /* 0x000fe40000010e42 */
[----:B------:R-:W-:Y:S02]  /*10bdc0*/  IADD3 R65, P0, R4, R35, RZ ;  /* 0x0000002304417210 */ /* 0x000fe40007f1e0ff */
[----:B------:R-:W-:Y:S02]  /*10bdd0*/  SHF.L.W.U32.HI R11, R5, 0x10, R12 ;  /* 0x00000010050b7819 */ /* 0x000fe40000010e0c */
[----:B------:R-:W-:Y:S02]  /*10bde0*/  SHF.L.W.U32.HI R6, R12, 0x10, R5 ;  /* 0x000000100c067819 */ /* 0x000fe40000010e05 */
[----:B------:R-:W-:Y:S01]  /*10bdf0*/  SHF.L.W.U32.HI R5, R82, 0x10, R15 ;  /* 0x0000001052057819 */ /* 0x000fe20000010e0f */
[----:B------:R-:W-:Y:S01]  /*10be00*/  IMAD.X R67, R10, 0x1, R39, P0 ;  /* 0x000000010a437824 */ /* 0x000fe200000e0627 */
        /* <DEDUP_REMOVED lines=68> */
[----:B------:R-:W-:-:S02]  /*10c250*/  LOP3.LUT R27, R65, R64, R11, 0x96, !PT ;  /* 0x00000040411b7212 */ /* 0x000fc400078e960b */
[-C--:B------:R-:W-:Y:S02]  /*10c260*/  IADD3.X R69, R38, R63.reuse, R69, P1, P0 ;  /* 0x0000003f26457210 */ /* 0x080fe40000fe0445 */
[----:B------:R-:W-:Y:S02]  /*10c270*/  LOP3.LUT R37, R75, R63, R12, 0x96, !PT ;  /* 0x0000003f4b257212 */ /* 0x000fe400078e960c */
[----:B------:R-:W-:Y:S02]  /*10c280*/  LOP3.LUT R12, R43, R59, R8, 0x96, !PT ;  /* 0x0000003b2b0c7212 */ /* 0x000fe400078e9608 */
[----:B------:R-:W-:Y:S02]  /*10c290*/  LOP3.LUT R11, R73, R55, R10, 0x96, !PT ;  /* 0x00000037490b7212 */ /* 0x000fe400078e960a */
[----:B------:R-:W-:Y:S02]  /*10c2a0*/  LOP3.LUT R7, R52, R72, R7, 0x96, !PT ;  /* 0x0000004834077212 */ /* 0x000fe400078e9607 */
[----:B------:R-:W-:-:S02]  /*10c2b0*/  LOP3.LUT R4, R71, R53, R4, 0x96, !PT ;  /* 0x0000003547047212 */ /* 0x000fc400078e9604 */
[----:B------:R-:W-:Y:S02]  /*10c2c0*/  LOP3.LUT R32, R67, R13, R6, 0x96, !PT ;  /* 0x0000000d43207212 */ /* 0x000fe400078e9606 */
[----:B------:R-:W-:Y:S02]  /*10c2d0*/  LOP3.LUT R6, R69, R14, R5, 0x96, !PT ;  /* 0x0000000e45067212 */ /* 0x000fe400078e9605 */
        /* <DEDUP_REMOVED lines=11> */
[----:B------:R-:W-:Y:S01]  /*10c390*/  IMAD.X R11, R26, 0x1, R48, P3 ;  /* 0x000000011a0b7824 */ /* 0x000fe200018e0630 */
[C---:B------:R-:W-:Y:S02]  /*10c3a0*/  LOP3.LUT R41, R4.reuse, R41, RZ, 0x3c, !PT ;  /* 0x0000002904297212 */ /* 0x040fe400078e3cff */
[----:B------:R-:W-:Y:S02]  /*10c3b0*/  IADD3 R32, P1, R37, R60, RZ ;  /* 0x0000003c25207210 */ /* 0x000fe40007f3e0ff */
[----:B------:R-:W-:Y:S01]  /*10c3c0*/  LOP3.LUT R4, R4, R65, R20, 0x96, !PT ;  /* 0x0000004104047212 */ /* 0x000fe200078e9614 */
[----:B------:R-:W-:Y:S01]  /*10c3d0*/  IMAD.X R20, R8, 0x1, R57, P2 ;  /* 0x0000000108147824 */ /* 0x000fe200010e0639 */
[C---:B------:R-:W-:Y:S01]  /*10c3e0*/  LOP3.LUT R42, R12.reuse, R35, RZ, 0x3c, !PT ;  /* 0x000000230c2a7212 */ /* 0x040fe200078e3cff */
[----:B------:R-:W-:Y:S01]  /*10c3f0*/  IMAD.X R53, R15, 0x1, R0, P0 ;  /* 0x000000010f357824 */ /* 0x000fe200000e0600 */
[----:B------:R-:W-:Y:S01]  /*10c400*/  LOP3.LUT R35, R12, R43, R44, 0x96, !PT ;  /* 0x0000002b0c237212 */ /* 0x000fe200078e962c */
[----:B------:R-:W-:Y:S01]  /*10c410*/  IMAD.X R43, R13, 0x1, R61, P1 ;  /* 0x000000010d2b7824 */ /* 0x000fe200008e063d */
[----:B------:R-:W-:-:S02]  /*10c420*/  LOP3.LUT R40, R5, R40, RZ, 0x3c, !PT ;  /* 0x0000002805287212 */ /* 0x000fc400078e3cff */
[----:B------:R-:W-:Y:S02]  /*10c430*/  LOP3.LUT R6, R5, R75, R22, 0x96, !PT ;  /* 0x0000004b05067212 */ /* 0x000fe400078e9616 */
[C---:B------:R-:W-:Y:S02]  /*10c440*/  LOP3.LUT R7, R11.reuse, R69, R23, 0x96, !PT ;  /* 0x000000450b077212 */ /* 0x040fe400078e9617 */
[----:B------:R-:W-:Y:S02]  /*10c450*/  LOP3.LUT R5, R20, R67, R21, 0x96, !PT ;  /* 0x0000004314057212 */ /* 0x000fe400078e9615 */
        /* <DEDUP_REMOVED lines=8> */
[----:B------:R-:W-:-:S02]  /*10c4e0*/  SHF.L.W.U32.HI R21, R42, 0x1, R21 ;  /* 0x000000012a157819 */ /* 0x000fc40000010e15 */
[----:B------:R-:W-:Y:S02]  /*10c4f0*/  SHF.L.W.U32.HI R23, R38, 0x1, R33 ;  /* 0x0000000126177819 */ /* 0x000fe40000010e21 */
[----:B------:R-:W-:Y:S02]  /*10c500*/  SHF.L.W.U32.HI R0, R20, 0x1, R41 ;  /* 0x0000000114007819 */ /* 0x000fe40000010e29 */
[----:B------:R-:W-:Y:S02]  /*10c510*/  LOP3.LUT R10, R10, R11, R18, 0x96, !PT ;  /* 0x0000000b0a0a7212 */ /* 0x000fe400078e9612 */
[----:B------:R-:W-:Y:S02]  /*10c520*/  LOP3.LUT R11, R8, R21, R19, 0x96, !PT ;  /* 0x00000015080b7212 */ /* 0x000fe400078e9613 */
[----:B------:R-:W-:Y:S02]  /*10c530*/  LOP3.LUT R8, R23, R14, R28, 0x96, !PT ;  /* 0x0000000e17087212 */ /* 0x000fe400078e961c */
[----:B------:R-:W-:-:S02]  /*10c540*/  SHF.L.W.U32.HI R20, R41, 0x1, R20 ;  /* 0x0000000129147819 */ /* 0x000fc40000010e14 */
[----:B--2---:R-:W-:Y:S02]  /*10c550*/  IADD3 R14, P0, R24, R56, RZ ;  /* 0x00000038180e7210 */ /* 0x004fe40007f1e0ff */
[----:B------:R-:W-:Y:S02]  /*10c560*/  LOP3.LUT R12, R37, R12, R16, 0x96, !PT ;  /* 0x0000000c250c7212 */ /* 0x000fe400078e9610 */
[----:B------:R-:W-:Y:S02]  /*10c570*/  LOP3.LUT R13, R13, R22, R17, 0x96, !PT ;  /* 0x000000160d0d7212 */ /* 0x000fe400078e9611 */
[----:B------:R-:W-:Y:S02]  /*10c580*/  LOP3.LUT R0, R0, R27, R30, 0x96, !PT ;  /* 0x0000001b00007212 */ /* 0x000fe400078e961e */
[----:B------:R-:W-:Y:S02]  /*10c590*/  SHF.L.W.U32.HI R33, R33, 0x1, R38 ;  /* 0x0000000121217819 */ /* 0x000fe40000010e26 */
[----:B------:R-:W-:Y:S01]  /*10c5a0*/  LOP3.LUT R31, R20, R15, R31, 0x96, !PT ;  /* 0x0000000f141f7212 */ /* 0x000fe200078e961f */
[----:B------:R-:W-:Y:S01]  /*10c5b0*/  IMAD.X R15, R25, 0x1, R58, P0 ;  /* 0x00000001190f7824 */ /* 0x000fe200000e063a */
[----:B------:R-:W-:Y:S01]  /*10c5c0*/  LOP3.LUT R29, R33, R26, R29, 0x96, !PT ;  /* 0x0000001a211d7212 */ /* 0x000fe200078e961d */
[----:B------:R-:W-:-:S02]  /*10c5d0*/  IMAD.MOV.U32 R16, RZ, RZ, R12 ;  /* 0x000000ffff107224 */ /* 0x000fc400078e000c */
[----:B------:R-:W-:Y:S02]  /*10c5e0*/  IMAD.MOV.U32 R17, RZ, RZ, R13 ;  /* 0x000000ffff117224 */ /* 0x000fe400078e000d */
[----:B------:R-:W-:Y:S02]  /*10c5f0*/  IMAD.MOV.U32 R18, RZ, RZ, R10 ;  /* 0x000000ffff127224 */ /* 0x000fe400078e000a */
[----:B------:R-:W-:Y:S02]  /*10c600*/  IMAD.MOV.U32 R19, RZ, RZ, R11 ;  /* 0x000000ffff137224 */ /* 0x000fe400078e000b */
[----:B------:R-:W-:Y:S02]  /*10c610*/  IMAD.MOV.U32 R28, RZ, RZ, R8 ;  /* 0x000000ffff1c7224 */ /* 0x000fe400078e0008 */
[----:B------:R-:W-:Y:S01]  /*10c620*/  IMAD.MOV.U32 R30, RZ, RZ, R0 ;  /* 0x000000ffff1e7224 */ /* 0x000fe200078e0000 */
[----:B------:R-:W-:Y:S04]  /*10c630*/  STL.64 [R1+0xe0], R14 ;  /* 0x0000e00e01007387 */ /* 0x000fe80000100a00 */
[----:B------:R-:W-:Y:S04]  /*10c640*/  STL.128 [R1+0x20], R16 ;  /* 0x0000201001007387 */ /* 0x000fe80000100c00 */
[----:B------:R-:W-:Y:S04]  /*10c650*/  STL.128 [R1+0x30], R28 ;  /* 0x0000301c01007387 */ /* 0x000fe80000100c00 */
[----:B------:R-:W-:Y:S01]  /*10c660*/  STL.64 [R1+0xe0], RZ ;  /* 0x0000e0ff01007387 */ /* 0x000fe20000100a00 */
[----:B------:R-:W-:-:S02]  /*10c670*/  LOP3.LUT R32, R32, R73, R46, 0x96, !PT ;  /* 0x0000004920207212 */ /* 0x000fc400078e962e */
[----:B------:R-:W-:Y:S02]  /*10c680*/  LOP3.LUT R44, R53, R52, R45, 0x96, !PT ;  /* 0x00000034352c7212 */ /* 0x000fe400078e962d */
[----:B------:R-:W-:Y:S01]  /*10c690*/  LOP3.LUT R47, R43, R71, R47, 0x96, !PT ;  /* 0x000000472b2f7212 */ /* 0x000fe200078e962f */
[----:B------:R0:W-:Y:S01]  /*10c6a0*/  STL.128 [R1], R4 ;  /* 0x0000000401007387 */ /* 0x0001e20000100c00 */
[----:B------:R-:W-:Y:S01]  /*10c6b0*/  IADD3 R0, P0, -R56, R3, RZ ;  /* 0x0000000338007210 */ /* 0x000fe20007f1e1ff */
[----:B------:R-:W-:Y:S02]  /*10c6c0*/  IMAD.MOV.U32 R11, RZ, RZ, RZ ;  /* 0x000000ffff0b7224 */ /* 0x000fe400078e00ff */
[----:B------:R-:W-:Y:S02]  /*10c6d0*/  IMAD.MOV.U32 R3, RZ, RZ, R56 ;  /* 0x000000ffff037224 */ /* 0x000fe400078e0038 */
[----:B0-----:R-:W-:Y:S02]  /*10c6e0*/  IMAD.MOV.U32 R4, RZ, RZ, R35 ;  /* 0x000000ffff047224 */ /* 0x001fe400078e0023 */
[----:B------:R-:W-:-:S02]  /*10c6f0*/  IMAD.MOV.U32 R5, RZ, RZ, R44 ;  /* 0x000000ffff057224 */ /* 0x000fc400078e002c */
[----:B------:R-:W-:Y:S02]  /*10c700*/  IMAD.MOV.U32 R6, RZ, RZ, R32 ;  /* 0x000000ffff067224 */ /* 0x000fe400078e0020 */
[----:B------:R-:W-:-:S05]  /*10c710*/  IMAD.MOV.U32 R7, RZ, RZ, R47 ;  /* 0x000000ffff077224 */ /* 0x000fca00078e002f */
[----:B------:R0:W-:Y:S02]  /*10c720*/  STL.128 [R1+0x10], R4 ;  /* 0x0000100401007387 */ /* 0x0001e40000100c00 */
[----:B0-----:R-:W-:Y:S02]  /*10c730*/  IMAD.X R4, R49, 0x1, ~R58, P0 ;  /* 0x0000000131047824 */ /* 0x001fe400000e0e3a */
[----:B------:R-:W-:Y:S02]  /*10c740*/  IMAD.MOV.U32 R6, RZ, RZ, RZ ;  /* 0x000000ffff067224 */ /* 0x000fe400078e00ff */
.L_x_348:
[----:B------:R-:W-:Y:S05]  /*10c750*/  BSYNC B1 ;  /* 0x0000000000017941 */ /* 0x000fea0003800000 */
.L_x_341:
[----:B------:R-:W-:Y:S01]  /*10c760*/  ISETP.NE.U32.AND P0, PT, R0, RZ, PT ;  /* 0x000000ff0000720c */ /* 0x000fe20003f05070 */
[----:B------:R-:W-:Y:S02]  /*10c770*/  IMAD.IADD R2, R2, 0x1, R3 ;  /* 0x0000000102027824 */ /* 0x000fe400078e0203 */
[----:B------:R-:W-:Y:S01]  /*10c780*/  IMAD.MOV.U32 R49, RZ, RZ, R4 ;  /* 0x000000ffff317224 */ /* 0x000fe200078e0004 */
[----:B------:R-:W-:Y:S01]  /*10c790*/  ISETP.NE.AND.EX P0, PT, R4, RZ, PT, P0 ;  /* 0x000000ff0400720c */ /* 0x000fe20003f05300 */
[----:B------:R-:W-:-:S12]  /*10c7a0*/  IMAD.MOV.U32 R3, RZ, RZ, R0 ;  /* 0x000000ffff037224 */ /* 0x000fd800078e0000 */
[----:B------:R-:W-:Y:S01]  /*10c7b0*/  @!P0 CALL.REL.NOINC `(.L_x_354) ;  /* 0x0000001000008944 */ /* 0x000fe20003c00000 */
[----:B------:R-:W-:Y:S05]  /*10c7c0*/  BRA `(.L_x_355) ;  /* 0xffff56a000007947 */ /* 0x000fea000383ffff */
.L_x_354:
[----:B------:R-:W-:Y:S05]  /*10c7d0*/  BSYNC B0 ;  /* 0x0000000000007941 */ /* 0x000fea0003800000 */
.L_x_340:
[----:B------:R-:W2:Y:S01]  /*10c7e0*/  LDL.64 R12, [R1+0x40] ;  /* 0x00004000010c7983 */ /* 0x000ea20000100a00 */
        /* <DEDUP_REMOVED lines=16> */
.L_x_357:
[----:B-1----:R-:W-:Y:S05]  /*10c8f0*/  BSYNC B0 ;  /* 0x0000000000007941 */ /* 0x002fea0003800000 */
.L_x_356:
        /* <DEDUP_REMOVED lines=12> */
[----:B------:R-:W-:-:S05]  /*10c9c0*/  IADD3 R2, P0, RZ, -R0, RZ ;  /* 0x80000000ff027210 */ /* 0x000fca0007f1e0ff */
[----:B------:R-:W-:Y:S02]  /*10c9d0*/  IMAD.X R3, RZ, RZ, -0x1, P0 ;  /* 0xffffffffff037424 */ /* 0x000fe400000e06ff */
.L_x_362:
[----:B------:R-:W-:Y:S01]  /*10c9e0*/  IMAD.IADD R0, R1, 0x1, R6 ;  /* 0x0000000101007824 */ /* 0x000fe200078e0206 */
[----:B------:R-:W-:Y:S02]  /*10c9f0*/  IADD3 R2, P0, R2, 0x1, RZ ;  /* 0x0000000102027810 */ /* 0x000fe40007f1e0ff */
[----:B0-----:R-:W-:Y:S02]  /*10ca00*/  IADD3 R6, P2, R6, 0x1, RZ ;  /* 0x0000000106067810 */ /* 0x001fe40007f5e0ff */
[----:B------:R0:W-:Y:S01]  /*10ca10*/  STL.U8 [R0+0x60], RZ ;  /* 0x000060ff00007387 */ /* 0x0001e20000100000 */
[----:B------:R-:W-:Y:S01]  /*10ca20*/  IMAD.X R3, RZ, RZ, R3, P0 ;  /* 0x000000ffff037224 */ /* 0x000fe200000e0603 */
[----:B------:R-:W-:Y:S01]  /*10ca30*/  ISETP.NE.U32.AND P0, PT, R2, RZ, PT ;  /* 0x000000ff0200720c */ /* 0x000fe20003f05070 */
[----:B------:R-:W-:-:S03]  /*10ca40*/  IMAD.X R11, RZ, RZ, R11, P2 ;  /* 0x000000ffff0b7224 */ /* 0x000fc600010e060b */
[----:B------:R-:W-:-:S13]  /*10ca50*/  ISETP.NE.AND.EX P0, PT, R3, RZ, PT, P0 ;  /* 0x000000ff0300720c */ /* 0x000fda0003f05300 */
[----:B0-----:R-:W-:Y:S05]  /*10ca60*/  @P0 BRA `(.L_x_362) ;  /* 0xffffff7000000947 */ /* 0x001fea000383ffff */
.L_x_361:
[----:B------:R-:W-:Y:S05]  /*10ca70*/  BSYNC B1 ;  /* 0x0000000000017941 */ /* 0x000fea0003800000 */
.L_x_360:
        /* <DEDUP_REMOVED lines=291> */
.L_x_359:
[----:B--2---:R-:W-:Y:S05]  /*10dcb0*/  BSYNC B0 ;  /* 0x0000000000007941 */ /* 0x004fea0003800000 */
.L_x_358:
[----:B------:R-:W2:Y:S04]  /*10dcc0*/  LDL.128 R28, [R1+0x60] ;  /* 0x00006000011c7983 */ /* 0x000ea80000100c00 */
[----:B------:R-:W3:Y:S04]  /*10dcd0*/  LDL.128 R24, [R1+0x70] ;  /* 0x0000700001187983 */ /* 0x000ee80000100c00 */
[----:B------:R-:W4:Y:S04]  /*10dce0*/  LDL.128 R20, [R1+0x80] ;  /* 0x0000800001147983 */ /* 0x000f280000100c00 */
[----:B------:R-:W5:Y:S04]  /*10dcf0*/  LDL.128 R16, [R1+0x90] ;  /* 0x0000900001107983 */ /* 0x000f680000100c00 */
[----:B------:R-:W3:Y:S04]  /*10dd00*/  LDL.128 R12, [R1+0xa0] ;  /* 0x0000a000010c7983 */ /* 0x000ee80000100c00 */
[----:B0-----:R-:W3:Y:S04]  /*10dd10*/  LDL.128 R4, [R1+0xb0] ;  /* 0x0000b00001047983 */ /* 0x001ee80000100c00 */
[----:B------:R-:W3:Y:S01]  /*10dd20*/  LDL.128 R32, [R1+0xc0] ;  /* 0x0000c00001207983 */ /* 0x000ee20000100c00 */
[----:B-12---:R-:W-:-:S02]  /*10dd30*/  LOP3.LUT R2, R28, 0xffff, RZ, 0xc0, !PT ;  /* 0x0000ffff1c027812 */ /* 0x006fc400078ec0ff */
[----:B------:R-:W-:Y:S02]  /*10dd40*/  PRMT R3, R28, 0x7732, RZ ;  /* 0x000077321c037816 */ /* 0x000fe400000000ff */
[C---:B------:R-:W-:Y:S02]  /*10dd50*/  PRMT R28, R30.reuse, 0x7732, RZ ;  /* 0x000077321e1c7816 */ /* 0x040fe400000000ff */
[----:B------:R-:W-:Y:S02]  /*10dd60*/  SHF.R.U32.HI R0, RZ, 0x8, R2 ;  /* 0x00000008ff007819 */ /* 0x000fe40000011602 */
[----:B------:R-:W-:Y:S01]  /*10dd70*/  LOP3.LUT R10, R30, 0xffff, RZ, 0xc0, !PT ;  /* 0x0000ffff1e0a7812 */ /* 0x000fe200078ec0ff */
[----:B------:R-:W-:Y:S01]  /*10dd80*/  IMAD.MOV.U32 R56, RZ, RZ, R28 ;  /* 0x000000ffff387224 */ /* 0x000fe200078e001c */
[----:B------:R-:W-:Y:S02]  /*10dd90*/  LOP3.LUT R45, R0, 0xff, RZ, 0xc0, !PT ;  /* 0x000000ff002d7812 */ /* 0x000fe400078ec0ff */
[----:B------:R-:W-:-:S02]  /*10dda0*/  SHF.R.U32.HI R0, RZ, 0x8, R3 ;  /* 0x00000008ff007819 */ /* 0x000fc40000011603 */
[----:B------:R-:W-:Y:S02]  /*10ddb0*/  LOP3.LUT R36, R3, 0xff, RZ, 0xc0, !PT ;  /* 0x000000ff03247812 */ /* 0x000fe400078ec0ff */
[----:B------:R-:W-:Y:S02]  /*10ddc0*/  SHF.R.U32.HI R3, RZ, 0x8, R56 ;  /* 0x00000008ff037819 */ /* 0x000fe40000011638 */
[----:B------:R-:W-:Y:S01]  /*10ddd0*/  LOP3.LUT R0, R0, 0xffff, RZ, 0xc0, !PT ;  /* 0x0000ffff00007812 */ /* 0x000fe200078ec0ff */
[----:B------:R-:W-:Y:S01]  /*10dde0*/  IMAD.WIDE.U32 R36, R36, 0x10000, RZ ;  /* 0x0001000024247825 */ /* 0x000fe200078e00ff */
[----:B------:R-:W-:Y:S02]  /*10ddf0*/  SHF.R.U32.HI R28, RZ, 0x8, R10 ;  /* 0x00000008ff1c7819 */ /* 0x000fe4000001160a */
[----:B------:R-:W-:Y:S01]  /*10de00*/  LOP3.LUT R56, R56, 0xff, RZ, 0xc0, !PT ;  /* 0x000000ff38387812 */ /* 0x000fe200078ec0ff */
[----:B------:R-:W-:Y:S01]  /*10de10*/  IMAD.WIDE.U32 R38, R0, 0x1000000, RZ ;  /* 0x0100000000267825 */ /* 0x000fe200078e00ff */
[----:B------:R-:W-:-:S02]  /*10de20*/  LOP3.LUT R3, R3, 0xffff, RZ, 0xc0, !PT ;  /* 0x0000ffff03037812 */ /* 0x000fc400078ec0ff */
[C---:B------:R-:W-:Y:S01]  /*10de30*/  LOP3.LUT R11, R31.reuse, 0xffff, RZ, 0xc0, !PT ;  /* 0x0000ffff1f0b7812 */ /* 0x040fe200078ec0ff */
[----:B------:R-:W-:Y:S01]  /*10de40*/  IMAD.WIDE.U32 R56, R56, 0x10000, RZ ;  /* 0x0001000038387825 */ /* 0x000fe200078e00ff */
[----:B------:R-:W-:Y:S02]  /*10de50*/  PRMT R30, R31, 0x7732, RZ ;  /* 0x000077321f1e7816 */ /* 0x000fe400000000ff */
[----:B------:R-:W-:Y:S01]  /*10de60*/  PRMT R59, R2, 0x6540, R45 ;  /* 0x00006540023b7816 */ /* 0x000fe2000000002d */
[----:B------:R-:W-:Y:S01]  /*10de70*/  IMAD.WIDE.U32 R40, R3, 0x1000000, RZ ;  /* 0x0100000003287825 */ /* 0x000fe200078e00ff */
[----:B------:R-:W-:Y:S02]  /*10de80*/  LOP3.LUT R31, R28, 0xff, RZ, 0xc0, !PT ;  /* 0x000000ff1c1f7812 */ /* 0x000fe400078ec0ff */
[----:B------:R-:W-:Y:S02]  /*10de90*/  SHF.L.U64.HI R45, R45, 0x8, RZ ;  /* 0x000000082d2d7819 */ /* 0x000fe400000102ff */
[----:B------:R-:W-:-:S02]  /*10dea0*/  LOP3.LUT R8, R29, 0xffff, RZ, 0xc0, !PT ;  /* 0x0000ffff1d087812 */ /* 0x000fc400078ec0ff */
[----:B------:R-:W-:Y:S02]  /*10deb0*/  SHF.L.U64.HI R43, R31, 0x8, RZ ;  /* 0x000000081f2b7819 */ /* 0x000fe400000102ff */
[----:B------:R-:W-:Y:S02]  /*10dec0*/  LOP3.LUT R3, R39, R45, R37, 0xfe, !PT ;  /* 0x0000002d27037212 */ /* 0x000fe400078efe25 */
[----:B------:R-:W-:Y:S02]  /*10ded0*/  PRMT R29, R29, 0x7732, RZ ;  /* 0x000077321d1d7816 */ /* 0x000fe400000000ff */
[----:B------:R-:W-:Y:S02]  /*10dee0*/  SHF.R.U32.HI R0, RZ, 0x8, R8 ;  /* 0x00000008ff007819 */ /* 0x000fe40000011608 */
[----:B------:R-:W-:Y:S02]  /*10def0*/  PRMT R31, R10, 0x6540, R31 ;  /* 0x000065400a1f7816 */ /* 0x000fe4000000001f */
[----:B------:R-:W-:-:S02]  /*10df00*/  SHF.R.U32.HI R2, RZ, 0x8, R11 ;  /* 0x00000008ff027819 */ /* 0x000fc4000001160b */
[----:B------:R-:W-:Y:S02]  /*10df10*/  LOP3.LUT R10, R41, R43, R57, 0xfe, !PT ;  /* 0x0000002b290a7212 */ /* 0x000fe400078efe39 */
[----:B------:R-:W-:Y:S02]  /*10df20*/  LOP3.LUT R28, R3, 0xff, R8, 0xf8, !PT ;  /* 0x000000ff031c7812 */ /* 0x000fe400078ef808 */
[----:B------:R-:W-:Y:S01]  /*10df30*/  PRMT R3, R0, 0x7104, RZ ;  /* 0x0000710400037816 */ /* 0x000fe200000000ff */
[----:B------:R-:W-:Y:S01]  /*10df40*/  IMAD.MOV.U32 R0, RZ, RZ, R29 ;  /* 0x000000ffff007224 */ /* 0x000fe200078e001d */
[----:B------:R-:W-:Y:S01]  /*10df50*/  PRMT R8, R2, 0x7104, RZ ;  /* 0x0000710402087816 */ /* 0x000fe200000000ff */
[----:B------:R-:W-:Y:S01]  /*10df60*/  IMAD.MOV.U32 R2, RZ, RZ, R30 ;  /* 0x000000ffff027224 */ /* 0x000fe200078e001e */
[----:B------:R-:W-:Y:S02]  /*10df70*/  LOP3.LUT R11, R10, 0xff, R11, 0xf8, !PT ;  /* 0x000000ff0a0b7812 */ /* 0x000fe400078ef80b */
        /* <DEDUP_REMOVED lines=14> */
[----:B------:R-:W-:Y:S02]  /*10e060*/  LOP3.LUT R57, R57, R8, RZ, 0xfc, !PT ;  /* 0x0000000839397212 */ /* 0x000fe400078efcff */
[----:B------:R-:W-:Y:S02]  /*10e070*/  LOP3.LUT R8, R26, 0xffff, RZ, 0xc0, !PT ;  /* 0x0000ffff1a087812 */ /* 0x000fe400078ec0ff */
[----:B------:R-:W-:Y:S02]  /*10e080*/  SHF.R.U32.HI R0, RZ, 0x8, R3 ;  /* 0x00000008ff007819 */ /* 0x000fe40000011603 */
[----:B------:R-:W-:-:S02]  /*10e090*/  PRMT R24, R24, 0x7732, RZ ;  /* 0x0000773218187816 */ /* 0x000fc400000000ff */
[----:B------:R-:W-:Y:S02]  /*10e0a0*/  SHF.R.U32.HI R2, RZ, 0x8, R8 ;  /* 0x00000008ff027819 */ /* 0x000fe40000011608 */
        /* <DEDUP_REMOVED lines=9> */
[----:B------:R-:W-:Y:S02]  /*10e140*/  LOP3.LUT R56, R40, R31, R56, 0xfe, !PT ;  /* 0x0000001f28387212 */ /* 0x000fe400078efe38 */
        /* <DEDUP_REMOVED lines=11> */
[----:B------:R-:W-:Y:S01]  /*10e200*/  IMAD.WIDE.U32 R30, R2, 0x1000000, RZ ;  /* 0x01000000021e7825 */ /* 0x000fe200078e00ff */
[----:B------:R-:W2:Y:S01]  /*10e210*/  LDL.128 R36, [R1+0xd0] ;  /* 0x0000d00001247983 */ /* 0x000ea20000100c00 */
[----:B------:R-:W-:Y:S02]  /*10e220*/  SHF.R.U32.HI R0, RZ, 0x8, R41 ;  /* 0x00000008ff007819 */ /* 0x000fe40000011629 */
[----:B------:R-:W-:Y:S02]  /*10e230*/  LOP3.LUT R10, R27, R3, R25, 0xfe, !PT ;  /* 0x000000031b0a7212 */ /* 0x000fe400078efe19 */
[----:B------:R-:W-:Y:S02]  /*10e240*/  SHF.R.U32.HI R2, RZ, 0x8, R40 ;  /* 0x00000008ff027819 */ /* 0x000fe40000011628 */
[----:B------:R-:W-:Y:S02]  /*10e250*/  LOP3.LUT R11, R31, R11, R29, 0xfe, !PT ;  /* 0x0000000b1f0b7212 */ /* 0x000fe400078efe1d */
[----:B------:R-:W-:Y:S01]  /*10e260*/  PRMT R3, R0, 0x7104, RZ ;  /* 0x0000710400037816 */ /* 0x000fe200000000ff */
[----:B------:R-:W-:Y:S01]  /*10e270*/  IMAD.MOV.U32 R0, RZ, RZ, R42 ;  /* 0x000000ffff007224 */ /* 0x000fe200078e002a */
[----:B------:R-:W-:-:S02]  /*10e280*/  PRMT R43, R8, 0x6540, R43 ;  /* 0x00006540082b7816 */ /* 0x000fc4000000002b */
[----:B------:R-:W-:Y:S02]  /*10e290*/  LOP3.LUT R10, R10, 0xff, R41, 0xf8, !PT ;  /* 0x000000ff0a0a7812 */ /* 0x000fe400078ef829 */
[----:B------:R-:W-:Y:S01]  /*10e2a0*/  PRMT R8, R2, 0x7104, RZ ;  /* 0x0000710402087816 */ /* 0x000fe200000000ff */
[----:B------:R-:W-:Y:S01]  /*10e2b0*/  IMAD.MOV.U32 R2, RZ, RZ, R44 ;  /* 0x000000ffff027224 */ /* 0x000fe200078e002c */
[----:B------:R-:W-:Y:S02]  /*10e2c0*/  LOP3.LUT R11, R11, 0xff, R40, 0xf8, !PT ;  /* 0x000000ff0b0b7812 */ /* 0x000fe400078ef828 */
        /* <DEDUP_REMOVED lines=12> */
[----:B----4-:R-:W-:Y:S01]  /*10e390*/  LOP3.LUT R28, R20, 0xffff, RZ, 0xc0, !PT ;  /* 0x0000ffff141c7812 */ /* 0x010fe200078ec0ff */
[----:B------:R-:W3:Y:S01]  /*10e3a0*/  LDL.128 R40, [R1+0x20] ;  /* 0x0000200001287983 */ /* 0x000ee20000100c00 */
[----:B------:R-:W-:-:S02]  /*10e3b0*/  LOP3.LUT R11, R11, 0xff0000, R2, 0xf8, !PT ;  /* 0x00ff00000b0b7812 */ /* 0x000fc400078ef802 */
[----:B------:R-:W-:Y:S02]  /*10e3c0*/  LOP3.LUT R31, R22, 0xffff, RZ, 0xc0, !PT ;  /* 0x0000ffff161f7812 */ /* 0x000fe400078ec0ff */
[----:B------:R-:W-:Y:S02]  /*10e3d0*/  LOP3.LUT R61, R0, R3, RZ, 0xfc, !PT ;  /* 0x00000003003d7212 */ /* 0x000fe400078efcff */
[----:B------:R-:W-:Y:S02]  /*10e3e0*/  SHF.R.U32.HI R0, RZ, 0x8, R28 ;  /* 0x00000008ff007819 */ /* 0x000fe4000001161c */
[----:B------:R-:W-:Y:S02]  /*10e3f0*/  LOP3.LUT R60, R11, R8, RZ, 0xfc, !PT ;  /* 0x000000080b3c7212 */ /* 0x000fe400078efcff */
[----:B------:R-:W-:Y:S02]  /*10e400*/  PRMT R2, R20, 0x7732, RZ ;  /* 0x0000773214027816 */ /* 0x000fe400000000ff */
[----:B------:R-:W-:-:S02]  /*10e410*/  SHF.R.U32.HI R3, RZ, 0x8, R31 ;  /* 0x00000008ff037819 */ /* 0x000fc4000001161f */
[----:B------:R-:W-:Y:S02]  /*10e420*/  PRMT R8, R22, 0x7732, RZ ;  /* 0x0000773216087816 */ /* 0x000fe400000000ff */
[----:B------:R-:W-:Y:S02]  /*10e430*/  LOP3.LUT R11, R0, 0xff, RZ, 0xc0, !PT ;  /* 0x000000ff000b7812 */ /* 0x000fe400078ec0ff */
[----:B------:R-:W-:Y:S02]  /*10e440*/  SHF.R.U32.HI R0, RZ, 0x8, R2 ;  /* 0x00000008ff007819 */ /* 0x000fe40000011602 */
[----:B------:R-:W-:Y:S02]  /*10e450*/  LOP3.LUT R10, R3, 0xff, RZ, 0xc0, !PT ;  /* 0x000000ff030a7812 */ /* 0x000fe400078ec0ff */
[----:B------:R-:W-:Y:S02]  /*10e460*/  SHF.R.U32.HI R3, RZ, 0x8, R8 ;  /* 0x00000008ff037819 */ /* 0x000fe40000011608 */
[----:B------:R-:W-:-:S02]  /*10e470*/  LOP3.LUT R63, R26, R63, R24, 0xfe, !PT ;  /* 0x0000003f1a3f7212 */ /* 0x000fc400078efe18 */
[----:B------:R-:W-:Y:S01]  /*10e480*/  LOP3.LUT R2, R2, 0xff, RZ, 0xc0, !PT ;  /* 0x000000ff02027812 */ /* 0x000fe200078ec0ff */
[----:B------:R-:W3:Y:S01]  /*10e490*/  LDL.128 R24, [R1] ;  /* 0x0000000001187983 */ /* 0x000ee20000100c00 */
[----:B------:R-:W-:Y:S02]  /*10e4a0*/  LOP3.LUT R0, R0, 0xffff, RZ, 0xc0, !PT ;  /* 0x0000ffff00007812 */ /* 0x000fe400078ec0ff */
[----:B------:R-:W-:Y:S02]  /*10e4b0*/  LOP3.LUT R8, R8, 0xff, RZ, 0xc0, !PT ;  /* 0x000000ff08087812 */ /* 0x000fe400078ec0ff */
[----:B------:R-:W-:Y:S01]  /*10e4c0*/  LOP3.LUT R54, R3, 0xffff, RZ, 0xc0, !PT ;  /* 0x0000ffff03367812 */ /* 0x000fe200078ec0ff */
[----:B------:R-:W-:Y:S01]  /*10e4d0*/  IMAD.WIDE.U32 R2, R2, 0x10000, RZ ;  /* 0x0001000002027825 */ /* 0x000fe200078e00ff */
[C---:B------:R-:W-:Y:S02]  /*10e4e0*/  LOP3.LUT R30, R21.reuse, 0xffff, RZ, 0xc0, !PT ;  /* 0x0000ffff151e7812 */ /* 0x040fe400078ec0ff */
[----:B------:R-:W-:-:S02]  /*10e4f0*/  PRMT R46, R21, 0x7732, RZ ;  /* 0x00007732152e7816 */ /* 0x000fc400000000ff */
[C---:B------:R-:W-:Y:S02]  /*10e500*/  LOP3.LUT R44, R23.reuse, 0xffff, RZ, 0xc0, !PT ;  /* 0x0000ffff172c7812 */ /* 0x040fe400078ec0ff */
[----:B------:R-:W-:Y:S02]  /*10e510*/  PRMT R47, R23, 0x7732, RZ ;  /* 0x00007732172f7816 */ /* 0x000fe400000000ff */
[----:B------:R-:W-:Y:S01]  /*10e520*/  PRMT R65, R28, 0x6540, R11 ;  /* 0x000065401c417816 */ /* 0x000fe2000000000b */
[----:B------:R-:W4:Y:S01]  /*10e530*/  LDL.128 R20, [R1+0x40] ;  /* 0x0000400001147983 */ /* 0x000f220000100c00 */
[----:B------:R-:W-:Y:S01]  /*10e540*/  IMAD.WIDE.U32 R28, R0, 0x1000000, RZ ;  /* 0x01000000001c7825 */ /* 0x000fe200078e00ff */
[----:B------:R-:W-:Y:S02]  /*10e550*/  SHF.L.U64.HI R45, R11, 0x8, RZ ;  /* 0x000000080b2d7819 */ /* 0x000fe400000102ff */
        /* <DEDUP_REMOVED lines=8> */
[----:B------:R-:W-:Y:S01]  /*10e5e0*/  PRMT R8, R3, 0x7104, RZ ;  /* 0x0000710403087816 */ /* 0x000fe200000000ff */
[----:B------:R-:W-:Y:S01]  /*10e5f0*/  IMAD.MOV.U32 R3, RZ, RZ, R46 ;  /* 0x000000ffff037224 */ /* 0x000fe200078e002e */
[----:B------:R-:W-:-:S02]  /*10e600*/  LOP3.LUT R11, R29, 0xff, R30, 0xf8, !PT ;  /* 0x000000ff1d0b7812 */ /* 0x000fc400078ef81e */
[----:B------:R-:W-:Y:S02]  /*10e610*/  PRMT R0, R0, 0x7104, RZ ;  /* 0x0000710400007816 */ /* 0x000fe400000000ff */
[----:B------:R-:W-:Y:S01]  /*10e620*/  LOP3.LUT R53, R53, R8, RZ, 0xfc, !PT ;  /* 0x0000000835357212 */ /* 0x000fe200078efcff */
[----:B------:R-:W-:Y:S01]  /*10e630*/  IMAD.MOV.U32 R8, RZ, RZ, R47 ;  /* 0x000000ffff087224 */ /* 0x000fe200078e002f */
[----:B------:R-:W-:Y:S01]  /*10e640*/  LOP3.LUT R48, R11, R0, RZ, 0xfc, !PT ;  /* 0x000000000b307212 */ /* 0x000fe200078efcff */
[----:B------:R-:W2:Y:S01]  /*10e650*/  LDL.128 R44, [R1+0x30] ;  /* 0x00003000012c7983 */ /* 0x000ea20000100c00 */
[----:B------:R-:W-:Y:S02]  /*10e660*/  SHF.R.U32.HI R0, RZ, 0x8, R3 ;  /* 0x00000008ff007819 */ /* 0x000fe40000011603 */
[----:B------:R-:W-:Y:S02]  /*10e670*/  PRMT R67, R31, 0x6540, R10 ;  /* 0x000065401f437816 */ /* 0x000fe4000000000a */
[----:B------:R-:W-:Y:S01]  /*10e680*/  LOP3.LUT R65, R28, R65, R2, 0xfe, !PT ;  /* 0x000000411c417212 */ /* 0x000fe200078efe02 */
[----:B------:R-:W-:Y:S01]  /*10e690*/  IMAD.U32 R3, R3, 0x10000, RZ ;  /* 0x0001000003037824 */ /* 0x000fe200078e00ff */
[----:B------:R-:W2:Y:S01]  /*10e6a0*/  LDL.128 R28, [R1+0x10] ;  /* 0x00001000011c7983 */ /* 0x000ea20000100c00 */
[----:B------:R-:W-:Y:S01]  /*10e6b0*/  SHF.R.U32.HI R2, RZ, 0x8, R8 ;  /* 0x00000008ff027819 */ /* 0x000fe20000011608 */
[----:B------:R-:W-:Y:S01]  /*10e6c0*/  IMAD.U32 R8, R8, 0x10000, RZ ;  /* 0x0001000008087824 */ /* 0x000fe200078e00ff */
[----:B------:R-:W-:-:S02]  /*10e6d0*/  LOP3.LUT R0, R0, 0xffff, RZ, 0xc0, !PT ;  /* 0x0000ffff00007812 */ /* 0x000fc400078ec0ff */
[----:B------:R-:W-:Y:S02]  /*10e6e0*/  LOP3.LUT R10, R2, 0xffff, RZ, 0xc0, !PT ;  /* 0x0000ffff020a7812 */ /* 0x000fe400078ec0ff */
[----:B------:R-:W-:Y:S01]  /*10e6f0*/  LOP3.LUT R11, R48, 0xff0000, R3, 0xf8, !PT ;  /* 0x00ff0000300b7812 */ /* 0x000fe200078ef803 */
[----:B------:R-:W-:Y:S01]  /*10e700*/  IMAD.SHL.U32 R2, R0, 0x1000000, RZ ;  /* 0x0100000000027824 */ /* 0x000fe200078e00ff */
[----:B------:R-:W-:Y:S02]  /*10e710*/  LOP3.LUT R3, R53, 0xff0000, R8, 0xf8, !PT ;  /* 0x00ff000035037812 */ /* 0x000fe400078ef808 */
[----:B------:R-:W-:Y:S02]  /*10e720*/  LOP3.LUT R0, R54, R67, R52, 0xfe, !PT ;  /* 0x0000004336007212 */ /* 0x000fe400078efe34 */
[----:B------:R-:W2:Y:S01]  /*10e730*/  LDL.128 R52, [R1+0x50] ;  /* 0x0000500001347983 */ /* 0x000ea20000100c00 */
[----:B------:R-:W-:Y:S01]  /*10e740*/  IMAD.SHL.U32 R10, R10, 0x1000000, RZ ;  /* 0x010000000a0a7824 */ /* 0x000fe200078e00ff */
[----:B------:R-:W-:-:S02]  /*10e750*/  LOP3.LUT R67, R11, R2, RZ, 0xfc, !PT ;  /* 0x000000020b437212 */ /* 0x000fc400078efcff */
[----:B-----5:R-:W-:Y:S02]  /*10e760*/  LOP3.LUT R11, R18, 0xffff, RZ, 0xc0, !PT ;  /* 0x0000ffff120b7812 */ /* 0x020fe400078ec0ff */
[----:B------:R-:W-:Y:S02]  /*10e770*/  LOP3.LUT R8, R16, 0xffff, RZ, 0xc0, !PT ;  /* 0x0000ffff10087812 */ /* 0x000fe400078ec0ff */
[----:B------:R-:W-:Y:S02]  /*10e780*/  PRMT R18, R18, 0x7732, RZ ;  /* 0x0000773212127816 */ /* 0x000fe400000000ff */
[----:B------:R-:W-:Y:S02]  /*10e790*/  LOP3.LUT R2, R3, R10, RZ, 0xfc, !PT ;  /* 0x0000000a03027212 */ /* 0x000fe400078efcff */
[----:B------:R-:W-:Y:S01]  /*10e7a0*/  SHF.R.U32.HI R3, RZ, 0x8, R8 ;  /* 0x00000008ff037819 */ /* 0x000fe20000011608 */
[----:B------:R-:W-:Y:S01]  /*10e7b0*/  IMAD.MOV.U32 R70, RZ, RZ, R18 ;  /* 0x000000ffff467224 */ /* 0x000fe200078e0012 */
[----:B------:R-:W-:-:S02]  /*10e7c0*/  PRMT R48, R16, 0x7732, RZ ;  /* 0x0000773210307816 */ /* 0x000fc400000000ff */
        /* <DEDUP_REMOVED lines=28> */
[----:B------:R-:W-:Y:S01]  /*10e990*/  SHF.R.U32.HI R3, RZ, 0x8, R17 ;  /* 0x00000008ff037819 */ /* 0x000fe20000011611 */
[----:B------:R-:W-:-:S03]  /*10e9a0*/  IMAD.U32 R17, R17, 0x10000, RZ ;  /* 0x0001000011117824 */ /* 0x000fc600078e00ff */
[----:B------:R-:W-:Y:S02]  /*10e9b0*/  LOP3.LUT R3, R3, 0xffff, RZ, 0xc0, !PT ;  /* 0x0000ffff03037812 */ /* 0x000fe400078ec0ff */
[----:B------:R-:W-:Y:S02]  /*10e9c0*/  PRMT R8, R8, 0x7104, RZ ;  /* 0x0000710408087816 */ /* 0x000fe400000000ff */
[----:B------:R-:W-:Y:S02]  /*10e9d0*/  PRMT R19, R19, 0x7732, RZ ;  /* 0x0000773213137816 */ /* 0x000fe400000000ff */
[----:B------:R-:W-:Y:S01]  /*10e9e0*/  LOP3.LUT R16, R16, 0xff0000, R17, 0xf8, !PT ;  /* 0x00ff000010107812 */ /* 0x000fe200078ef811 */
[----:B------:R-:W-:Y:S01]  /*10e9f0*/  IMAD.SHL.U32 R17, R3, 0x1000000, RZ ;  /* 0x0100000003117824 */ /* 0x000fe200078e00ff */
[----:B------:R-:W-:Y:S02]  /*10ea00*/  LOP3.LUT R10, R11, R8, RZ, 0xfc, !PT ;  /* 0x000000080b0a7212 */ /* 0x000fe400078efcff */
[----:B------:R-:W-:Y:S01]  /*10ea10*/  SHF.R.U32.HI R8, RZ, 0x8, R19 ;  /* 0x00000008ff087819 */ /* 0x000fe20000011613 */
[----:B------:R-:W-:Y:S01]  /*10ea20*/  IMAD.U32 R19, R19, 0x10000, RZ ;  /* 0x0001000013137824 */ /* 0x000fe200078e00ff */
[----:B------:R-:W-:-:S02]  /*10ea30*/  LOP3.LUT R17, R16, R17, RZ, 0xfc, !PT ;  /* 0x0000001110117212 */ /* 0x000fc400078efcff */
[----:B------:R-:W-:Y:S02]  /*10ea40*/  LOP3.LUT R62, R14, 0xffff, RZ, 0xc0, !PT ;  /* 0x0000ffff0e3e7812 */ /* 0x000fe400078ec0ff */
[----:B------:R-:W-:Y:S02]  /*10ea50*/  LOP3.LUT R16, R12, 0xffff, RZ, 0xc0, !PT ;  /* 0x0000ffff0c107812 */ /* 0x000fe400078ec0ff */
[----:B------:R-:W-:Y:S02]  /*10ea60*/  PRMT R14, R14, 0x7732, RZ ;  /* 0x000077320e0e7816 */ /* 0x000fe400000000ff */
[----:B------:R-:W-:Y:S02]  /*10ea70*/  LOP3.LUT R19, R10, 0xff0000, R19, 0xf8, !PT ;  /* 0x00ff00000a137812 */ /* 0x000fe400078ef813 */
[----:B------:R-:W-:Y:S02]  /*10ea80*/  LOP3.LUT R3, R72, R77, R70, 0xfe, !PT ;  /* 0x0000004d48037212 */ /* 0x000fe400078efe46 */
[----:B------:R-:W-:-:S02]  /*10ea90*/  LOP3.LUT R64, R15, 0xffff, RZ, 0xc0, !PT ;  /* 0x0000ffff0f407812 */ /* 0x000fc400078ec0ff */
[----:B------:R-:W-:Y:S01]  /*10eaa0*/  PRMT R70, R15, 0x7732, RZ ;  /* 0x000077320f467816 */ /* 0x000fe200000000ff */
[----:B------:R-:W-:Y:S01]  /*10eab0*/  IMAD.MOV.U32 R15, RZ, RZ, R14 ;  /* 0x000000ffff0f7224 */ /* 0x000fe200078e000e */
[----:B------:R-:W-:Y:S02]  /*10eac0*/  SHF.R.U32.HI R10, RZ, 0x8, R16 ;  /* 0x00000008ff0a7819 */ /* 0x000fe40000011610 */
[----:B------:R-:W-:Y:S02]  /*10ead0*/  PRMT R12, R12, 0x7732, RZ ;  /* 0x000077320c0c7816 */ /* 0x000fe400000000ff */
[----:B------:R-:W-:Y:S02]  /*10eae0*/  LOP3.LUT R8, R8, 0xffff, RZ, 0xc0, !PT ;  /* 0x0000ffff08087812 */ /* 0x000fe400078ec0ff */
[----:B------:R-:W-:Y:S02]  /*10eaf0*/  LOP3.LUT R75, R10, 0xff, RZ, 0xc0, !PT ;  /* 0x000000ff0a4b7812 */ /* 0x000fe400078ec0ff */
[----:B------:R-:W-:-:S02]  /*10eb00*/  SHF.R.U32.HI R10, RZ, 0x8, R12 ;  /* 0x00000008ff0a7819 */ /* 0x000fc4000001160c */
[----:B------:R-:W-:Y:S02]  /*10eb10*/  SHF.R.U32.HI R14, RZ, 0x8, R15 ;  /* 0x00000008ff0e7819 */ /* 0x000fe4000001160f */
[C---:B------:R-:W-:Y:S02]  /*10eb20*/  LOP3.LUT R48, R13.reuse, 0xffff, RZ, 0xc0, !PT ;  /* 0x0000ffff0d307812 */ /* 0x040fe400078ec0ff */
[----:B------:R-:W-:Y:S01]  /*10eb30*/  PRMT R66, R13, 0x7732, RZ ;  /* 0x000077320d427816 */ /* 0x000fe200000000ff */
[----:B------:R-:W-:Y:S01]  /*10eb40*/  IMAD.SHL.U32 R8, R8, 0x1000000, RZ ;  /* 0x0100000008087824 */ /* 0x000fe200078e00ff */
[----:B------:R-:W-:Y:S02]  /*10eb50*/  SHF.R.U32.HI R13, RZ, 0x8, R62 ;  /* 0x00000008ff0d7819 */ /* 0x000fe4000001163e */
[----:B------:R-:W-:Y:S02]  /*10eb60*/  LOP3.LUT R12, R12, 0xff, RZ, 0xc0, !PT ;  /* 0x000000ff0c0c7812 */ /* 0x000fe400078ec0ff */
[----:B------:R-:W-:-:S02]  /*10eb70*/  LOP3.LUT R10, R10, 0xffff, RZ, 0xc0, !PT ;  /* 0x0000ffff0a0a7812 */ /* 0x000fc400078ec0ff */
[----:B------:R-:W-:Y:S02]  /*10eb80*/  LOP3.LUT R15, R15, 0xff, RZ, 0xc0, !PT ;  /* 0x000000ff0f0f7812 */ /* 0x000fe400078ec0ff */
[----:B------:R-:W-:Y:S02]  /*10eb90*/  LOP3.LUT R18, R14, 0xffff, RZ, 0xc0, !PT ;  /* 0x0000ffff0e127812 */ /* 0x000fe400078ec0ff */
[----:B------:R-:W-:Y:S01]  /*10eba0*/  LOP3.LUT R71, R13, 0xff, RZ, 0xc0, !PT ;  /* 0x000000ff0d477812 */ /* 0x000fe200078ec0ff */
[----:B------:R-:W-:Y:S01]  /*10ebb0*/  IMAD.WIDE.U32 R12, R12, 0x10000, RZ ;  /* 0x000100000c0c7825 */ /* 0x000fe200078e00ff */
[----:B------:R-:W-:Y:S02]  /*10ebc0*/  LOP3.LUT R11, R74, R79, R68, 0xfe, !PT ;  /* 0x0000004f4a0b7212 */ /* 0x000fe400078efe44 */
[----:B------:R-:W-:Y:S01]  /*10ebd0*/  LOP3.LUT R8, R19, R8, RZ, 0xfc, !PT ;  /* 0x0000000813087212 */ /* 0x000fe200078efcff */
        /* <DEDUP_REMOVED lines=9> */
[----:B------:R-:W-:Y:S01]  /*10ec70*/  PRMT R75, R16, 0x6540, R75 ;  /* 0x00006540104b7816 */ /* 0x000fe2000000004b */
[----:B------:R-:W-:Y:S01]  /*10ec80*/  IMAD.MOV.U32 R16, RZ, RZ, R70 ;  /* 0x000000ffff107224 */ /* 0x000fe200078e0046 */
[----:B------:R-:W-:-:S02]  /*10ec90*/  LOP3.LUT R19, R69, 0xff, R48, 0xf8, !PT ;  /* 0x000000ff45137812 */ /* 0x000fc400078ef830 */
[----:B------:R-:W-:Y:S02]  /*10eca0*/  PRMT R10, R10, 0x7104, RZ ;  /* 0x000071040a0a7816 */ /* 0x000fe400000000ff */
[----:B------:R-:W-:Y:S02]  /*10ecb0*/  LOP3.LUT R64, R15, 0xff, R64, 0xf8, !PT ;  /* 0x000000ff0f407812 */ /* 0x000fe400078ef840 */
[----:B------:R-:W-:Y:S02]  /*10ecc0*/  PRMT R13, R13, 0x7104, RZ ;  /* 0x000071040d0d7816 */ /* 0x000fe400000000ff */
        /* <DEDUP_REMOVED lines=8> */
[----:B------:R-:W-:Y:S01]  /*10ed50*/  PRMT R71, R62, 0x6540, R71 ;  /* 0x000065403e477816 */ /* 0x000fe20000000047 */
[----:B------:R-:W-:Y:S01]  /*10ed60*/  IMAD.SHL.U32 R13, R13, 0x1000000, RZ ;  /* 0x010000000d0d7824 */ /* 0x000fe200078e00ff */
[----:B------:R-:W-:Y:S02]  /*10ed70*/  LOP3.LUT R16, R19, 0xff0000, R16, 0xf8, !PT ;  /* 0x00ff000013107812 */ /* 0x000fe400078ef810 */
[----:B------:R-:W-:Y:S02]  /*10ed80*/  LOP3.LUT R69, R48, 0xff0000, R15, 0xf8, !PT ;  /* 0x00ff000030457812 */ /* 0x000fe400078ef80f */
[----:B------:R-:W-:-:S02]  /*10ed90*/  LOP3.LUT R15, R18, R71, R14, 0xfe, !PT ;  /* 0x00000047120f7212 */ /* 0x000fc400078efe0e */
[----:B------:R-:W-:Y:S02]  /*10eda0*/  LOP3.LUT R13, R16, R13, RZ, 0xfc, !PT ;  /* 0x0000000d100d7212 */ /* 0x000fe400078efcff */
[----:B------:R-:W-:Y:S02]  /*10edb0*/  PRMT R18, R4, 0x7732, RZ ;  /* 0x0000773204127816 */ /* 0x000fe400000000ff */
[C---:B------:R-:W-:Y:S02]  /*10edc0*/  LOP3.LUT R16, R5.reuse, 0xffff, RZ, 0xc0, !PT ;  /* 0x0000ffff05107812 */ /* 0x040fe400078ec0ff */
[----:B------:R-:W-:Y:S02]  /*10edd0*/  PRMT R64, R5, 0x7732, RZ ;  /* 0x0000773205407816 */ /* 0x000fe400000000ff */
[----:B------:R-:W-:Y:S02]  /*10ede0*/  PRMT R5, R6, 0x7732, RZ ;  /* 0x0000773206057816 */ /* 0x000fe400000000ff */
[----:B------:R-:W-:-:S02]  /*10edf0*/  LOP3.LUT R14, R4, 0xffff, RZ, 0xc0, !PT ;  /* 0x0000ffff040e7812 */ /* 0x000fc400078ec0ff */
[----:B------:R-:W-:Y:S01]  /*10ee00*/  LOP3.LUT R48, R6, 0xffff, RZ, 0xc0, !PT ;  /* 0x0000ffff06307812 */ /* 0x000fe200078ec0ff */
[----:B------:R-:W-:Y:S01]  /*10ee10*/  IMAD.MOV.U32 R6, RZ, RZ, R18 ;  /* 0x000000ffff067224 */ /* 0x000fe200078e0012 */
[----:B------:R-:W-:Y:S01]  /*10ee20*/  SHF.R.U32.HI R4, RZ, 0x8, R14 ;  /* 0x00000008ff047819 */ /* 0x000fe2000001160e */
[----:B------:R-:W-:Y:S01]  /*10ee30*/  IMAD.MOV.U32 R18, RZ, RZ, R5 ;  /* 0x000000ffff127224 */ /* 0x000fe200078e0005 */
[----:B------:R-:W-:Y:S02]  /*10ee40*/  SHF.R.U32.HI R5, RZ, 0x8, R48 ;  /* 0x00000008ff057819 */ /* 0x000fe40000011630 */
[----:B------:R-:W-:Y:S02]  /*10ee50*/  LOP3.LUT R10, R10, 0xffff, RZ, 0xc0, !PT ;  /* 0x0000ffff0a0a7812 */ /* 0x000fe400078ec0ff */
[----:B------:R-:W-:Y:S02]  /*10ee60*/  LOP3.LUT R12, R68, R75, R12, 0xfe, !PT ;  /* 0x0000004b440c7212 */ /* 0x000fe400078efe0c */
[----:B------:R-:W-:-:S02]  /*10ee70*/  LOP3.LUT R62, R7, 0xffff, RZ, 0xc0, !PT ;  /* 0x0000ffff073e7812 */ /* 0x000fc400078ec0ff */
        /* <DEDUP_REMOVED lines=20> */
[----:B------:R-:W-:Y:S01]  /*10efc0*/  PRMT R75, R14, 0x6540, R75 ;  /* 0x000065400e4b7816 */ /* 0x000fe2000000004b */
[----:B------:R-:W-:Y:S01]  /*10efd0*/  IMAD.MOV.U32 R14, RZ, RZ, R64 ;  /* 0x000000ffff0e7224 */ /* 0x000fe200078e0040 */
[----:B------:R-:W-:Y:S02]  /*10efe0*/  PRMT R71, R48, 0x6540, R71 ;  /* 0x0000654030477816 */ /* 0x000fe40000000047 */
[----:B------:R-:W-:-:S02]  /*10eff0*/  SHF.R.U32.HI R7, RZ, 0x8, R62 ;  /* 0x00000008ff077819 */ /* 0x000fc4000001163e */
[----:B------:R-:W-:Y:S02]  /*10f000*/  LOP3.LUT R48, R69, 0xff, R16, 0xf8, !PT ;  /* 0x000000ff45307812 */ /* 0x000fe400078ef810 */
[----:B------:R-:W-:Y:S01]  /*10f010*/  PRMT R5, R5, 0x7104, RZ ;  /* 0x0000710405057816 */ /* 0x000fe200000000ff */
[----:B------:R-:W-:Y:S01]  /*10f020*/  IMAD.MOV.U32 R16, RZ, RZ, R66 ;  /* 0x000000ffff107224 */ /* 0x000fe200078e0042 */
[----:B------:R-:W-:Y:S02]  /*10f030*/  LOP3.LUT R62, R19, 0xff, R62, 0xf8, !PT ;  /* 0x000000ff133e7812 */ /* 0x000fe400078ef83e */
        /* <DEDUP_REMOVED lines=11> */
[----:B------:R-:W-:Y:S01]  /*10f0f0*/  LOP3.LUT R48, R32, 0xffff, RZ, 0xc0, !PT ;  /* 0x0000ffff20307812 */ /* 0x000fe200078ec0ff */
[----:B------:R-:W-:Y:S01]  /*10f100*/  IMAD.SHL.U32 R19, R19, 0x1000000, RZ ;  /* 0x0100000013137824 */ /* 0x000fe200078e00ff */
[----:B------:R-:W-:-:S02]  /*10f110*/  LOP3.LUT R5, R18, R71, R4, 0xfe, !PT ;  /* 0x0000004712057212 */ /* 0x000fc400078efe04 */
[----:B------:R-:W-:Y:S02]  /*10f120*/  LOP3.LUT R16, R69, 0xff0000, R16, 0xf8, !PT ;  /* 0x00ff000045107812 */ /* 0x000fe400078ef810 */
[----:B------:R-:W-:Y:S02]  /*10f130*/  PRMT R18, R32, 0x7732, RZ ;  /* 0x0000773220127816 */ /* 0x000fe400000000ff */
[----:B------:R-:W-:Y:S02]  /*10f140*/  LOP3.LUT R7, R14, R7, RZ, 0xfc, !PT ;  /* 0x000000070e077212 */ /* 0x000fe400078efcff */
[C---:B------:R-:W-:Y:S02]  /*10f150*/  PRMT R32, R34.reuse, 0x7732, RZ ;  /* 0x0000773222207816 */ /* 0x040fe400000000ff */
[----:B------:R-:W-:Y:S02]  /*10f160*/  SHF.R.U32.HI R14, RZ, 0x8, R48 ;  /* 0x00000008ff0e7819 */ /* 0x000fe40000011630 */
[----:B------:R-:W-:-:S02]  /*10f170*/  LOP3.LUT R64, R34, 0xffff, RZ, 0xc0, !PT ;  /* 0x0000ffff22407812 */ /* 0x000fc400078ec0ff */
[----:B------:R-:W-:Y:S02]  /*10f180*/  LOP3.LUT R4, R16, R19, RZ, 0xfc, !PT ;  /* 0x0000001310047212 */ /* 0x000fe400078efcff */
[----:B------:R-:W-:Y:S02]  /*10f190*/  LOP3.LUT R6, R68, R75, R6, 0xfe, !PT ;  /* 0x0000004b44067212 */ /* 0x000fe400078efe06 */
[----:B------:R-:W-:Y:S02]  /*10f1a0*/  SHF.R.U32.HI R19, RZ, 0x8, R32 ;  /* 0x00000008ff137819 */ /* 0x000fe40000011620 */
[----:B------:R-:W-:Y:S02]  /*10f1b0*/  LOP3.LUT R75, R14, 0xff, RZ, 0xc0, !PT ;  /* 0x000000ff0e4b7812 */ /* 0x000fe400078ec0ff */
[----:B------:R-:W-:Y:S02]  /*10f1c0*/  SHF.R.U32.HI R16, RZ, 0x8, R64 ;  /* 0x00000008ff107819 */ /* 0x000fe40000011640 */
[----:B------:R-:W-:-:S02]  /*10f1d0*/  SHF.R.U32.HI R14, RZ, 0x8, R18 ;  /* 0x00000008ff0e7819 */ /* 0x000fc40000011612 */
[----:B------:R-:W-:Y:S02]  /*10f1e0*/  LOP3.LUT R32, R32, 0xff, RZ, 0xc0, !PT ;  /* 0x000000ff20207812 */ /* 0x000fe400078ec0ff */
[----:B------:R-:W-:Y:S02]  /*10f1f0*/  LOP3.LUT R34, R19, 0xffff, RZ, 0xc0, !PT ;  /* 0x0000ffff13227812 */ /* 0x000fe400078ec0ff */
[----:B------:R-:W-:Y:S02]  /*10f200*/  LOP3.LUT R18, R18, 0xff, RZ, 0xc0, !PT ;  /* 0x000000ff12127812 */ /* 0x000fe400078ec0ff */
[----:B------:R-:W-:Y:S02]  /*10f210*/  LOP3.LUT R71, R16, 0xff, RZ, 0xc0, !PT ;  /* 0x000000ff10477812 */ /* 0x000fe400078ec0ff */
[----:B------:R-:W-:Y:S02]  /*10f220*/  LOP3.LUT R14, R14, 0xffff, RZ, 0xc0, !PT ;  /* 0x0000ffff0e0e7812 */ /* 0x000fe400078ec0ff */
        /* <DEDUP_REMOVED lines=9> */
[----:B------:R-:W-:-:S03]  /*10f2c0*/  LOP3.LUT R35, R35, R73, R33, 0xfe, !PT ;  /* 0x0000004923237212 */ /* 0x000fc600078efe21 */
[----:B------:R-:W-:Y:S01]  /*10f2d0*/  IMAD.WIDE.U32 R68, R14, 0x1000000, RZ ;  /* 0x010000000e447825 */ /* 0x000fe200078e00ff */
[----:B------:R-:W-:Y:S02]  /*10f2e0*/  SHF.R.U32.HI R16, RZ, 0x8, R66 ;  /* 0x00000008ff107819 */ /* 0x000fe40000011642 */
[----:B------:R-:W-:Y:S02]  /*10f2f0*/  SHF.R.U32.HI R14, RZ, 0x8, R62 ;  /* 0x00000008ff0e7819 */ /* 0x000fe4000001163e */
[----:B------:R-:W-:Y:S01]  /*10f300*/  LOP3.LUT R69, R69, R77, R19, 0xfe, !PT ;  /* 0x0000004d45457212 */ /* 0x000fe200078efe13 */
[----:B------:R-:W-:Y:S01]  /*10f310*/  IMAD.MOV.U32 R33, RZ, RZ, R72 ;  /* 0x000000ffff217224 */ /* 0x000fe200078e0048 */
[----:B------:R-:W-:Y:S02]  /*10f320*/  LOP3.LUT R35, R35, 0xff, R66, 0xf8, !PT ;  /* 0x000000ff23237812 */ /* 0x000fe400078ef842 */
[----:B------:R-:W-:Y:S01]  /*10f330*/  PRMT R16, R16, 0x7104, RZ ;  /* 0x0000710410107816 */ /* 0x000fe200000000ff */
[----:B------:R-:W-:Y:S01]  /*10f340*/  IMAD.MOV.U32 R19, RZ, RZ, R70 ;  /* 0x000000ffff137224 */ /* 0x000fe200078e0046 */
[----:B------:R-:W-:-:S02]  /*10f350*/  LOP3.LUT R69, R69, 0xff, R62, 0xf8, !PT ;  /* 0x000000ff45457812 */ /* 0x000fc400078ef83e */
[----:B------:R-:W-:Y:S02]  /*10f360*/  PRMT R14, R14, 0x7104, RZ ;  /* 0x000071040e0e7816 */ /* 0x000fe400000000ff */
[----:B------:R-:W-:Y:S02]  /*10f370*/  PRMT R75, R48, 0x6540, R75 ;  /* 0x00006540304b7816 */ /* 0x000fe4000000004b */
        /* <DEDUP_REMOVED lines=8> */
[----:B------:R-:W-:Y:S01]  /*10f400*/  IMAD.SHL.U32 R19, R35, 0x1000000, RZ ;  /* 0x0100000023137824 */ /* 0x000fe200078e00ff */
[----:B------:R-:W-:Y:S01]  /*10f410*/  PRMT R71, R64, 0x6540, R71 ;  /* 0x0000654040477816 */ /* 0x000fe20000000047 */
[----:B------:R-:W-:Y:S01]  /*10f420*/  IMAD.U32 R33, R33, 0x10000, RZ ;  /* 0x0001000021217824 */ /* 0x000fe200078e00ff */
[----:B--2---:R-:W-:Y:S01]  /*10f430*/  LOP3.LUT R35, R36, 0xffff, RZ, 0xc0, !PT ;  /* 0x0000ffff24237812 */ /* 0x004fe200078ec0ff */
[----:B------:R-:W-:Y:S01]  /*10f440*/  IMAD.SHL.U32 R16, R14, 0x1000000, RZ ;  /* 0x010000000e107824 */ /* 0x000fe200078e00ff */
[----:B------:R-:W-:Y:S02]  /*10f450*/  LOP3.LUT R62, R38, 0xffff, RZ, 0xc0, !PT ;  /* 0x0000ffff263e7812 */ /* 0x000fe400078ec0ff */
[----:B------:R-:W-:-:S02]  /*10f460*/  LOP3.LUT R14, R68, R75, R18, 0xfe, !PT ;  /* 0x0000004b440e7212 */ /* 0x000fc400078efe12 */
[----:B------:R-:W-:Y:S02]  /*10f470*/  LOP3.LUT R32, R34, R71, R32, 0xfe, !PT ;  /* 0x0000004722207212 */ /* 0x000fe400078efe20 */
[----:B------:R-:W-:Y:S02]  /*10f480*/  SHF.R.U32.HI R18, RZ, 0x8, R35 ;  /* 0x00000008ff127819 */ /* 0x000fe40000011623 */
[----:B------:R-:W-:Y:S02]  /*10f490*/  LOP3.LUT R48, R48, 0xff0000, R33, 0xf8, !PT ;  /* 0x00ff000030307812 */ /* 0x000fe400078ef821 */
        /* <DEDUP_REMOVED lines=9> */
[----:B------:R-:W-:Y:S02]  /*10f530*/  LOP3.LUT R38, R38, 0xff, RZ, 0xc0, !PT ;  /* 0x000000ff26267812 */ /* 0x000fe400078ec0ff */
[----:B------:R-:W-:Y:S02]  /*10f540*/  LOP3.LUT R33, R33, 0xffff, RZ, 0xc0, !PT ;  /* 0x0000ffff21217812 */ /* 0x000fe400078ec0ff */
[----:B------:R-:W-:Y:S02]  /*10f550*/  LOP3.LUT R19, R48, R19, RZ, 0xfc, !PT ;  /* 0x0000001330137212 */ /* 0x000fe400078efcff */
[C---:B------:R-:W-:Y:S02]  /*10f560*/  LOP3.LUT R48, R37.reuse, 0xffff, RZ, 0xc0, !PT ;  /* 0x0000ffff25307812 */ /* 0x040fe400078ec0ff */
[----:B------:R-:W-:Y:S02]  /*10f570*/  PRMT R66, R37, 0x7732, RZ ;  /* 0x0000773225427816 */ /* 0x000fe400000000ff */
[----:B------:R-:W-:Y:S01]  /*10f580*/  PRMT R75, R35, 0x6540, R36 ;  /* 0x00006540234b7816 */ /* 0x000fe20000000024 */
[----:B------:R-:W-:Y:S01]  /*10f590*/  IMAD.WIDE.U32 R34, R34, 0x10000, RZ ;  /* 0x0001000022227825 */ /* 0x000fe200078e00ff */
[----:B------:R-:W-:-:S02]  /*10f5a0*/  SHF.L.U64.HI R77, R36, 0x8, RZ ;  /* 0x00000008244d7819 */ /* 0x000fc400000102ff */
[----:B------:R-:W-:Y:S01]  /*10f5b0*/  LOP3.LUT R16, R69, R16, RZ, 0xfc, !PT ;  /* 0x0000001045107212 */ /* 0x000fe200078efcff */
        /* <DEDUP_REMOVED lines=8> */
[----:B------:R-:W-:Y:S02]  /*10f640*/  LOP3.LUT R37, R37, R77, R35, 0xfe, !PT ;  /* 0x0000004d25257212 */ /* 0x000fe400078efe23 */
[----:B------:R-:W-:Y:S02]  /*10f650*/  SHF.R.U32.HI R34, RZ, 0x8, R48 ;  /* 0x00000008ff227819 */ /* 0x000fe40000011630 */
[----:B------:R-:W-:Y:S02]  /*10f660*/  LOP3.LUT R39, R69, R73, R39, 0xfe, !PT ;  /* 0x0000004945277212 */ /* 0x000fe400078efe27 */
[----:B------:R-:W-:Y:S02]  /*10f670*/  SHF.R.U32.HI R35, RZ, 0x8, R64 ;  /* 0x00000008ff237819 */ /* 0x000fe40000011640 */
[----:B------:R-:W-:Y:S02]  /*10f680*/  LOP3.LUT R18, R68, R71, R38, 0xfe, !PT ;  /* 0x0000004744127212 */ /* 0x000fe400078efe26 */
        /* <DEDUP_REMOVED lines=8> */
[----:B------:R-:W-:Y:S01]  /*10f710*/  LOP3.LUT R38, R38, R37, RZ, 0xfc, !PT ;  /* 0x0000002526267212 */ /* 0x000fe200078efcff */
[----:B------:R-:W-:Y:S01]  /*10f720*/  IMAD.U32 R37, R35, 0x10000, RZ ;  /* 0x0001000023257824 */ /* 0x000fe200078e00ff */
[----:B---3--:R-:W-:-:S02]  /*10f730*/  IADD3 R39, P0, P1, R63, R42, R26 ;  /* 0x0000002a3f277210 */ /* 0x008fc4000791e01a */
[----:B------:R-:W-:Y:S02]  /*10f740*/  LOP3.LUT R71, R71, 0xff0000, R36, 0xf8, !PT ;  /* 0x00ff000047477812 */ /* 0x000fe400078ef824 */
[----:B------:R-:W-:Y:S02]  /*10f750*/  LOP3.LUT R36, R38, 0xff0000, R37, 0xf8, !PT ;  /* 0x00ff000026247812 */ /* 0x000fe400078ef825 */
[----:B----4-:R-:W-:Y:S02]  /*10f760*/  LOP3.LUT R37, R22, 0x2b3e6c1f, R39, 0x96, !PT ;  /* 0x2b3e6c1f16257812 */ /* 0x010fe400078e9627 */
[----:B------:R-:W-:Y:S02]  /*10f770*/  IADD3.X R69, R61, R43, R27, P0, P1 ;  /* 0x0000002b3d457210 */ /* 0x000fe400007e241b */
[----:B------:R-:W-:Y:S02]  /*10f780*/  SHF.R.U32.HI R22, RZ, 0x8, R35 ;  /* 0x00000008ff167819 */ /* 0x000fe40000011623 */
[----:B------:R-:W-:-:S02]  /*10f790*/  SHF.R.U32.HI R34, RZ, 0x8, R34 ;  /* 0x00000008ff227819 */ /* 0x000fc40000011622 */
[----:B------:R-:W-:Y:S02]  /*10f7a0*/  IADD3 R35, P0, P1, R59, R40, R24 ;  /* 0x000000283b237210 */ /* 0x000fe4000791e018 */
[----:B------:R-:W-:Y:S02]  /*10f7b0*/  LOP3.LUT R48, R23, 0x9b05688c, R69, 0x96, !PT ;  /* 0x9b05688c17307812 */ /* 0x000fe400078e9645 */
[----:B------:R-:W-:Y:S02]  /*10f7c0*/  LOP3.LUT R34, R34, 0xffff, RZ, 0xc0, !PT ;  /* 0x0000ffff22227812 */ /* 0x000fe400078ec0ff */
[----:B------:R-:W-:Y:S02]  /*10f7d0*/  IADD3.X R81, R49, R41, R25, P0, P1 ;  /* 0x0000002931517210 */ /* 0x000fe400007e2419 */
[----:B------:R-:W-:Y:S01]  /*10f7e0*/  IADD3 R75, P2, R48, -0x7b3558c5, RZ ;  /* 0x84caa73b304b7810 */ /* 0x000fe20007f5e0ff */
[----:B------:R-:W-:Y:S01]  /*10f7f0*/  IMAD.SHL.U32 R34, R34, 0x1000000, RZ ;  /* 0x0100000022227824 */ /* 0x000fe200078e00ff */
[----:B------:R-:W-:-:S02]  /*10f800*/  LOP3.LUT R23, R22, 0xffff, RZ, 0xc0, !PT ;  /* 0x0000ffff16177812 */ /* 0x000fc400078ec0ff */
[----:B------:R-:W-:Y:S02]  /*10f810*/  LOP3.LUT R70, R21, 0x510e527f, R81, 0x96, !PT ;  /* 0x510e527f15467812 */ /* 0x000fe400078e9651 */
[----:B------:R-:W-:Y:S01]  /*10f820*/  IADD3.X R77, R37, -0x4498517b, RZ, P2, !PT ;  /* 0xbb67ae85254d7810 */ /* 0x000fe200017fe4ff */
[----:B------:R-:W-:Y:S01]  /*10f830*/  IMAD.SHL.U32 R23, R23, 0x1000000, RZ ;  /* 0x0100000017177824 */ /* 0x000fe200078e00ff */
[----:B------:R-:W-:Y:S02]  /*10f840*/  LOP3.LUT R79, R20, 0xade682d1, R35, 0x96, !PT ;  /* 0xade682d1144f7812 */ /* 0x000fe400078e9623 */
[----:B------:R-:W-:Y:S02]  /*10f850*/  IADD3 R66, P0, R70, -0xc4336f8, RZ ;  /* 0xf3bcc90846427810 */ /* 0x000fe40007f1e0ff */
[----:B------:R-:W-:Y:S02]  /*10f860*/  LOP3.LUT R22, R71, R34, RZ, 0xfc, !PT ;  /* 0x0000002247167212 */ /* 0x000fe400078efcff */
[----:B------:R-:W-:-:S02]  /*10f870*/  LOP3.LUT R34, R42, R75, RZ, 0x3c, !PT ;  /* 0x0000004b2a227212 */ /* 0x000fc400078e3cff */
[----:B------:R-:W-:Y:S02]  /*10f880*/  LOP3.LUT R21, R43, R77, RZ, 0x3c, !PT ;  /* 0x0000004d2b157212 */ /* 0x000fe400078e3cff */
[----:B------:R-:W-:Y:S02]  /*10f890*/  IADD3.X R64, R79, 0x6a09e667, RZ, P0, !PT ;  /* 0x6a09e6674f407810 */ /* 0x000fe400007fe4ff */
[----:B------:R-:W-:Y:S02]  /*10f8a0*/  IADD3 R97, P0, P1, R65, R44, R28 ;  /* 0x0000002c41617210 */ /* 0x000fe4000791e01c */
[----:B------:R-:W-:Y:S02]  /*10f8b0*/  LOP3.LUT R20, R36, R23, RZ, 0xfc, !PT ;  /* 0x0000001724147212 */ /* 0x000fe400078efcff */
[----:B------:R-:W-:Y:S02]  /*10f8c0*/  SHF.L.W.U32.HI R36, R34, 0x8, R21 ;  /* 0x0000000822247819 */ /* 0x000fe40000010e15 */
[----:B------:R-:W-:-:S02]  /*10f8d0*/  IADD3 R91, P2, P3, R11, R46, R30 ;  /* 0x0000002e0b5b7210 */ /* 0x000fc40007b5e01e */
[----:B------:R-:W-:Y:S02]  /*10f8e0*/  IADD3.X R99, R67, R45, R29, P0, P1 ;  /* 0x0000002d43637210 */ /* 0x000fe400007e241d */
[----:B------:R-:W-:Y:S02]  /*10f8f0*/  SHF.L.W.U32.HI R34, R21, 0x8, R34 ;  /* 0x0000000815227819 */ /* 0x000fe40000010e22 */
[----:B------:R-:W-:Y:S02]  /*10f900*/  IADD3 R39, P4, P5, R58, R39, R36 ;  /* 0x000000273a277210 */ /* 0x000fe40007d9e024 */
[----:B------:R-:W-:Y:S02]  /*10f910*/  IADD3.X R95, R17, R47, R31, P2, P3 ;  /* 0x0000002f115f7210 */ /* 0x000fe400017e641f */
[----:B------:R-:W-:Y:S02]  /*10f920*/  LOP3.LUT R71, R40, R66, RZ, 0x3c, !PT ;  /* 0x0000004228477212 */ /* 0x000fe400078e3cff */
[----:B------:R-:W-:-:S02]  /*10f930*/  LOP3.LUT R68, R41, R64, RZ, 0x3c, !PT ;  /* 0x0000004029447212 */ /* 0x000fc400078e3cff */
[----:B------:R-:W-:Y:S02]  /*10f940*/  LOP3.LUT R73, R53, 0x1f83d9ab, R99, 0x96, !PT ;  /* 0x1f83d9ab35497812 */ /* 0x000fe400078e9663 */
[----:B------:R-:W-:Y:S02]  /*10f950*/  IADD3.X R38, R60, R69, R34, P4, P5 ;  /* 0x000000453c267210 */ /* 0x000fe400027ea422 */
[----:B------:R-:W-:Y:S02]  /*10f960*/  LOP3.LUT R55, R55, 0x5be0cd19, R95, 0x96, !PT ;  /* 0x5be0cd1937377812 */ /* 0x000fe400078e965f */
[----:B------:R-:W-:Y:S02]  /*10f970*/  SHF.L.W.U32.HI R62, R68, 0x8, R71 ;  /* 0x00000008443e7819 */ /* 0x000fe40000010e47 */
[----:B------:R-:W-:Y:S02]  /*10f980*/  SHF.L.W.U32.HI R71, R71, 0x8, R68 ;  /* 0x0000000847477819 */ /* 0x000fe40000010e44 */
[----:B------:R-:W-:-:S02]  /*10f990*/  LOP3.LUT R85, R52, 0xfb41bd6b, R97, 0x96, !PT ;  /* 0xfb41bd6b34557812 */ /* 0x000fc400078e9661 */
[----:B------:R-:W-:Y:S02]  /*10f9a0*/  IADD3 R87, P2, R73, -0x16b07d5, RZ ;  /* 0xfe94f82b49577810 */ /* 0x000fe40007f5e0ff */
[----:B------:R-:W-:Y:S02]  /*10f9b0*/  LOP3.LUT R23, R48, R39, RZ, 0x3c, !PT ;  /* 0x0000002730177212 */ /* 0x000fe400078e3cff */
[----:B------:R-:W-:Y:S02]  /*10f9c0*/  LOP3.LUT R48, R37, R38, RZ, 0x3c, !PT ;  /* 0x0000002625307212 */ /* 0x000fe400078e3cff */
[----:B------:R-:W-:Y:S02]  /*10f9d0*/  LOP3.LUT R68, R54, 0x137e2179, R91, 0x96, !PT ;  /* 0x137e217936447812 */ /* 0x000fe400078e965b */
[----:B------:R-:W-:Y:S02]  /*10f9e0*/  IADD3 R89, P3, R55, 0x5f1d36f1, RZ ;  /* 0x5f1d36f137597810 */ /* 0x000fe40007f7e0ff */
[----:B------:R-:W-:-:S02]  /*10f9f0*/  IADD3 R69, P0, P1, R56, R35, R71 ;  /* 0x0000002338457210 */ /* 0x000fc4000791e047 */
[----:B------:R-:W-:Y:S02]  /*10fa00*/  IADD3.X R93, R85, 0x3c6ef372, RZ, P2, !PT ;  /* 0x3c6ef372555d7810 */ /* 0x000fe400017fe4ff */
[----:B------:R-:W-:Y:S02]  /*10fa10*/  SHF.L.W.U32.HI R21, R48, 0x10, R23 ;  /* 0x0000001030157819 */ /* 0x000fe40000010e17 */
[----:B------:R-:W-:Y:S02]  /*10fa20*/  IADD3.X R76, R68, -0x5ab00ac6, RZ, P3, !PT ;  /* 0xa54ff53a444c7810 */ /* 0x000fe40001ffe4ff */
[----:B------:R-:W-:Y:S02]  /*10fa30*/  SHF.L.W.U32.HI R23, R23, 0x10, R48 ;  /* 0x0000001017177819 */ /* 0x000fe40000010e30 */
[----:B------:R-:W-:Y:S02]  /*10fa40*/  LOP3.LUT R53, R44, R87, RZ, 0x3c, !PT ;  /* 0x000000572c357212 */ /* 0x000fe400078e3cff */
        /* <DEDUP_REMOVED lines=8> */
[----:B------:R-:W-:Y:S02]  /*10fad0*/  IADD3 R75, P0, R23, R75, RZ ;  /* 0x0000004b174b7210 */ /* 0x000fe40007f1e0ff */
[----:B------:R-:W-:Y:S02]  /*10fae0*/  SHF.L.W.U32.HI R54, R83, 0x8, R52 ;  /* 0x0000000853367819 */ /* 0x000fe40000010e34 */
[----:B------:R-:W-:Y:S01]  /*10faf0*/  SHF.L.W.U32.HI R37, R70, 0x10, R35 ;  /* 0x0000001046257819 */ /* 0x000fe20000010e23 */
[----:B------:R-:W-:Y:S01]  /*10fb00*/  IMAD.X R77, R21, 0x1, R77, P0 ;  /* 0x00000001154d7824 */ /* 0x000fe200000e064d */
[----:B------:R-:W-:Y:S02]  /*10fb10*/  SHF.L.W.U32.HI R35, R35, 0x10, R70 ;  /* 0x0000001023237819 */ /* 0x000fe40000010e46 */
[----:B------:R-:W-:-:S02]  /*10fb20*/  IADD3 R72, P1, P2, R0, R97, R81 ;  /* 0x0000006100487210 */ /* 0x000fc40007a3e051 */
[----:B------:R-:W-:Y:S02]  /*10fb30*/  SHF.L.W.U32.HI R83, R52, 0x8, R83 ;  /* 0x0000000834537819 */ /* 0x000fe40000010e53 */
[----:B------:R-:W-:Y:S02]  /*10fb40*/  IADD3 R70, P3, P4, R3, R91, R54 ;  /* 0x0000005b03467210 */ /* 0x000fe40007c7e036 */
[----:B------:R-:W-:Y:S02]  /*10fb50*/  IADD3.X R82, R2, R99, R53, P1, P2 ;  /* 0x0000006302527210 */ /* 0x000fe40000fe4435 */
[----:B------:R-:W-:Y:S02]  /*10fb60*/  IADD3.X R91, R8, R95, R83, P3, P4 ;  /* 0x0000005f085b7210 */ /* 0x000fe40001fe8453 */
        /* <DEDUP_REMOVED lines=66> */
[----:B------:R-:W-:Y:S02]  /*10ff90*/  LOP3.LUT R62, R62, R75, RZ, 0x3c, !PT ;  /* 0x0000004b3e3e7212 */ /* 0x000fe400078e3cff */
[----:B------:R-:W-:Y:S02]  /*10ffa0*/  LOP3.LUT R85, R66, R77, RZ, 0x3c, !PT ;  /* 0x0000004d42557212 */ /* 0x000fe400078e3cff */
[----:B------:R-:W-:-:S02]  /*10ffb0*/  IADD3 R70, P0, P1, R15, R69, R86 ;  /* 0x000000450f467210 */ /* 0x000fc4000791e056 */
[----:B------:R-:W-:Y:S02]  /*10ffc0*/  IADD3 R66, P2, P3, R5, R64, R78 ;  /* 0x0000004005427210 */ /* 0x000fe40007b5e04e */
[----:B------:R-:W-:Y:S02]  /*10ffd0*/  SHF.L.W.U32.HI R83, R85, 0x8, R62 ;  /* 0x0000000855537819 */ /* 0x000fe40000010e3e */
[----:B------:R-:W-:Y:S02]  /*10ffe0*/  LOP3.LUT R88, R70, R55, R80, 0x96, !PT ;  /* 0x0000003746587212 */ /* 0x000fe400078e9650 */
        /* <DEDUP_REMOVED lines=88> */
[----:B------:R-:W-:Y:S02]  /*110570*/  SHF.L.W.U32.HI R87, R72, 0x8, R75 ;  /* 0x0000000848577819 */ /* 0x000fe40000010e4b */
        /* <DEDUP_REMOVED lines=18> */
[----:B------:R-:W-:Y:S02]  /*1106a0*/  LOP3.LUT R88, R73, R53, R90, 0x96, !PT ;  /* 0x0000003549587212 */ /* 0x000fe400078e965a */
[----:B------:R-:W-:Y:S01]  /*1106b0*/  SHF.L.W.U32.HI R36, R36, 0x10, R37 ;  /* 0x0000001024247819 */ /* 0x000fe20000010e25 */
[----:B------:R-:W-:Y:S01]  /*1106c0*/  IMAD.X R77, R35, 0x1, R81, P0 ;  /* 0x00000001234d7824 */ /* 0x000fe200000e0651 */
[----:B------:R-:W-:-:S02]  /*1106d0*/  IADD3 R76, P1, R34, R71, RZ ;  /* 0x00000047224c7210 */ /* 0x000fc40007f3e0ff */
[----:B------:R-:W-:Y:S02]  /*1106e0*/  SHF.L.W.U32.HI R37, R88, 0x10, R89 ;  /* 0x0000001058257819 */ /* 0x000fe40000010e59 */
[----:B------:R-:W-:Y:S01]  /*1106f0*/  IADD3 R74, P2, R36, R55, RZ ;  /* 0x00000037244a7210 */ /* 0x000fe20007f5e0ff */
[----:B------:R-:W-:Y:S01]  /*110700*/  IMAD.X R95, R21, 0x1, R54, P1 ;  /* 0x00000001155f7824 */ /* 0x000fe200008e0636 */
[----:B------:R-:W-:Y:S02]  /*110710*/  LOP3.LUT R83, R83, R66, RZ, 0x3c, !PT ;  /* 0x0000004253537212 */ /* 0x000fe400078e3cff */
[----:B------:R-:W-:Y:S01]  /*110720*/  LOP3.LUT R82, R82, R77, RZ, 0x3c, !PT ;  /* 0x0000004d52527212 */ /* 0x000fe200078e3cff */
[----:B------:R-:W-:Y:S01]  /*110730*/  IMAD.X R93, R39, 0x1, R62, P2 ;  /* 0x00000001275d7824 */ /* 0x000fe200010e063e */
[----:B------:R-:W-:Y:S02]  /*110740*/  SHF.L.W.U32.HI R53, R89, 0x10, R88 ;  /* 0x0000001059357819 */ /* 0x000fe40000010e58 */
[----:B------:R-:W-:-:S02]  /*110750*/  IADD3 R90, P0, R37, R48, RZ ;  /* 0x00000030255a7210 */ /* 0x000fc40007f1e0ff */
[----:B------:R-:W-:Y:S02]  /*110760*/  SHF.L.W.U32.HI R81, R82, 0x1, R83 ;  /* 0x0000000152517819 */ /* 0x000fe40000010e53 */
[----:B------:R-:W-:Y:S01]  /*110770*/  LOP3.LUT R91, R87, R74, RZ, 0x3c, !PT ;  /* 0x0000004a575b7212 */ /* 0x000fe200078e3cff */
[----:B------:R-:W-:Y:S01]  /*110780*/  IMAD.X R97, R53, 0x1, R38, P0 ;  /* 0x0000000135617824 */ /* 0x000fe200000e0626 */
[----:B------:R-:W-:Y:S02]  /*110790*/  LOP3.LUT R48, R85, R76, RZ, 0x3c, !PT ;  /* 0x0000004c55307212 */ /* 0x000fe400078e3cff */
[----:B------:R-:W-:Y:S02]  /*1107a0*/  LOP3.LUT R87, R84, R95, RZ, 0x3c, !PT ;  /* 0x0000005f54577212 */ /* 0x000fe400078e3cff */
[----:B------:R-:W-:Y:S02]  /*1107b0*/  LOP3.LUT R86, R86, R93, RZ, 0x3c, !PT ;  /* 0x0000005d56567212 */ /* 0x000fe400078e3cff */
[----:B------:R-:W-:-:S02]  /*1107c0*/  SHF.L.W.U32.HI R83, R83, 0x1, R82 ;  /* 0x0000000153537819 */ /* 0x000fc40000010e52 */
[----:B------:R-:W-:Y:S02]  /*1107d0*/  IADD3 R73, P2, P3, R56, R81, R73 ;  /* 0x0000005138497210 */ /* 0x000fe40007b5e049 */
[----:B------:R-:W-:Y:S02]  /*1107e0*/  LOP3.LUT R62, R69, R90, RZ, 0x3c, !PT ;  /* 0x0000005a453e7212 */ /* 0x000fe400078e3cff */
[----:B------:R-:W-:Y:S02]  /*1107f0*/  SHF.L.W.U32.HI R85, R87, 0x1, R48 ;  /* 0x0000000157557819 */ /* 0x000fe40000010e30 */
[----:B------:R-:W-:Y:S02]  /*110800*/  LOP3.LUT R69, R52, R97, RZ, 0x3c, !PT ;  /* 0x0000006134457212 */ /* 0x000fe400078e3cff */
[----:B------:R-:W-:Y:S02]  /*110810*/  SHF.L.W.U32.HI R89, R86, 0x1, R91 ;  /* 0x0000000156597819 */ /* 0x000fe40000010e5b */
[----:B------:R-:W-:-:S02]  /*110820*/  IADD3.X R88, R57, R83, R64, P2, P3 ;  /* 0x0000005339587210 */ /* 0x000fc400017e6440 */
[----:B------:R-:W-:Y:S02]  /*110830*/  SHF.L.W.U32.HI R87, R48, 0x1, R87 ;  /* 0x0000000130577819 */ /* 0x000fe40000010e57 */
[----:B------:R-:W-:Y:S02]  /*110840*/  IADD3 R78, P4, P5, R59, R85, R78 ;  /* 0x000000553b4e7210 */ /* 0x000fe40007d9e04e */
[----:B------:R-:W-:Y:S02]  /*110850*/  SHF.L.W.U32.HI R91, R91, 0x1, R86 ;  /* 0x000000015b5b7819 */ /* 0x000fe40000010e56 */
[----:B------:R-:W-:Y:S02]  /*110860*/  SHF.L.W.U32.HI R55, R69, 0x1, R62 ;  /* 0x0000000145377819 */ /* 0x000fe40000010e3e */
[----:B------:R-:W-:Y:S02]  /*110870*/  IADD3 R52, P1, P0, R5, R89, R72 ;  /* 0x0000005905347210 */ /* 0x000fe4000783e048 */
[----:B------:R-:W-:-:S02]  /*110880*/  LOP3.LUT R80, R39, R88, RZ, 0x3c, !PT ;  /* 0x0000005827507212 */ /* 0x000fc400078e3cff */
[----:B------:R-:W-:Y:S02]  /*110890*/  IADD3.X R72, R49, R87, R68, P4, P5 ;  /* 0x0000005731487210 */ /* 0x000fe400027ea444 */
[----:B------:R-:W-:Y:S02]  /*1108a0*/  SHF.L.W.U32.HI R62, R62, 0x1, R69 ;  /* 0x000000013e3e7819 */ /* 0x000fe40000010e45 */
        /* <DEDUP_REMOVED lines=46> */
[----:B------:R-:W-:Y:S02]  /*110b90*/  SHF.L.W.U32.HI R21, R39, 0x10, R36 ;  /* 0x0000001027157819 */ /* 0x000fe40000010e24 */
[----:B------:R-:W-:Y:S02]  /*110ba0*/  LOP3.LUT R35, R70, R35, R82, 0x96, !PT ;  /* 0x0000002346237212 */ /* 0x000fe400078e9652 */
[----:B------:R-:W-:Y:S02]  /*110bb0*/  LOP3.LUT R52, R78, R23, R52, 0x96, !PT ;  /* 0x000000174e347212 */ /* 0x000fe400078e9634 */
[----:B------:R-:W-:-:S02]  /*110bc0*/  IADD3.X R75, R60, R75, R85, P2, P3 ;  /* 0x0000004b3c4b7210 */ /* 0x000fc400017e6455 */
[----:B------:R-:W-:Y:S02]  /*110bd0*/  SHF.L.W.U32.HI R23, R36, 0x10, R39 ;  /* 0x0000001024177819 */ /* 0x000fe40000010e27 */
[----:B------:R-:W-:Y:S02]  /*110be0*/  IADD3 R73, P0, R21, R80, RZ ;  /* 0x0000005015497210 */ /* 0x000fe40007f1e0ff */
[----:B------:R-:W-:Y:S02]  /*110bf0*/  SHF.L.W.U32.HI R39, R52, 0x10, R35 ;  /* 0x0000001034277819 */ /* 0x000fe40000010e23 */
[----:B------:R-:W-:Y:S02]  /*110c00*/  LOP3.LUT R34, R75, R34, R71, 0x96, !PT ;  /* 0x000000224b227212 */ /* 0x000fe400078e9647 */
        /* <DEDUP_REMOVED lines=255> */
[----:B------:R-:W-:Y:S02]  /*111c00*/  LOP3.LUT R36, R75, R23, R82, 0x96, !PT ;  /* 0x000000174b247212 */ /* 0x000fe400078e9652 */
[----:B------:R-:W-:-:S02]  /*111c10*/  IADD3.X R82, R22, R82, R87, P2, P3 ;  /* 0x0000005216527210 */ /* 0x000fc400017e6457 */
[----:B------:R-:W-:Y:S02]  /*111c20*/  LOP3.LUT R34, R84, R34, R73, 0x96, !PT ;  /* 0x0000002254227212 */ /* 0x000fe400078e9649 */
[----:B------:R-:W-:Y:S02]  /*111c30*/  SHF.L.W.U32.HI R23, R37, 0x10, R70 ;  /* 0x0000001025177819 */ /* 0x000fe40000010e46 */
[----:B------:R-:W-:Y:S02]  /*111c40*/  SHF.L.W.U32.HI R35, R70, 0x10, R37 ;  /* 0x0000001046237819 */ /* 0x000fe40000010e25 */
[----:B------:R-:W-:Y:S02]  /*111c50*/  LOP3.LUT R37, R82, R21, R76, 0x96, !PT ;  /* 0x0000001552257212 */ /* 0x000fe400078e964c */
[----:B------:R-:W-:Y:S02]  /*111c60*/  SHF.L.W.U32.HI R21, R34, 0x10, R39 ;  /* 0x0000001022157819 */ /* 0x000fe40000010e27 */
[----:B------:R-:W-:-:S02]  /*111c70*/  SHF.L.W.U32.HI R34, R39, 0x10, R34 ;  /* 0x0000001027227819 */ /* 0x000fc40000010e22 */
[----:B------:R-:W-:Y:S02]  /*111c80*/  LOP3.LUT R81, R68, R53, R90, 0x96, !PT ;  /* 0x0000003544517212 */ /* 0x000fe400078e965a */
[----:B------:R-:W-:Y:S02]  /*111c90*/  IADD3 R70, P0, R23, R78, RZ ;  /* 0x0000004e17467210 */ /* 0x000fe40007f1e0ff */
[----:B------:R-:W-:Y:S02]  /*111ca0*/  SHF.L.W.U32.HI R39, R37, 0x10, R36 ;  /* 0x0000001025277819 */ /* 0x000fe40000010e24 */
[----:B------:R-:W-:Y:S02]  /*111cb0*/  IADD3 R76, P1, R34, R69, RZ ;  /* 0x00000045224c7210 */ /* 0x000fe40007f3e0ff */
[----:B------:R-:W-:Y:S02]  /*111cc0*/  SHF.L.W.U32.HI R36, R36, 0x10, R37 ;  /* 0x0000001024247819 */ /* 0x000fe40000010e25 */
        /* <DEDUP_REMOVED lines=44> */
[----:B------:R-:W-:-:S02]  /*111f90*/  IADD3 R66, P2, R66, R91, RZ ;  /* 0x0000005b42427210 */ /* 0x000fc40007f5e0ff */
[----:B------:R-:W-:Y:S02]  /*111fa0*/  LOP3.LUT R62, R23, R54, RZ, 0x3c, !PT ;  /* 0x00000036173e7212 */ /* 0x000fe400078e3cff */
[----:B------:R-:W-:Y:S01]  /*111fb0*/  LOP3.LUT R88, R73, R80, RZ, 0x3c, !PT ;  /* 0x0000005049587212 */ /* 0x000fe200078e3cff */
[----:B------:R-:W-:Y:S01]  /*111fc0*/  IMAD.X R77, R64, 0x1, R77, P3 ;  /* 0x00000001404d7824 */ /* 0x000fe200018e064d */
        /* <DEDUP_REMOVED lines=18> */
[----:B------:R-:W-:Y:S02]  /*1120f0*/  IADD3 R71, P2, P3, R12, R75, R87 ;  /* 0x0000004b0c477210 */ /* 0x000fe40007b5e057 */
[----:B------:R-:W-:Y:S02]  /*112100*/  SHF.L.W.U32.HI R85, R79, 0x8, R48 ;  /* 0x000000084f557819 */ /* 0x000fe40000010e30 */
[----:B------:R-:W-:Y:S02]  /*112110*/  IADD3.X R48, R17, R92, R81, P0, P1 ;  /* 0x0000005c11307210 */ /* 0x000fe400007e2451 */
[----:B------:R-:W-:Y:S02]  /*112120*/  LOP3.LUT R79, R76, R53, R90, 0x96, !PT ;  /* 0x000000354c4f7212 */ /* 0x000fe400078e965a */
[----:B------:R-:W-:-:S02]  /*112130*/  IADD3 R70, P0, P1, R59, R54, R83 ;  /* 0x000000363b467210 */ /* 0x000fc4000791e053 */
[----:B------:R-:W-:Y:S02]  /*112140*/  LOP3.LUT R90, R64, R37, R74, 0x96, !PT ;  /* 0x00000025405a7212 */ /* 0x000fe400078e964a */
        /* <DEDUP_REMOVED lines=46> */
[----:B------:R-:W-:Y:S02]  /*112430*/  LOP3.LUT R48, R53, R92, RZ, 0x3c, !PT ;  /* 0x0000005c35307212 */ /* 0x000fe400078e3cff */
[----:B------:R-:W-:-:S02]  /*112440*/  IADD3 R71, P2, P3, R6, R68, R71 ;  /* 0x0000004406477210 */ /* 0x000fc40007b5e047 */
[----:B------:R-:W-:Y:S02]  /*112450*/  LOP3.LUT R80, R39, R72, RZ, 0x3c, !PT ;  /* 0x0000004827507212 */ /* 0x000fe400078e3cff */
[----:B------:R-:W-:Y:S02]  /*112460*/  LOP3.LUT R38, R36, R77, RZ, 0x3c, !PT ;  /* 0x0000004d24267212 */ /* 0x000fe400078e3cff */
[----:B------:R-:W-:Y:S02]  /*112470*/  IADD3 R48, P0, R48, R84, RZ ;  /* 0x0000005430307210 */ /* 0x000fe40007f1e0ff */
[----:B------:R-:W-:Y:S02]  /*112480*/  IADD3.X R82, R7, R83, R82, P2, P3 ;  /* 0x0000005307527210 */ /* 0x000fe400017e6452 */
        /* <DEDUP_REMOVED lines=60> */
[----:B------:R-:W-:Y:S02]  /*112850*/  SHF.L.W.U32.HI R53, R94, 0x10, R89 ;  /* 0x000000105e357819 */ /* 0x000fe40000010e59 */
[----:B------:R-:W-:Y:S02]  /*112860*/  IADD3 R95, P0, R37, R48, RZ ;  /* 0x00000030255f7210 */ /* 0x000fe40007f1e0ff */
[----:B------:R-:W-:-:S02]  /*112870*/  LOP3.LUT R90, R90, R91, RZ, 0x3c, !PT ;  /* 0x0000005b5a5a7212 */ /* 0x000fc400078e3cff */
[----:B------:R-:W-:Y:S01]  /*112880*/  LOP3.LUT R55, R88, R93, RZ, 0x3c, !PT ;  /* 0x0000005d58377212 */ /* 0x000fe200078e3cff */
[----:B------:R-:W-:Y:S02]  /*112890*/  IMAD.X R82, R39, 0x1, R64, P2 ;  /* 0x0000000127527824 */ /* 0x000fe400010e0640 */
[----:B------:R-:W-:Y:S01]  /*1128a0*/  IMAD.X R97, R53, 0x1, R38, P0 ;  /* 0x0000000135617824 */ /* 0x000fe200000e0626 */
        /* <DEDUP_REMOVED lines=55> */
[----:B------:R-:W-:-:S02]  /*112c20*/  LOP3.LUT R88, R74, R53, R72, 0x96, !PT ;  /* 0x000000354a587212 */ /* 0x000fc400078e9648 */
[----:B------:R-:W-:Y:S02]  /*112c30*/  IADD3.X R64, R16, R72, R73, P2, P3 ;  /* 0x0000004810407210 */ /* 0x000fe400017e6449 */
[----:B------:R-:W-:Y:S02]  /*112c40*/  IADD3 R72, P2, P3, R32, R83, R87 ;  /* 0x0000005320487210 */ /* 0x000fe40007b5e057 */
        /* <DEDUP_REMOVED lines=179> */
[----:B------:R-:W-:Y:S02]  /*113780*/  IADD3.X R82, R13, R82, R86, P2, P3 ;  /* 0x000000520d527210 */ /* 0x000fe400017e6456 */
        /* <DEDUP_REMOVED lines=127> */
[----:B------:R-:W-:Y:S02]  /*113f80*/  IADD3 R52, P1, P0, R15, R83, R72 ;  /* 0x000000530f347210 */ /* 0x000fe4000783e048 */
[----:B------:R-:W-:Y:S02]  /*113f90*/  SHF.L.W.U32.HI R74, R69, 0x1, R74 ;  /* 0x00000001454a7819 */ /* 0x000fe40000010e4a */
        /* <DEDUP_REMOVED lines=134> */
[----:B------:R-:W-:Y:S02]  /*114800*/  LOP3.LUT R70, R66, R35, R70, 0x96, !PT ;  /* 0x0000002342467212 */ /* 0x000fe400078e9646 */
[----:B------:R-:W-:Y:S02]  /*114810*/  LOP3.LUT R36, R68, R23, R72, 0x96, !PT ;  /* 0x0000001744247212 */ /* 0x000fe400078e9648 */
[----:B------:R-:W-:Y:S02]  /*114820*/  IADD3.X R72, R13, R72, R87, P2, P3 ;  /* 0x000000480d487210 */ /* 0x000fe400017e6457 */
[----:B------:R-:W-:-:S02]  /*114830*/  LOP3.LUT R34, R81, R34, R75, 0x96, !PT ;  /* 0x0000002251227212 */ /* 0x000fc400078e964b */
[----:B------:R-:W-:Y:S02]  /*114840*/  SHF.L.W.U32.HI R23, R53, 0x10, R70 ;  /* 0x0000001035177819 */ /* 0x000fe40000010e46 */
        /* <DEDUP_REMOVED lines=95> */
[----:B------:R-:W-:Y:S02]  /*114e40*/  LOP3.LUT R77, R81, R68, RZ, 0x3c, !PT ;  /* 0x00000044514d7212 */ /* 0x000fe400078e3cff */
        /* <DEDUP_REMOVED lines=76> */
[----:B------:R-:W-:-:S02]  /*115310*/  SHF.L.W.U32.HI R23, R53, 0x10, R66 ;  /* 0x0000001035177819 */ /* 0x000fc40000010e42 */
[----:B------:R-:W-:Y:S02]  /*115320*/  IADD3.X R76, R10, R76, R89, P2, P3 ;  /* 0x0000004c0a4c7210 */ /* 0x000fe400017e6459 */
[----:B------:R-:W-:Y:S02]  /*115330*/  SHF.L.W.U32.HI R35, R66, 0x10, R53 ;  /* 0x0000001042237819 */ /* 0x000fe40000010e35 */
[----:B------:R-:W-:Y:S02]  /*115340*/  LOP3.LUT R79, R78, R34, R79, 0x96, !PT ;  /* 0x000000224e4f7212 */ /* 0x000fe400078e964f */
[----:B------:R-:W-:Y:S02]  /*115350*/  IADD3 R66, P0, R23, R72, RZ ;  /* 0x0000004817427210 */ /* 0x000fe40007f1e0ff */
[----:B------:R-:W-:Y:S02]  /*115360*/  LOP3.LUT R53, R76, R21, R70, 0x96, !PT ;  /* 0x000000154c357212 */ /* 0x000fe400078e9646 */
[----:B------:R-:W-:-:S02]  /*115370*/  SHF.L.W.U32.HI R21, R79, 0x10, R38 ;  /* 0x000000104f157819 */ /* 0x000fc40000010e26 */
[----:B------:R-:W-:Y:S01]  /*115380*/  SHF.L.W.U32.HI R34, R38, 0x10, R79 ;  /* 0x0000001026227819 */ /* 0x000fe20000010e4f */
[----:B------:R-:W-:Y:S01]  /*115390*/  IMAD.X R79, R35, 0x1, R74, P0 ;  /* 0x00000001234f7824 */ /* 0x000fe200000e064a */
[----:B------:R-:W-:Y:S02]  /*1153a0*/  LOP3.LUT R83, R75, R52, R83, 0x96, !PT ;  /* 0x000000344b537212 */ /* 0x000fe400078e9653 */
        /* <DEDUP_REMOVED lines=30> */
[----:B------:R-:W-:Y:S02]  /*115590*/  LOP3.LUT R62, R52, R89, RZ, 0x3c, !PT ;  /* 0x00000059343e7212 */ /* 0x000fe400078e3cff */
[----:B------:R-:W-:-:S02]  /*1155a0*/  SHF.L.W.U32.HI R70, R70, 0x1, R55 ;  /* 0x0000000146467819 */ /* 0x000fc40000010e37 */
[----:B------:R-:W-:Y:S02]  /*1155b0*/  IADD3 R75, P2, P3, R6, R37, R64 ;  /* 0x00000025064b7210 */ /* 0x000fe40007b5e040 */
[----:B------:R-:W-:Y:S02]  /*1155c0*/  IADD3.X R78, R57, R74, R78, P1, P0 ;  /* 0x0000004a394e7210 */ /* 0x000fe40000fe044e */
[----:B------:R-:W-:Y:S02]  /*1155d0*/  LOP3.LUT R39, R53, R90, RZ, 0x3c, !PT ;  /* 0x0000005a35277212 */ /* 0x000fe400078e3cff */
[----:B------:R-:W-:Y:S02]  /*1155e0*/  IADD3 R62, P0, R62, R71, RZ ;  /* 0x000000473e3e7210 */ /* 0x000fe40007f1e0ff */
[----:B------:R-:W-:Y:S02]  /*1155f0*/  LOP3.LUT R80, R36, R68, RZ, 0x3c, !PT ;  /* 0x0000004424507212 */ /* 0x000fe400078e3cff */
[----:B------:R-:W-:-:S02]  /*115600*/  IADD3.X R76, R7, R70, R76, P2, P3 ;  /* 0x00000046074c7210 */ /* 0x000fc400017e644c */
[----:B------:R-:W-:Y:S01]  /*115610*/  LOP3.LUT R64, R35, R78, RZ, 0x3c, !PT ;  /* 0x0000004e23407212 */ /* 0x000fe200078e3cff */
[----:B------:R-:W-:Y:S01]  /*115620*/  IMAD.X R80, R80, 0x1, R87, P0 ;  /* 0x0000000150507824 */ /* 0x000fe200000e0657 */
        /* <DEDUP_REMOVED lines=126> */
[----:B------:R-:W-:-:S02]  /*115e10*/  LOP3.LUT R36, R75, R23, R76, 0x96, !PT ;  /* 0x000000174b247212 */ /* 0x000fc400078e964c */
[----:B------:R-:W-:Y:S02]  /*115e20*/  IADD3.X R76, R2, R76, R91, P2, P3 ;  /* 0x0000004c024c7210 */ /* 0x000fe400017e645b */
        /* <DEDUP_REMOVED lines=14> */
[----:B------:R-:W-:Y:S02]  /*115f10*/  SHF.L.W.U32.HI R69, R87, 0x10, R86 ;  /* 0x0000001057457819 */ /* 0x000fe40000010e56 */
        /* <DEDUP_REMOVED lines=64> */
[----:B------:R-:W-:-:S02]  /*116320*/  IADD3 R66, P2, P3, R59, R75, R88 ;  /* 0x0000004b3b427210 */ /* 0x000fc40007b5e058 */
[----:B------:R-:W-:Y:S02]  /*116330*/  LOP3.LUT R87, R68, R69, R90, 0x96, !PT ;  /* 0x0000004544577212 */ /* 0x000fe400078e965a */
[----:B------:R-:W-:Y:S02]  /*116340*/  LOP3.LUT R35, R74, R35, R80, 0x96, !PT ;  /* 0x000000234a237212 */ /* 0x000fe400078e9650 */
[----:B------:R-:W-:Y:S02]  /*116350*/  LOP3.LUT R90, R64, R38, R81, 0x96, !PT ;  /* 0x00000026405a7212 */ /* 0x000fe400078e9651 */
[----:B------:R-:W-:Y:S02]  /*116360*/  IADD3.X R80, R16, R80, R79, P0, P1 ;  /* 0x0000005010507210 */ /* 0x000fe400007e244f */
[----:B------:R-:W-:Y:S02]  /*116370*/  LOP3.LUT R53, R62, R53, R93, 0x96, !PT ;  /* 0x000000353e357212 */ /* 0x000fe400078e965d */
[----:B------:R-:W-:-:S02]  /*116380*/  LOP3.LUT R92, R52, R36, R83, 0x96, !PT ;  /* 0x00000024345c7212 */ /* 0x000fc400078e9653 */
[----:B------:R-:W-:Y:S02]  /*116390*/  LOP3.LUT R38, R66, R21, R76, 0x96, !PT ;  /* 0x0000001542267212 */ /* 0x000fe400078e964c */
[----:B------:R-:W-:Y:S02]  /*1163a0*/  IADD3.X R76, R49, R76, R86, P2, P3 ;  /* 0x0000004c314c7210 */ /* 0x000fe400017e6456 */
        /* <DEDUP_REMOVED lines=49> */
[----:B------:R-:W-:-:S02]  /*1166c0*/  LOP3.LUT R77, R23, R68, RZ, 0x3c, !PT ;  /* 0x00000044174d7212 */ /* 0x000fc400078e3cff */
[----:B------:R-:W-:Y:S02]  /*1166d0*/  IADD3 R62, P2, R62, R69, RZ ;  /* 0x000000453e3e7210 */ /* 0x000fe40007f5e0ff */
        /* <DEDUP_REMOVED lines=34> */
[----:B------:R-:W-:Y:S02]  /*116900*/  LOP3.LUT R36, R82, R23, R68, 0x96, !PT ;  /* 0x0000001752247212 */ /* 0x000fe400078e9644 */
[----:B------:R-:W-:Y:S02]  /*116910*/  SHF.L.W.U32.HI R23, R54, 0x10, R91 ;  /* 0x0000001036177819 */ /* 0x000fe40000010e5b */
[----:B------:R-:W-:Y:S02]  /*116920*/  IADD3.X R73, R2, R73, R85, P0, P1 ;  /* 0x0000004902497210 */ /* 0x000fe400007e2455 */
[----:B------:R-:W-:Y:S02]  /*116930*/  IADD3.X R84, R8, R68, R87, P2, P3 ;  /* 0x0000004408547210 */ /* 0x000fe400017e6457 */
[----:B------:R-:W-:Y:S02]  /*116940*/  SHF.L.W.U32.HI R35, R91, 0x10, R54 ;  /* 0x000000105b237819 */ /* 0x000fe40000010e36 */
[----:B------:R-:W-:-:S02]  /*116950*/  IADD3 R54, P0, R23, R70, RZ ;  /* 0x0000004617367210 */ /* 0x000fc40007f1e0ff */
[----:B------:R-:W-:Y:S02]  /*116960*/  LOP3.LUT R48, R73, R34, R37, 0x96, !PT ;  /* 0x0000002249307212 */ /* 0x000fe400078e9625 */
[----:B------:R-:W-:Y:S02]  /*116970*/  LOP3.LUT R91, R84, R21, R66, 0x96, !PT ;  /* 0x00000015545b7212 */ /* 0x000fe400078e9642 */
[----:B------:R-:W-:Y:S02]  /*116980*/  SHF.L.W.U32.HI R21, R71, 0x10, R86 ;  /* 0x0000001047157819 */ /* 0x000fe40000010e56 */
[----:B------:R-:W-:Y:S01]  /*116990*/  SHF.L.W.U32.HI R34, R86, 0x10, R71 ;  /* 0x0000001056227819 */ /* 0x000fe20000010e47 */
[----:B------:R-:W-:Y:S01]  /*1169a0*/  IMAD.X R71, R35, 0x1, R88, P0 ;  /* 0x0000000123477824 */ /* 0x000fe200000e0658 */
[----:B------:R-:W-:Y:S02]  /*1169b0*/  SHF.L.W.U32.HI R38, R48, 0x10, R39 ;  /* 0x0000001030267819 */ /* 0x000fe40000010e27 */
[----:B------:R-:W-:-:S02]  /*1169c0*/  LOP3.LUT R89, R89, R54, RZ, 0x3c, !PT ;  /* 0x0000003659597212 */ /* 0x000fc400078e3cff */
[----:B------:R-:W-:Y:S02]  /*1169d0*/  LOP3.LUT R72, R72, R71, RZ, 0x3c, !PT ;  /* 0x0000004748487212 */ /* 0x000fe400078e3cff */
[----:B------:R-:W-:Y:S02]  /*1169e0*/  SHF.L.W.U32.HI R39, R39, 0x10, R48 ;  /* 0x0000001027277819 */ /* 0x000fe40000010e30 */
[----:B------:R-:W-:Y:S02]  /*1169f0*/  IADD3 R93, P0, R34, R55, RZ ;  /* 0x00000037225d7210 */ /* 0x000fe40007f1e0ff */
[----:B------:R-:W-:Y:S02]  /*116a00*/  SHF.L.W.U32.HI R48, R72, 0x1, R89 ;  /* 0x0000000148307819 */ /* 0x000fe40000010e59 */
[----:B------:R-:W-:Y:S02]  /*116a10*/  SHF.L.W.U32.HI R55, R89, 0x1, R72 ;  /* 0x0000000159377819 */ /* 0x000fe40000010e48 */
[----:B------:R-:W-:-:S02]  /*116a20*/  SHF.L.W.U32.HI R37, R91, 0x10, R36 ;  /* 0x000000105b257819 */ /* 0x000fc40000010e24 */
[----:B------:R-:W-:Y:S02]  /*116a30*/  IADD3 R89, P1, R39, R62, RZ ;  /* 0x0000003e27597210 */ /* 0x000fe40007f3e0ff */
[----:B------:R-:W-:Y:S01]  /*116a40*/  SHF.L.W.U32.HI R36, R36, 0x10, R91 ;  /* 0x0000001024247819 */ /* 0x000fe20000010e5b */
[----:B------:R-:W-:Y:S02]  /*116a50*/  IMAD.X R90, R21, 0x1, R52, P0 ;  /* 0x00000001155a7824 */ /* 0x000fe400000e0634 */
        /* <DEDUP_REMOVED lines=39> */
[----:B------:R-:W-:Y:S02]  /*116cd0*/  IMAD.X R52, R52, 0x1, R78, P1 ;  /* 0x0000000134347824 */ /* 0x000fe400008e064e */
        /* <DEDUP_REMOVED lines=17> */
[----:B------:R-:W-:Y:S02]  /*116df0*/  LOP3.LUT R39, R48, R39, R68, 0x96, !PT ;  /* 0x0000002730277212 */ /* 0x000fe400078e9644 */
[----:B------:R-:W-:Y:S02]  /*116e00*/  SHF.L.W.U32.HI R64, R78, 0x8, R75 ;  /* 0x000000084e407819 */ /* 0x000fe40000010e4b */
[----:B------:R-:W-:Y:S02]  /*116e10*/  IADD3 R68, P4, P5, R32, R81, R85 ;  /* 0x0000005120447210 */ /* 0x000fe40007d9e055 */
[----:B------:R-:W-:Y:S02]  /*116e20*/  LOP3.LUT R38, R55, R38, R91, 0x96, !PT ;  /* 0x0000002637267212 */ /* 0x000fe400078e965b */
[----:B------:R-:W-:Y:S02]  /*116e30*/  IADD3 R78, P2, P3, R5, R66, R83 ;  /* 0x00000042054e7210 */ /* 0x000fe40007b5e053 */
[----:B------:R-:W-:-:S02]  /*116e40*/  LOP3.LUT R88, R74, R37, R86, 0x96, !PT ;  /* 0x000000254a587212 */ /* 0x000fc400078e9656 */
[----:B------:R-:W-:Y:S02]  /*116e50*/  IADD3.X R73, R13, R86, R64, P0, P1 ;  /* 0x000000560d497210 */ /* 0x000fe400007e2440 */
[----:B------:R-:W-:Y:S02]  /*116e60*/  LOP3.LUT R37, R68, R21, R84, 0x96, !PT ;  /* 0x0000001544257212 */ /* 0x000fe400078e9654 */
[----:B------:R-:W-:Y:S02]  /*116e70*/  LOP3.LUT R86, R78, R35, R76, 0x96, !PT ;  /* 0x000000234e567212 */ /* 0x000fe400078e964c */
        /* <DEDUP_REMOVED lines=8> */
[----:B------:R-:W-:Y:S02]  /*116f00*/  LOP3.LUT R36, R75, R34, R81, 0x96, !PT ;  /* 0x000000224b247212 */ /* 0x000fe400078e9651 */
        /* <DEDUP_REMOVED lines=89> */
[----:B------:R-:W-:Y:S02]  /*1174a0*/  LOP3.LUT R53, R84, R34, R53, 0x96, !PT ;  /* 0x0000002254357212 */ /* 0x000fe400078e9635 */
[----:B------:R-:W-:Y:S02]  /*1174b0*/  SHF.L.W.U32.HI R15, R64, 0x10, R11 ;  /* 0x00000010400f7819 */ /* 0x000fe40000010e0b */
[----:B------:R-:W-:Y:S02]  /*1174c0*/  SHF.L.W.U32.HI R11, R11, 0x10, R64 ;  /* 0x000000100b0b7819 */ /* 0x000fe40000010e40 */
[----:B------:R-:W-:Y:S02]  /*1174d0*/  IADD3 R36, P0, R7, R54, RZ ;  /* 0x0000003607247210 */ /* 0x000fe40007f1e0ff */
        /* <DEDUP_REMOVED lines=21> */
[----:B------:R-:W-:-:S02]  /*117630*/  SHF.L.W.U32.HI R33, R68, 0x1, R19 ;  /* 0x0000000144217819 */ /* 0x000fc40000010e13 */
[----:B------:R-:W-:Y:S02]  /*117640*/  IADD3 R55, P1, P0, R5, R32, R74 ;  /* 0x0000002005377210 */ /* 0x000fe4000783e04a */
[----:B------:R-:W-:Y:S02]  /*117650*/  IADD3.X R68, R57, R18, R84, P2, P3 ;  /* 0x0000001239447210 */ /* 0x000fe400017e6454 */
[----:B------:R-:W-:Y:S02]  /*117660*/  SHF.L.W.U32.HI R19, R34, 0x1, R21 ;  /* 0x0000000122137819 */ /* 0x000fe40000010e15 */
[----:B------:R-:W-:Y:S02]  /*117670*/  IADD3 R59, P4, P5, R59, R20, R79 ;  /* 0x000000143b3b7210 */ /* 0x000fe40007d9e04f */
[----:B------:R-:W-:Y:S02]  /*117680*/  IADD3.X R52, R4, R33, R71, P1, P0 ;  /* 0x0000002104347210 */ /* 0x000fe40000fe0447 */
[----:B------:R-:W-:-:S02]  /*117690*/  LOP3.LUT R64, R15, R68, RZ, 0x3c, !PT ;  /* 0x000000440f407212 */ /* 0x000fc400078e3cff */
[----:B------:R-:W-:Y:S02]  /*1176a0*/  SHF.L.W.U32.HI R21, R21, 0x1, R34 ;  /* 0x0000000115157819 */ /* 0x000fe40000010e22 */
        /* <DEDUP_REMOVED lines=56> */
[-C--:B------:R-:W-:Y:S02]  /*117a30*/  LOP3.LUT R16, R4, R7.reuse, RZ, 0x3c, !PT ;  /* 0x0000000704107212 */ /* 0x080fe400078e3cff */
[----:B------:R-:W-:-:S02]  /*117a40*/  LOP3.LUT R32, R24, R7, R32, 0x96, !PT ;  /* 0x0000000718207212 */ /* 0x000fc400078e9620 */
[----:B------:R-:W-:-:S04]  /*117a50*/  IADD3 R7, P1, R21, R54, RZ ;  /* 0x0000003615077210 */ /* 0x000fc80007f3e0ff */
[-C--:B------:R-:W-:Y:S01]  /*117a60*/  LOP3.LUT R12, R2, R7.reuse, RZ, 0x3c, !PT ;  /* 0x00000007020c7212 */ /* 0x080fe200078e3cff */
[----:B------:R-:W-:Y:S01]  /*117a70*/  IMAD.X R2, R10, 0x1, R48, P2 ;  /* 0x000000010a027824 */ /* 0x000fe200010e0630 */
[----:B------:R-:W-:Y:S01]  /*117a80*/  LOP3.LUT R22, R30, R7, R3, 0x96, !PT ;  /* 0x000000071e167212 */ /* 0x000fe200078e9603 */
[----:B------:R-:W-:Y:S01]  /*117a90*/  IMAD.X R3, R19, 0x1, R56, P1 ;  /* 0x0000000113037824 */ /* 0x000fe200008e0638 */
[----:B------:R-:W-:Y:S02]  /*117aa0*/  LOP3.LUT R17, R57, R11, R66, 0x96, !PT ;  /* 0x0000000b39117212 */ /* 0x000fe400078e9642 */
[----:B------:R-:W-:Y:S02]  /*117ab0*/  LOP3.LUT R13, R25, R2, R57, 0x96, !PT ;  /* 0x00000002190d7212 */ /* 0x000fe400078e9639 */
[----:B------:R-:W-:Y:S02]  /*117ac0*/  SHF.L.W.U32.HI R11, R17, 0x10, R14 ;  /* 0x00000010110b7819 */ /* 0x000fe40000010e0e */
[----:B------:R-:W-:Y:S01]  /*117ad0*/  LOP3.LUT R25, R0, R3, RZ, 0x3c, !PT ;  /* 0x0000000300197212 */ /* 0x000fe200078e3cff */
[----:B------:R-:W-:Y:S01]  /*117ae0*/  IMAD.SHL.U32 R0, R32, 0x1000000, RZ ;  /* 0x0100000020007824 */ /* 0x000fe200078e00ff */
[----:B------:R-:W-:-:S02]  /*117af0*/  SHF.L.W.U32.HI R17, R14, 0x10, R17 ;  /* 0x000000100e117819 */ /* 0x000fc40000010e11 */
[----:B------:R-:W-:Y:S01]  /*117b00*/  LOP3.LUT R31, R31, R3, R60, 0x96, !PT ;  /* 0x000000031f1f7212 */ /* 0x000fe200078e963c */
[----:B------:R-:W-:Y:S01]  /*117b10*/  IMAD.SHL.U32 R3, R32, 0x100, RZ ;  /* 0x0000010020037824 */ /* 0x000fe200078e00ff */
[----:B------:R-:W-:Y:S02]  /*117b20*/  IADD3 R24, P0, R17, R64, RZ ;  /* 0x0000004011187210 */ /* 0x000fe40007f1e0ff */
[----:B------:R-:W-:Y:S02]  /*117b30*/  IADD3 R14, P3, R20, R34, RZ ;  /* 0x00000022140e7210 */ /* 0x000fe40007f7e0ff */
[----:B------:R-:W-:Y:S02]  /*117b40*/  LOP3.LUT R0, R0, R9, RZ, 0xfc, !PT ;  /* 0x0000000900007212 */ /* 0x000fe400078efcff */
[----:B------:R-:W-:Y:S02]  /*117b50*/  LOP3.LUT R23, R23, R24, RZ, 0x3c, !PT ;  /* 0x0000001817177212 */ /* 0x000fe400078e3cff */
[----:B------:R-:W-:-:S02]  /*117b60*/  LOP3.LUT R4, R37, R14, RZ, 0x3c, !PT ;  /* 0x0000000e25047212 */ /* 0x000fc400078e3cff */
[----:B------:R-:W-:Y:S01]  /*117b70*/  LOP3.LUT R24, R28, R24, R15, 0x96, !PT ;  /* 0x000000181c187212 */ /* 0x000fe200078e960f */
[----:B------:R-:W-:Y:S01]  /*117b80*/  IMAD.X R28, R11, 0x1, R65, P0 ;  /* 0x000000010b1c7824 */ /* 0x000fe200000e0641 */
[----:B------:R-:W-:Y:S02]  /*117b90*/  LOP3.LUT R3, R0, 0xff0000, R3, 0xf8, !PT ;  /* 0x00ff000000037812 */ /* 0x000fe400078ef803 */
[----:B------:R-:W-:Y:S01]  /*117ba0*/  LOP3.LUT R14, R26, R14, R63, 0x96, !PT ;  /* 0x0000000e1a0e7212 */ /* 0x000fe200078e963f */
[----:B------:R-:W-:Y:S01]  /*117bb0*/  IMAD.X R26, R18, 0x1, R36, P3 ;  /* 0x00000001121a7824 */ /* 0x000fe200018e0624 */
[----:B------:R-:W-:Y:S02]  /*117bc0*/  SHF.R.U32.HI R0, RZ, 0x8, R32 ;  /* 0x00000008ff007819 */ /* 0x000fe40000011620 */
[----:B------:R-:W-:Y:S02]  /*117bd0*/  LOP3.LUT R33, R33, R2, RZ, 0x3c, !PT ;  /* 0x0000000221217212 */ /* 0x000fe400078e3cff */
[----:B------:R-:W-:-:S02]  /*117be0*/  LOP3.LUT R3, R3, 0xff00, R0, 0xf8, !PT ;  /* 0x0000ff0003037812 */ /* 0x000fc400078ef800 */
[----:B------:R-:W-:Y:S02]  /*117bf0*/  LOP3.LUT R2, R5, R28, RZ, 0x3c, !PT ;  /* 0x0000001c05027212 */ /* 0x000fe400078e3cff */
[----:B------:R-:W-:Y:S02]  /*117c00*/  SHF.R.U32.HI R0, RZ, 0x18, R32 ;  /* 0x00000018ff007819 */ /* 0x000fe40000011620 */
        /* <DEDUP_REMOVED lines=8> */
[----:B------:R-:W-:Y:S02]  /*117c90*/  SHF.L.W.U32.HI R23, R25, 0x1, R12 ;  /* 0x0000000119177819 */ /* 0x000fe40000010e0c */
[----:B------:R-:W-:Y:S01]  /*117ca0*/  SHF.L.W.U32.HI R25, R12, 0x1, R25 ;  /* 0x000000010c197819 */ /* 0x000fe20000010e19 */
[----:B------:R-:W-:Y:S01]  /*117cb0*/  IMAD.MOV.U32 R12, RZ, RZ, R32 ;  /* 0x000000ffff0c7224 */ /* 0x000fe200078e0020 */
[----:B------:R-:W-:-:S02]  /*117cc0*/  ISETP.NE.AND P0, PT, R0, R9, PT ;  /* 0x000000090000720c */ /* 0x000fc40003f05270 */
[----:B------:R-:W-:Y:S02]  /*117cd0*/  LOP3.LUT R15, R27, R26, R61, 0x96, !PT ;  /* 0x0000001a1b0f7212 */ /* 0x000fe400078e963d */
[----:B------:R-:W-:Y:S02]  /*117ce0*/  LOP3.LUT R6, R42, R6, R5, 0x96, !PT ;  /* 0x000000062a067212 */ /* 0x000fe400078e9605 */
[----:B------:R-:W-:Y:S02]  /*117cf0*/  LOP3.LUT R7, R43, R10, R7, 0x96, !PT ;  /* 0x0000000a2b077212 */ /* 0x000fe400078e9607 */
[----:B------:R-:W-:Y:S02]  /*117d00*/  LOP3.LUT R29, R29, R28, R49, 0x96, !PT ;  /* 0x0000001c1d1d7212 */ /* 0x000fe400078e9631 */
[----:B------:R-:W-:Y:S02]  /*117d10*/  LOP3.LUT R41, R41, R19, R4, 0x96, !PT ;  /* 0x0000001329297212 */ /* 0x000fe400078e9604 */
[----:B------:R-:W-:-:S02]  /*117d20*/  LOP3.LUT R2, R46, R17, R2, 0x96, !PT ;  /* 0x000000112e027212 */ /* 0x000fc400078e9602 */
[----:B------:R-:W-:Y:S01]  /*117d30*/  LOP3.LUT R3, R47, R11, R16, 0x96, !PT ;  /* 0x0000000b2f037212 */ /* 0x000fe200078e9610 */
[----:B------:R0:W-:Y:S01]  /*117d40*/  STL.128 [R1], R12 ;  /* 0x0000000c01007387 */ /* 0x0001e20000100c00 */
[----:B------:R-:W-:Y:S01]  /*117d50*/  IMAD.MOV.U32 R10, RZ, RZ, R6 ;  /* 0x000000ffff0a7224 */ /* 0x000fe200078e0006 */
[----:B------:R-:W-:Y:S01]  /*117d60*/  LOP3.LUT R8, R40, R21, R8, 0x96, !PT ;  /* 0x0000001528087212 */ /* 0x000fe200078e9608 */
[----:B------:R-:W-:Y:S01]  /*117d70*/  IMAD.MOV.U32 R11, RZ, RZ, R7 ;  /* 0x000000ffff0b7224 */ /* 0x000fe200078e0007 */
[----:B------:R-:W-:Y:S01]  /*117d80*/  LOP3.LUT R4, R44, R20, R23, 0x96, !PT ;  /* 0x000000142c047212 */ /* 0x000fe200078e9617 */
[----:B------:R-:W-:Y:S01]  /*117d90*/  IMAD.MOV.U32 R9, RZ, RZ, R41 ;  /* 0x000000ffff097224 */ /* 0x000fe200078e0029 */
[----:B------:R-:W-:Y:S01]  /*117da0*/  LOP3.LUT R5, R45, R18, R25, 0x96, !PT ;  /* 0x000000122d057212 */ /* 0x000fe200078e9619 */
[----:B------:R-:W-:Y:S02]  /*117db0*/  IMAD.MOV.U32 R6, RZ, RZ, R2 ;  /* 0x000000ffff067224 */ /* 0x000fe400078e0002 */
[----:B------:R-:W-:Y:S01]  /*117dc0*/  IMAD.MOV.U32 R7, RZ, RZ, R3 ;  /* 0x000000ffff077224 */ /* 0x000fe200078e0003 */
[----:B------:R1:W-:Y:S01]  /*117dd0*/  STL.128 [R1+0x20], R8 ;  /* 0x0000200801007387 */ /* 0x0003e20000100c00 */
[----:B0-----:R-:W-:-:S02]  /*117de0*/  IMAD.MOV.U32 R12, RZ, RZ, R24 ;  /* 0x000000ffff0c7224 */ /* 0x001fc400078e0018 */
[----:B------:R-:W-:Y:S02]  /*117df0*/  IMAD.MOV.U32 R13, RZ, RZ, R29 ;  /* 0x000000ffff0d7224 */ /* 0x000fe400078e001d */
[----:B------:R-:W-:Y:S02]  /*117e00*/  IMAD.MOV.U32 R14, RZ, RZ, R22 ;  /* 0x000000ffff0e7224 */ /* 0x000fe400078e0016 */
[----:B------:R-:W-:Y:S01]  /*117e10*/  IMAD.MOV.U32 R15, RZ, RZ, R31 ;  /* 0x000000ffff0f7224 */ /* 0x000fe200078e001f */
[----:B------:R1:W-:Y:S04]  /*117e20*/  STL.128 [R1+0x30], R4 ;  /* 0x0000300401007387 */ /* 0x0003e80000100c00 */
[----:B------:R1:W-:Y:S01]  /*117e30*/  STL.128 [R1+0x10], R12 ;  /* 0x0000100c01007387 */ /* 0x0003e20000100c00 */
[----:B------:R-:W-:Y:S05]  /*117e40*/  @P0 EXIT ;  /* 0x000000000000094d */ /* 0x000fea0003800000 */
[----:B------:R-:W-:Y:S01]  /*117e50*/  ULDC.64 UR4, c[0x0][0x1a0] ;  /* 0x0000680000047ab9 */ /* 0x000fe20000000a00 */
[----:B-1----:R-:W-:-:S02]  /*117e60*/  IMAD.MOV.U32 R5, RZ, RZ, 0x1 ;  /* 0x00000001ff057424 */ /* 0x002fc400078e00ff */
[----:B------:R-:W-:Y:S02]  /*117e70*/  IMAD.U32 R2, RZ, RZ, UR4 ;  /* 0x00000004ff027e24 */ /* 0x000fe4000f8e00ff */
[----:B------:R-:W-:Y:S02]  /*117e80*/  IMAD.MOV.U32 R4, RZ, RZ, RZ ;  /* 0x000000ffff047224 */ /* 0x000fe400078e00ff */
[----:B------:R-:W-:-:S05]  /*117e90*/  IMAD.U32 R3, RZ, RZ, UR5 ;  /* 0x00000005ff037e24 */ /* 0x000fca000f8e00ff */
[----:B------:R-:W2:Y:S02]  /*117ea0*/  ATOMG.E.CAS.STRONG.GPU PT, R2, [R2], R4, R5 ;  /* 0x00000004020273a9 */ /* 0x000ea400001ee105 */
[----:B--2---:R-:W-:-:S13]  /*117eb0*/  ISETP.NE.AND P0, PT, R2, RZ, PT ;  /* 0x000000ff0200720c */ /* 0x004fda0003f05270 */
[----:B------:R-:W-:Y:S05]  /*117ec0*/  @P0 EXIT ;  /* 0x000000000000094d */ /* 0x000fea0003800000 */
[----:B------:R-:W0:Y:S01]  /*117ed0*/  S2R R0, SR_TID.X ;  /* 0x0000000000007919 */ /* 0x000e220000002100 */
[----:B------:R-:W-:-:S03]  /*117ee0*/  IMAD.MOV.U32 R2, RZ, RZ, c[0x0][0x198] ;  /* 0x00006600ff027624 */ /* 0x000fc600078e00ff */
[----:B------:R-:W0:Y:S02]  /*117ef0*/  S2R R3, SR_CTAID.X ;  /* 0x0000000000037919 */ /* 0x000e240000002500 */
[----:B0-----:R-:W-:-:S05]  /*117f00*/  IMAD R3, R3, c[0x0][0x0], R0 ;  /* 0x0000000003037a24 */ /* 0x001fca00078e0200 */
[----:B------:R-:W-:Y:S01]  /*117f10*/  IADD3 R4, P0, R3, R50, RZ ;  /* 0x0000003203047210 */ /* 0x000fe20007f1e0ff */
[----:B------:R-:W-:-:S04]  /*117f20*/  IMAD.MOV.U32 R3, RZ, RZ, c[0x0][0x19c] ;  /* 0x00006700ff037624 */ /* 0x000fc800078e00ff */
[----:B------:R-:W-:-:S05]  /*117f30*/  IMAD.X R5, RZ, RZ, R51, P0 ;  /* 0x000000ffff057224 */ /* 0x000fca00000e0633 */
[----:B------:R-:W-:Y:S01]  /*117f40*/  STG.E.64 [R2.64], R4 ;  /* 0x0000000402007986 */ /* 0x000fe2000c101b0e */
[----:B------:R-:W-:Y:S05]  /*117f50*/  EXIT ;  /* 0x000000000000794d */ /* 0x000fea0003800000 */
        .type           $mine_kernel_v2$_Z13blake2b_finalP10Blake2bCtxPv,@function
        .size           $mine_kernel_v2$_Z13blake2b_finalP10Blake2bCtxPv,($mine_kernel_v2$_Z14blake2b_updateP10Blake2bCtxPKvy - $mine_kernel_v2$_Z13blake2b_finalP10Blake2bCtxPv)
$mine_kernel_v2$_Z13blake2b_finalP10Blake2bCtxPv:
[----:B------:R-:W-:-:S05]  /*117f60*/  IADD3 R8, R7, -c[0x0][0x20], RZ ;  /* 0x8000080007087a10 */ /* 0x000fca0007ffe0ff */
[----:B------:R-:W2:Y:S04]  /*117f70*/  LDL.64 R18, [R8+0xe0] ;  /* 0x0000e00008127983 */ /* 0x000ea80000100a00 */
[----:B------:R-:W2:Y:S02]  /*117f80*/  LDL.64 R10, [R8+0x40] ;  /* 0x00004000080a7983 */ /* 0x000ea40000100a00 */
[----:B--2---:R-:W-:-:S04]  /*117f90*/  IADD3 R14, P1, R10, R18, RZ ;  /* 0x000000120a0e7210 */ /* 0x004fc80007f3e0ff */
[----:B------:R-:W-:Y:S01]  /*117fa0*/  ISETP.GE.U32.AND P0, PT, R14, R10, PT ;  /* 0x0000000a0e00720c */ /* 0x000fe20003f06070 */
[----:B------:R-:W-:-:S05]  /*117fb0*/  IMAD.X R15, R11, 0x1, R19, P1 ;  /* 0x000000010b0f7824 */ /* 0x000fca00008e0613 */
[----:B------:R-:W-:-:S13]  /*117fc0*/  ISETP.GE.U32.AND.EX P0, PT, R15, R11, PT, P0 ;  /* 0x0000000b0f00720c */ /* 0x000fda0003f06100 */
[----:B------:R-:W2:Y:S01]  /*117fd0*/  @!P0 LDL.64 R10, [R8+0x48] ;  /* 0x00004800080a8983 */ /* 0x000ea20000100a00 */
[----:B------:R-:W-:Y:S01]  /*117fe0*/  IMAD.MOV.U32 R16, RZ, RZ, -0x1 ;  /* 0xffffffffff107424 */ /* 0x000fe200078e00ff */
[----:B------:R-:W-:Y:S01]  /*117ff0*/  BSSY B1, `(.L_x_363) ;  /* 0x000006c000017945 */ /* 0x000fe20003800000 */
[----:B------:R-:W-:Y:S01]  /*118000*/  IMAD.MOV.U32 R17, RZ, RZ, -0x1 ;  /* 0xffffffffff117424 */ /* 0x000fe200078e00ff */
[----:B------:R0:W-:Y:S04]  /*118010*/  STL.64 [R8+0x40], R14 ;  /* 0x0000400e08007387 */ /* 0x0001e80000100a00 */
[----:B------:R0:W-:Y:S01]  /*118020*/  STL.64 [R8+0x50], R16 ;  /* 0x0000501008007387 */ /* 0x0001e20000100a00 */
[----:B--2---:R-:W-:-:S05]  /*118030*/  @!P0 IADD3 R10, P1, R10, 0x1, RZ ;  /* 0x000000010a0a8810 */ /* 0x004fca0007f3e0ff */
[----:B------:R-:W-:-:S05]  /*118040*/  @!P0 IMAD.X R11, RZ, RZ, R11, P1 ;  /* 0x000000ffff0b8224 */ /* 0x000fca00008e060b */
[----:B------:R0:W-:Y:S01]  /*118050*/  @!P0 STL.64 [R8+0x48], R10 ;  /* 0x0000480a08008387 */ /* 0x0001e20000100a00 */
[----:B------:R-:W-:-:S04]  /*118060*/  ISETP.GT.U32.AND P0, PT, R18, 0x7f, PT ;  /* 0x0000007f1200780c */ /* 0x000fc80003f04070 */
[----:B------:R-:W-:-:S13]  /*118070*/  ISETP.GT.U32.AND.EX P0, PT, R19, RZ, PT, P0 ;  /* 0x000000ff1300720c */ /* 0x000fda0003f04100 */
[----:B------:R-:W-:Y:S05]  /*118080*/  @P0 BRA `(.L_x_364) ;  /* 0x0000062000000947 */ /* 0x000fea0003800000 */
[--C-:B0-----:R-:W-:Y:S01]  /*118090*/  IMAD.MOV R7, RZ, RZ, -R18.reuse ;  /* 0x000000ffff077224 */ /* 0x101fe200078e0a12 */
[----:B------:R-:W-:Y:S01]  /*1180a0*/  IADD3 R10, P2, -R18, 0x7f, RZ ;  /* 0x0000007f120a7810 */ /* 0x000fe20007f5e1ff */
[----:B------:R-:W-:Y:S01]  /*1180b0*/  BSSY B3, `(.L_x_365) ;  /* 0x0000018000037945 */ /* 0x000fe20003800000 */
[----:B------:R-:W-:Y:S02]  /*1180c0*/  IMAD.MOV.U32 R15, RZ, RZ, R18 ;  /* 0x000000ffff0f7224 */ /* 0x000fe400078e0012 */
[----:B------:R-:W-:Y:S01]  /*1180d0*/  LOP3.LUT R7, R7, 0x3, RZ, 0xc0, !PT ;  /* 0x0000000307077812 */ /* 0x000fe200078ec0ff */
[--C-:B------:R-:W-:Y:S01]  /*1180e0*/  IMAD.MOV.U32 R12, RZ, RZ, R19.reuse ;  /* 0x000000ffff0c7224 */ /* 0x100fe200078e0013 */
[----:B------:R-:W-:Y:S01]  /*1180f0*/  ISETP.GE.U32.AND P1, PT, R10, 0x3, PT ;  /* 0x000000030a00780c */ /* 0x000fe20003f26070 */
[----:B------:R-:W-:Y:S01]  /*118100*/  IMAD.X R10, RZ, RZ, ~R19, P2 ;  /* 0x000000ffff0a7224 */ /* 0x000fe200010e0e13 */
[----:B------:R-:W-:-:S04]  /*118110*/  ISETP.NE.U32.AND P0, PT, R7, RZ, PT ;  /* 0x000000ff0700720c */ /* 0x000fc80003f05070 */
[----:B------:R-:W-:Y:S02]  /*118120*/  ISETP.NE.AND.EX P0, PT, RZ, RZ, PT, P0 ;  /* 0x000000ffff00720c */ /* 0x000fe40003f05300 */
[----:B------:R-:W-:-:S11]  /*118130*/  ISETP.GE.U32.AND.EX P1, PT, R10, RZ, PT, P1 ;  /* 0x000000ff0a00720c */ /* 0x000fd60003f26110 */
[----:B------:R-:W-:Y:S05]  /*118140*/  @!P0 BRA `(.L_x_366) ;  /* 0x000000e000008947 */ /* 0x000fea0003800000 */
[----:B------:R-:W-:Y:S01]  /*118150*/  IADD3 R7, P0, RZ, -R7, RZ ;  /* 0x80000007ff077210 */ /* 0x000fe20007f1e0ff */
[--C-:B------:R-:W-:Y:S01]  /*118160*/  IMAD.MOV.U32 R15, RZ, RZ, R18.reuse ;  /* 0x000000ffff0f7224 */ /* 0x100fe200078e0012 */
[----:B------:R-:W-:Y:S01]  /*118170*/  IADD3 R11, R8, 0x60, R18 ;  /* 0x00000060080b7810 */ /* 0x000fe20007ffe012 */
[----:B------:R-:W-:Y:S02]  /*118180*/  IMAD.MOV.U32 R12, RZ, RZ, R19 ;  /* 0x000000ffff0c7224 */ /* 0x000fe400078e0013 */
[----:B------:R-:W-:Y:S02]  /*118190*/  IMAD.X R10, RZ, RZ, -0x1, P0 ;  /* 0xffffffffff0a7424 */ /* 0x000fe400000e06ff */
.L_x_367:
        /* <DEDUP_REMOVED lines=9> */
.L_x_366:
[----:B------:R-:W-:Y:S05]  /*118230*/  BSYNC B3 ;  /* 0x0000000000037941 */ /* 0x000fea0003800000 */
.L_x_365:
[----:B------:R-:W-:Y:S05]  /*118240*/  @!P1 BRA `(.L_x_364) ;  /* 0x0000046000009947 */ /* 0x000fea0003800000 */
[----:B------:R-:W-:Y:S01]  /*118250*/  ISETP.GE.U32.AND P1, PT, R15, 0x80, PT ;  /* 0x000000800f00780c */ /* 0x000fe20003f26070 */
[----:B------:R-:W-:Y:S01]  /*118260*/  BSSY B3, `(.L_x_368) ;  /* 0x0000029000037945 */ /* 0x000fe20003800000 */
[----:B------:R-:W-:Y:S02]  /*118270*/  IADD3 R7, R8, 0x63, R15 ;  /* 0x0000006308077810 */ /* 0x000fe40007ffe00f */
[----:B------:R-:W-:-:S13]  /*118280*/  ISETP.GE.U32.AND.EX P1, PT, R12, RZ, PT, P1 ;  /* 0x000000ff0c00720c */ /* 0x000fda0003f26110 */
[----:B------:R-:W-:Y:S01]  /*118290*/  @P1 IADD3 R15, P0, R15, 0x4, RZ ;  /* 0x000000040f0f1810 */ /* 0x000fe20007f1e0ff */
[----:B------:R-:W-:Y:S03]  /*1182a0*/  @P1 STL.U8 [R7+-0x3], RZ ;  /* 0xfffffdff07001387 */ /* 0x000fe60000100000 */
[C---:B------:R-:W-:Y:S01]  /*1182b0*/  IADD3 R10, P3, -R15.reuse, 0x80, RZ ;  /* 0x000000800f0a7810 */ /* 0x040fe20007f7e1ff */
[----:B------:R-:W-:Y:S01]  /*1182c0*/  @P1 IMAD.X R12, RZ, RZ, R12, P0 ;  /* 0x000000ffff0c1224 */ /* 0x000fe200000e060c */
[----:B------:R-:W-:Y:S01]  /*1182d0*/  ISETP.GE.U32.AND P0, PT, R15, 0x80, PT ;  /* 0x000000800f00780c */ /* 0x000fe20003f06070 */
[----:B------:R-:W-:Y:S01]  /*1182e0*/  @P1 STL.U8 [R7+-0x2], RZ ;  /* 0xfffffeff07001387 */ /* 0x000fe20000100000 */
[----:B------:R-:W-:Y:S01]  /*1182f0*/  ISETP.LE.U32.AND P2, PT, R10, 0xc, PT ;  /* 0x0000000c0a00780c */ /* 0x000fe20003f43070 */
[----:B------:R-:W-:Y:S01]  /*118300*/  IMAD.X R10, RZ, RZ, ~R12, P3 ;  /* 0x000000ffff0a7224 */ /* 0x000fe200018e0e0c */
[----:B------:R-:W-:Y:S01]  /*118310*/  ISETP.GE.U32.AND.EX P0, PT, R12, RZ, PT, P0 ;  /* 0x000000ff0c00720c */ /* 0x000fe20003f06100 */
[----:B------:R-:W-:Y:S03]  /*118320*/  @P1 STL.U8 [R7+-0x1], RZ ;  /* 0xffffffff07001387 */ /* 0x000fe60000100000 */
[----:B------:R-:W-:Y:S01]  /*118330*/  ISETP.LE.U32.OR.EX P2, PT, R10, RZ, P0, P2 ;  /* 0x000000ff0a00720c */ /* 0x000fe20000743520 */
[----:B------:R0:W-:Y:S01]  /*118340*/  @P1 STL.U8 [R7], RZ ;  /* 0x000000ff07001387 */ /* 0x0001e20000100000 */
[----:B------:R-:W-:-:S02]  /*118350*/  PLOP3.LUT P0, PT, P1, PT, PT, 0x8, 0x0 ;  /* 0x000000000000781c */ /* 0x000fc40000f0e170 */
[----:B0-----:R-:W-:-:S09]  /*118360*/  @P1 IADD3 R7, R7, 0x4, RZ ;  /* 0x0000000407071810 */ /* 0x001fd20007ffe0ff */
[----:B------:R-:W-:Y:S05]  /*118370*/  @P2 BRA `(.L_x_369) ;  /* 0x0000017000002947 */ /* 0x000fea0003800000 */
[----:B------:R-:W-:Y:S02]  /*118380*/  PLOP3.LUT P0, PT, PT, PT, PT, 0x8, 0x0 ;  /* 0x000000000000781c */ /* 0x000fe40003f0e170 */
.L_x_370:
[----:B------:R-:W-:Y:S01]  /*118390*/  IADD3 R15, P1, R15, 0x10, RZ ;  /* 0x000000100f0f7810 */ /* 0x000fe20007f3e0ff */
[----:B------:R-:W-:Y:S04]  /*1183a0*/  STL.U8 [R7+-0x3], RZ ;  /* 0xfffffdff07007387 */ /* 0x000fe80000100000 */
[----:B------:R-:W-:Y:S01]  /*1183b0*/  IMAD.X R12, RZ, RZ, R12, P1 ;  /* 0x000000ffff0c7224 */ /* 0x000fe200008e060c */
[----:B------:R-:W-:Y:S01]  /*1183c0*/  ISETP.GE.U32.AND P1, PT, R15, 0x74, PT ;  /* 0x000000740f00780c */ /* 0x000fe20003f26070 */
[----:B------:R-:W-:Y:S03]  /*1183d0*/  STL.U8 [R7+-0x2], RZ ;  /* 0xfffffeff07007387 */ /* 0x000fe60000100000 */
[----:B------:R-:W-:Y:S01]  /*1183e0*/  ISETP.GE.U32.AND.EX P1, PT, R12, RZ, PT, P1 ;  /* 0x000000ff0c00720c */ /* 0x000fe20003f26110 */
[----:B------:R-:W-:Y:S04]  /*1183f0*/  STL.U8 [R7+-0x1], RZ ;  /* 0xffffffff07007387 */ /* 0x000fe80000100000 */
[----:B------:R-:W-:Y:S04]  /*118400*/  STL.U8 [R7], RZ ;  /* 0x000000ff07007387 */ /* 0x000fe80000100000 */
[----:B------:R-:W-:Y:S04]  /*118410*/  STL.U8 [R7+0x1], RZ ;  /* 0x000001ff07007387 */ /* 0x000fe80000100000 */
        /* <DEDUP_REMOVED lines=10> */
[----:B------:R0:W-:Y:S02]  /*1184c0*/  STL.U8 [R7+0xc], RZ ;  /* 0x00000cff07007387 */ /* 0x0001e40000100000 */
[----:B0-----:R-:W-:Y:S01]  /*1184d0*/  IADD3 R7, R7, 0x10, RZ ;  /* 0x0000001007077810 */ /* 0x001fe20007ffe0ff */
[----:B------:R-:W-:Y:S05]  /*1184e0*/  @!P1 BRA `(.L_x_370) ;  /* 0xfffffea000009947 */ /* 0x000fea000383ffff */
.L_x_369:
[----:B------:R-:W-:Y:S05]  /*1184f0*/  BSYNC B3 ;  /* 0x0000000000037941 */ /* 0x000fea0003800000 */
.L_x_368:
[C---:B------:R-:W-:Y:S01]  /*118500*/  IADD3 R10, P3, -R15.reuse, 0x80, RZ ;  /* 0x000000800f0a7810 */ /* 0x040fe20007f7e1ff */
[----:B------:R-:W-:Y:S01]  /*118510*/  BSSY B3, `(.L_x_371) ;  /* 0x0000013000037945 */ /* 0x000fe20003800000 */
[----:B------:R-:W-:-:S02]  /*118520*/  ISETP.GE.U32.AND P2, PT, R15, 0x80, PT ;  /* 0x000000800f00780c */ /* 0x000fc40003f46070 */
[----:B------:R-:W-:Y:S01]  /*118530*/  ISETP.LE.U32.AND P1, PT, R10, 0x4, PT ;  /* 0x000000040a00780c */ /* 0x000fe20003f23070 */
[----:B------:R-:W-:Y:S01]  /*118540*/  IMAD.X R10, RZ, RZ, ~R12, P3 ;  /* 0x000000ffff0a7224 */ /* 0x000fe200018e0e0c */
[----:B------:R-:W-:-:S04]  /*118550*/  ISETP.GE.U32.AND.EX P2, PT, R12, RZ, PT, P2 ;  /* 0x000000ff0c00720c */ /* 0x000fc80003f46120 */
[----:B------:R-:W-:-:S13]  /*118560*/  ISETP.LE.U32.OR.EX P1, PT, R10, RZ, P2, P1 ;  /* 0x000000ff0a00720c */ /* 0x000fda0001723510 */
[----:B------:R-:W-:Y:S05]  /*118570*/  @P1 BRA `(.L_x_372) ;  /* 0x000000c000001947 */ /* 0x000fea0003800000 */
[----:B------:R-:W-:Y:S01]  /*118580*/  IADD3 R15, P1, R15, 0x8, RZ ;  /* 0x000000080f0f7810 */ /* 0x000fe20007f3e0ff */
[----:B------:R-:W-:Y:S01]  /*118590*/  STL.U8 [R7+-0x3], RZ ;  /* 0xfffffdff07007387 */ /* 0x000fe20000100000 */
[----:B------:R-:W-:-:S03]  /*1185a0*/  PLOP3.LUT P0, PT, PT, PT, PT, 0x8, 0x0 ;  /* 0x000000000000781c */ /* 0x000fc60003f0e170 */
[----:B------:R-:W-:Y:S01]  /*1185b0*/  STL.U8 [R7+-0x2], RZ ;  /* 0xfffffeff07007387 */ /* 0x000fe20000100000 */
[----:B------:R-:W-:-:S03]  /*1185c0*/  IMAD.X R12, RZ, RZ, R12, P1 ;  /* 0x000000ffff0c7224 */ /* 0x000fc600008e060c */
[----:B------:R-:W-:Y:S04]  /*1185d0*/  STL.U8 [R7+-0x1], RZ ;  /* 0xffffffff07007387 */ /* 0x000fe80000100000 */
[----:B------:R-:W-:Y:S04]  /*1185e0*/  STL.U8 [R7], RZ ;  /* 0x000000ff07007387 */ /* 0x000fe80000100000 */
[----:B------:R-:W-:Y:S04]  /*1185f0*/  STL.U8 [R7+0x1], RZ ;  /* 0x000001ff07007387 */ /* 0x000fe80000100000 */
[----:B------:R-:W-:Y:S04]  /*118600*/  STL.U8 [R7+0x2], RZ ;  /* 0x000002ff07007387 */ /* 0x000fe80000100000 */
[----:B------:R-:W-:Y:S04]  /*118610*/  STL.U8 [R7+0x3], RZ ;  /* 0x000003ff07007387 */ /* 0x000fe80000100000 */
[----:B------:R0:W-:Y:S02]  /*118620*/  STL.U8 [R7+0x4], RZ ;  /* 0x000004ff07007387 */ /* 0x0001e40000100000 */
[----:B0-----:R-:W-:-:S02]  /*118630*/  IADD3 R7, R7, 0x8, RZ ;  /* 0x0000000807077810 */ /* 0x001fc40007ffe0ff */
.L_x_372:
[----:B------:R-:W-:Y:S05]  /*118640*/  BSYNC B3 ;  /* 0x0000000000037941 */ /* 0x000fea0003800000 */
.L_x_371:
[----:B------:R-:W-:-:S04]  /*118650*/  ISETP.LT.U32.AND P1, PT, R15, 0x80, PT ;  /* 0x000000800f00780c */ /* 0x000fc80003f21070 */
[----:B------:R-:W-:-:S13]  /*118660*/  ISETP.LT.U32.OR.EX P0, PT, R12, RZ, P0, P1 ;  /* 0x000000ff0c00720c */ /* 0x000fda0000701510 */
[----:B------:R0:W-:Y:S04]  /*118670*/  @P0 STL.U8 [R7+-0x3], RZ ;  /* 0xfffffdff07000387 */ /* 0x0001e80000100000 */
[----:B------:R0:W-:Y:S04]  /*118680*/  @P0 STL.U8 [R7+-0x2], RZ ;  /* 0xfffffeff07000387 */ /* 0x0001e80000100000 */
[----:B------:R0:W-:Y:S04]  /*118690*/  @P0 STL.U8 [R7+-0x1], RZ ;  /* 0xffffffff07000387 */ /* 0x0001e80000100000 */
[----:B------:R0:W-:Y:S02]  /*1186a0*/  @P0 STL.U8 [R7], RZ ;  /* 0x000000ff07000387 */ /* 0x0001e40000100000 */
.L_x_364:
[----:B0-----:R-:W-:Y:S05]  /*1186b0*/  BSYNC B1 ;  /* 0x0000000000017941 */ /* 0x001fea0003800000 */
.L_x_363:
[----:B------:R-:W2:Y:S04]  /*1186c0*/  LDL.U8 R10, [R8+0x61] ;  /* 0x00006100080a7983 */ /* 0x000ea80000100000 */
[----:B------:R-:W3:Y:S04]  /*1186d0*/  LDL.U8 R11, [R8+0x62] ;  /* 0x00006200080b7983 */ /* 0x000ee80000100000 */
[----:B------:R-:W4:Y:S04]  /*1186e0*/  LDL.U8 R14, [R8+0x63] ;  /* 0x00006300080e7983 */ /* 0x000f280000100000 */
[----:B------:R-:W5:Y:S04]  /*1186f0*/  LDL.U8 R19, [R8+0x65] ;  /* 0x0000650008137983 */ /* 0x000f680000100000 */
        /* <DEDUP_REMOVED lines=70> */
[----:B------:R-:W5:Y:S01]  /*118b60*/  LDL.U8 R99, [R8+0xb4] ;  /* 0x0000b40008637983 */ /* 0x000f620000100000 */
[----:B--2---:R-:W-:-:S03]  /*118b70*/  LOP3.LUT R45, R10, 0xff, RZ, 0xc0, !PT ;  /* 0x000000ff0a2d7812 */ /* 0x004fc600078ec0ff */
[----:B------:R-:W2:Y:S01]  /*118b80*/  LDL.U8 R95, [R8+0xbb] ;  /* 0x0000bb00085f7983 */ /* 0x000ea20000100000 */
[----:B---3--:R-:W-:Y:S01]  /*118b90*/  IMAD.WIDE.U32 R10, R11, 0x10000, RZ ;  /* 0x000100000b0a7825 */ /* 0x008fe200078e00ff */
[----:B------:R-:W-:Y:S02]  /*118ba0*/  SHF.L.U64.HI R33, R45, 0x8, RZ ;  /* 0x000000082d217819 */ /* 0x000fe400000102ff */
[----:B------:R-:W3:Y:S01]  /*118bb0*/  LDL.U8 R103, [R8+0xbd] ;  /* 0x0000bd0008677983 */ /* 0x000ee20000100000 */
[----:B----4-:R-:W-:-:S03]  /*118bc0*/  IMAD.WIDE.U32 R14, R14, 0x1000000, RZ ;  /* 0x010000000e0e7825 */ /* 0x010fc600078e00ff */
[----:B------:R-:W4:Y:S01]  /*118bd0*/  LDL.U8 R98, [R8+0xc1] ;  /* 0x0000c10008627983 */ /* 0x000f220000100000 */
[----:B------:R-:W-:Y:S01]  /*118be0*/  IMAD.SHL.U32 R45, R45, 0x100, RZ ;  /* 0x000001002d2d7824 */ /* 0x000fe200078e00ff */
[----:B------:R-:W-:Y:S01]  /*118bf0*/  LOP3.LUT R11, R15, R33, R11, 0xfe, !PT ;  /* 0x000000210f0b7212 */ /* 0x000fe200078efe0b */
[----:B-----5:R-:W-:Y:S01]  /*118c00*/  IMAD.SHL.U32 R74, R19, 0x100, RZ ;  /* 0x00000100134a7824 */ /* 0x020fe200078e00ff */
[----:B------:R-:W5:Y:S02]  /*118c10*/  LDL.U8 R93, [R8+0xbc] ;  /* 0x0000bc00085d7983 */ /* 0x000f640000100000 */
[----:B------:R-:W-:Y:S02]  /*118c20*/  LOP3.LUT R45, R45, 0xffff00ff, R16, 0xf8, !PT ;  /* 0xffff00ff2d2d7812 */ /* 0x000fe400078ef810 */
[----:B------:R-:W2:Y:S01]  /*118c30*/  LDL.U8 R94, [R8+0xbe] ;  /* 0x0000be00085e7983 */ /* 0x000ea20000100000 */
[----:B------:R-:W-:-:S03]  /*118c40*/  IMAD.U32 R22, R22, 0x10000, RZ ;  /* 0x0001000016167824 */ /* 0x000fc600078e00ff */
[----:B------:R-:W2:Y:S01]  /*118c50*/  LDL.U8 R91, [R8+0xc3] ;  /* 0x0000c300085b7983 */ /* 0x000ea20000100000 */
[----:B------:R-:W-:-:S03]  /*118c60*/  IMAD.SHL.U32 R23, R23, 0x1000000, RZ ;  /* 0x0100000017177824 */ /* 0x000fc600078e00ff */
[----:B------:R-:W2:Y:S01]  /*118c70*/  LDL.U8 R100, [R8+0xb6] ;  /* 0x0000b60008647983 */ /* 0x000ea20000100000 */
[----:B------:R-:W-:-:S03]  /*118c80*/  LOP3.LUT R16, R29, 0xff, RZ, 0xc0, !PT ;  /* 0x000000ff1d107812 */ /* 0x000fc600078ec0ff */
[----:B------:R-:W2:Y:S01]  /*118c90*/  LDL.U8 R102, [R8+0xb7] ;  /* 0x0000b70008667983 */ /* 0x000ea20000100000 */
[----:B------:R-:W-:Y:S01]  /*118ca0*/  LOP3.LUT R17, R74, R11, R17, 0xfe, !PT ;  /* 0x0000000b4a117212 */ /* 0x000fe200078efe11 */
[----:B------:R-:W-:Y:S01]  /*118cb0*/  IMAD.SHL.U32 R29, R16, 0x100, RZ ;  /* 0x00000100101d7824 */ /* 0x000fe200078e00ff */
[----:B------:R-:W-:Y:S01]  /*118cc0*/  LOP3.LUT R45, R14, R45, R10, 0xfe, !PT ;  /* 0x0000002d0e2d7212 */ /* 0x000fe200078efe0a */
[----:B------:R-:W2:Y:S01]  /*118cd0*/  LDL.U8 R97, [R8+0xc5] ;  /* 0x0000c50008617983 */ /* 0x000ea20000100000 */
[----:B------:R-:W-:Y:S02]  /*118ce0*/  LOP3.LUT R54, R54, 0xff, RZ, 0xc0, !PT ;  /* 0x000000ff36367812 */ /* 0x000fe400078ec0ff */
[----:B------:R-:W-:Y:S01]  /*118cf0*/  LOP3.LUT R33, R23, R17, R22, 0xfe, !PT ;  /* 0x0000001117217212 */ /* 0x000fe200078efe16 */
[----:B------:R-:W2:Y:S01]  /*118d00*/  LDL.U8 R92, [R8+0xc4] ;  /* 0x0000c400085c7983 */ /* 0x000ea20000100000 */
[----:B------:R-:W-:Y:S01]  /*118d10*/  IMAD.WIDE.U32 R76, R76, 0x10000, RZ ;  /* 0x000100004c4c7825 */ /* 0x000fe200078e00ff */
[----:B------:R-:W-:-:S02]  /*118d20*/  SHF.L.U64.HI R23, R16, 0x8, RZ ;  /* 0x0000000810177819 */ /* 0x000fc400000102ff */
[----:B------:R-:W2:Y:S01]  /*118d30*/  LDL.U8 R89, [R8+0xc9] ;  /* 0x0000c90008597983 */ /* 0x000ea20000100000 */
[----:B------:R-:W-:Y:S01]  /*118d40*/  IMAD.WIDE.U32 R10, R36, 0x1000000, RZ ;  /* 0x01000000240a7825 */ /* 0x000fe200078e00ff */
[----:B------:R-:W-:Y:S02]  /*118d50*/  SHF.L.U64.HI R19, R54, 0x8, RZ ;  /* 0x0000000836137819 */ /* 0x000fe400000102ff */
[----:B------:R-:W2:Y:S01]  /*118d60*/  LDL.U8 R36, [R8+0x96] ;  /* 0x0000960008247983 */ /* 0x000ea20000100000 */
[----:B------:R-:W-:-:S03]  /*118d70*/  IMAD.WIDE.U32 R14, R55, 0x10000, RZ ;  /* 0x00010000370e7825 */ /* 0x000fc600078e00ff */
[----:B------:R-:W3:Y:S01]  /*118d80*/  LDL.U8 R96, [R8+0xbf] ;  /* 0x0000bf0008607983 */ /* 0x000ee20000100000 */
[----:B------:R-:W-:Y:S01]  /*118d90*/  IMAD.WIDE.U32 R16, R67, 0x1000000, RZ ;  /* 0x0100000043107825 */ /* 0x000fe200078e00ff */
[----:B------:R-:W-:Y:S02]  /*118da0*/  LOP3.LUT R23, R11, R23, R77, 0xfe, !PT ;  /* 0x000000170b177212 */ /* 0x000fe400078efe4d */
[----:B------:R-:W3:Y:S01]  /*118db0*/  LDL.U8 R78, [R8+0xc0] ;  /* 0x0000c000084e7983 */ /* 0x000ee20000100000 */
[----:B------:R-:W-:Y:S01]  /*118dc0*/  IMAD.SHL.U32 R69, R69, 0x100, RZ ;  /* 0x0000010045457824 */ /* 0x000fe200078e00ff */
[----:B------:R-:W-:Y:S01]  /*118dd0*/  LOP3.LUT R11, R17, R19, R15, 0xfe, !PT ;  /* 0x00000013110b7212 */ /* 0x000fe200078efe0f */
[----:B------:R-:W-:Y:S01]  /*118de0*/  IMAD.SHL.U32 R22, R54, 0x100, RZ ;  /* 0x0000010036167824 */ /* 0x000fe200078e00ff */
[----:B------:R-:W3:Y:S01]  /*118df0*/  LDL.U8 R19, [R8+0x97] ;  /* 0x0000970008137983 */ /* 0x000ee20000100000 */
[----:B------:R-:W-:-:S03]  /*118e00*/  IMAD.SHL.U32 R40, R40, 0x100, RZ ;  /* 0x0000010028287824 */ /* 0x000fc600078e00ff */
[----:B------:R-:W5:Y:S01]  /*118e10*/  LDL.64 R54, [R8] ;  /* 0x0000000008367983 */ /* 0x000f620000100a00 */
[----:B------:R-:W-:-:S03]  /*118e20*/  LOP3.LUT R29, R29, 0xffff00ff, R24, 0xf8, !PT ;  /* 0xffff00ff1d1d7812 */ /* 0x000fc600078ef818 */
[----:B------:R-:W5:Y:S01]  /*118e30*/  LDL.U8 R82, [R8+0xca] ;  /* 0x0000ca0008527983 */ /* 0x000f620000100000 */
[----:B------:R-:W-:-:S03]  /*118e40*/  LOP3.LUT R68, R69, R11, R68, 0xfe, !PT ;  /* 0x0000000b45447212 */ /* 0x000fc600078efe44 */
[----:B------:R-:W5:Y:S01]  /*118e50*/  LDL.U8 R90, [R8+0xcb] ;  /* 0x0000cb00085a7983 */ /* 0x000f620000100000 */
[----:B------:R-:W-:Y:S01]  /*118e60*/  IMAD.U32 R24, R47, 0x10000, RZ ;  /* 0x000100002f187824 */ /* 0x000fe200078e00ff */
[----:B------:R-:W-:Y:S02]  /*118e70*/  LOP3.LUT R76, R10, R29, R76, 0xfe, !PT ;  /* 0x0000001d0a4c7212 */ /* 0x000fe400078efe4c */
[----:B------:R-:W5:Y:S01]  /*118e80*/  LDL.U8 R47, [R8+0x95] ;  /* 0x00009500082f7983 */ /* 0x000f620000100000 */
[----:B------:R-:W-:-:S03]  /*118e90*/  IMAD.SHL.U32 R11, R52, 0x1000000, RZ ;  /* 0x01000000340b7824 */ /* 0x000fc600078e00ff */
[----:B------:R-:W5:Y:S01]  /*118ea0*/  LDL.U8 R85, [R8+0xd1] ;  /* 0x0000d10008557983 */ /* 0x000f620000100000 */
[----:B------:R-:W-:-:S03]  /*118eb0*/  LOP3.LUT R39, R40, R23, R39, 0xfe, !PT ;  /* 0x0000001728277212 */ /* 0x000fc600078efe27 */
[----:B------:R-:W5:Y:S01]  /*118ec0*/  LDL.U8 R23, [R8+0x9c] ;  /* 0x00009c0008177983 */ /* 0x000f620000100000 */
[----:B------:R-:W-:Y:S02]  /*118ed0*/  LOP3.LUT R53, R22, 0xffff00ff, R53, 0xf8, !PT ;  /* 0xffff00ff16357812 */ /* 0x000fe400078ef835 */
[----:B------:R-:W-:Y:S01]  /*118ee0*/  LOP3.LUT R24, R11, R39, R24, 0xfe, !PT ;  /* 0x000000270b187212 */ /* 0x000fe200078efe18 */
[----:B------:R-:W5:Y:S01]  /*118ef0*/  LDL.U8 R22, [R8+0x94] ;  /* 0x0000940008167983 */ /* 0x000f620000100000 */
[----:B------:R-:W-:Y:S02]  /*118f00*/  LOP3.LUT R72, R72, 0xff, RZ, 0xc0, !PT ;  /* 0x000000ff48487812 */ /* 0x000fe400078ec0ff */
[----:B------:R-:W-:Y:S01]  /*118f10*/  LOP3.LUT R40, R16, R53, R14, 0xfe, !PT ;  /* 0x0000003510287212 */ /* 0x000fe200078efe0e */
[----:B------:R-:W5:Y:S01]  /*118f20*/  LDL.U8 R11, [R8+0x9d] ;  /* 0x00009d00080b7983 */ /* 0x000f620000100000 */
[----:B------:R-:W-:Y:S01]  /*118f30*/  IMAD.WIDE.U32 R16, R73, 0x10000, RZ ;  /* 0x0001000049107825 */ /* 0x000fe200078e00ff */
[----:B------:R-:W-:-:S02]  /*118f40*/  SHF.L.U64.HI R15, R72, 0x8, RZ ;  /* 0x00000008480f7819 */ /* 0x000fc400000102ff */
[----:B------:R-:W5:Y:S01]  /*118f50*/  LDL.U8 R39, [R8+0x9e] ;  /* 0x00009e0008277983 */ /* 0x000f620000100000 */
[----:B------:R-:W-:-:S03]  /*118f60*/  IMAD.WIDE.U32 R28, R28, 0x1000000, RZ ;  /* 0x010000001c1c7825 */ /* 0x000fc600078e00ff */
[----:B------:R-:W5:Y:S01]  /*118f70*/  LDL.U8 R81, [R8+0xcd] ;  /* 0x0000cd0008517983 */ /* 0x000f620000100000 */
[----:B------:R-:W-:Y:S01]  /*118f80*/  IMAD.SHL.U32 R10, R26, 0x100, RZ ;  /* 0x000001001a0a7824 */ /* 0x000fe200078e00ff */
[----:B------:R-:W-:Y:S02]  /*118f90*/  LOP3.LUT R15, R29, R15, R17, 0xfe, !PT ;  /* 0x0000000f1d0f7212 */ /* 0x000fe400078efe11 */
[----:B------:R-:W5:Y:S02]  /*118fa0*/  LDL.U8 R26, [R8+0xa5] ;  /* 0x0000a500081a7983 */ /* 0x000f640000100000 */
[----:B------:R-:W-:Y:S02]  /*118fb0*/  LOP3.LUT R10, R10, R15, R43, 0xfe, !PT ;  /* 0x0000000f0a0a7212 */ /* 0x000fe400078efe2b */
[----:B------:R-:W5:Y:S01]  /*118fc0*/  LDL.U8 R43, [R8+0xa4] ;  /* 0x0000a400082b7983 */ /* 0x000f620000100000 */
[----:B------:R-:W-:-:S03]  /*118fd0*/  IMAD.SHL.U32 R53, R72, 0x100, RZ ;  /* 0x0000010048357824 */ /* 0x000fc600078e00ff */
[----:B------:R-:W5:Y:S01]  /*118fe0*/  LDL.U8 R80, [R8+0xd0] ;  /* 0x0000d00008507983 */ /* 0x000f620000100000 */
[----:B------:R-:W-:Y:S02]  /*118ff0*/  LOP3.LUT R67, R7, 0xff, RZ, 0xc0, !PT ;  /* 0x000000ff07437812 */ /* 0x000fe400078ec0ff */
[----:B------:R-:W-:Y:S01]  /*119000*/  LOP3.LUT R17, R53, 0xffff00ff, R46, 0xf8, !PT ;  /* 0xffff00ff35117812 */ /* 0x000fe200078ef82e */
[----:B------:R-:W5:Y:S01]  /*119010*/  LDL.U8 R7, [R8+0xb2] ;  /* 0x0000b20008077983 */ /* 0x000f620000100000 */
[----:B------:R-:W-:Y:S02]  /*119020*/  IMAD.U32 R35, R35, 0x10000, RZ ;  /* 0x0001000023237824 */ /* 0x000fe400078e00ff */
[----:B------:R-:W-:Y:S01]  /*119030*/  LOP3.LUT R15, R28, R17, R16, 0xfe, !PT ;  /* 0x000000111c0f7212 */ /* 0x000fe200078efe10 */
[----:B------:R-:W5:Y:S01]  /*119040*/  LDL.64 R52, [R8+0x20] ;  /* 0x0000200008347983 */ /* 0x000f620000100a00 */
[----:B------:R-:W-:-:S03]  /*119050*/  IMAD.SHL.U32 R30, R30, 0x1000000, RZ ;  /* 0x010000001e1e7824 */ /* 0x000fc600078e00ff */
[----:B------:R-:W5:Y:S01]  /*119060*/  LDL.U8 R16, [R8+0xa8] ;  /* 0x0000a80008107983 */ /* 0x000f620000100000 */
[----:B------:R-:W-:Y:S01]  /*119070*/  IMAD.SHL.U32 R17, R67, 0x100, RZ ;  /* 0x0000010043117824 */ /* 0x000fe200078e00ff */
[----:B------:R-:W-:Y:S02]  /*119080*/  LOP3.LUT R30, R30, R10, R35, 0xfe, !PT ;  /* 0x0000000a1e1e7212 */ /* 0x000fe400078efe23 */
[----:B------:R-:W5:Y:S01]  /*119090*/  LDL.U8 R10, [R8+0xba] ;  /* 0x0000ba00080a7983 */ /* 0x000f620000100000 */
[----:B------:R-:W-:Y:S01]  /*1190a0*/  IMAD.WIDE.U32 R28, R31, 0x10000, RZ ;  /* 0x000100001f1c7825 */ /* 0x000fe200078e00ff */
[----:B------:R-:W-:Y:S02]  /*1190b0*/  LOP3.LUT R17, R17, 0xffff00ff, R20, 0xf8, !PT ;  /* 0xffff00ff11117812 */ /* 0x000fe400078ef814 */
[----:B------:R-:W5:Y:S01]  /*1190c0*/  LDL.U8 R20, [R8+0xb0] ;  /* 0x0000b00008147983 */ /* 0x000f620000100000 */
[----:B------:R-:W-:Y:S01]  /*1190d0*/  IMAD.WIDE.U32 R34, R34, 0x1000000, RZ ;  /* 0x0100000022227825 */ /* 0x000fe200078e00ff */
[----:B------:R-:W-:-:S02]  /*1190e0*/  SHF.L.U64.HI R67, R67, 0x8, RZ ;  /* 0x0000000843437819 */ /* 0x000fc400000102ff */
[----:B------:R-:W5:Y:S02]  /*1190f0*/  LDL.U8 R31, [R8+0xb8] ;  /* 0x0000b800081f7983 */ /* 0x000f640000100000 */
[----:B------:R-:W-:Y:S02]  /*119100*/  LOP3.LUT R46, R34, R17, R28, 0xfe, !PT ;  /* 0x00000011222e7212 */ /* 0x000fe400078efe1c */
[----:B------:R-:W5:Y:S01]  /*119110*/  LDL.U8 R17, [R8+0xc2] ;  /* 0x0000c20008117983 */ /* 0x000f620000100000 */
[----:B------:R-:W-:Y:S01]  /*119120*/  LOP3.LUT R79, R49, 0xff, RZ, 0xc0, !PT ;  /* 0x000000ff314f7812 */ /* 0x000fe200078ec0ff */
[----:B------:R-:W-:Y:S01]  /*119130*/  IMAD.U32 R70, R70, 0x10000, RZ ;  /* 0x0001000046467824 */ /* 0x000fe200078e00ff */
[----:B------:R-:W-:Y:S01]  /*119140*/  LOP3.LUT R67, R35, R67, R29, 0xfe, !PT ;  /* 0x0000004323437212 */ /* 0x000fe200078efe1d */
[----:B------:R-:W5:Y:S01]  /*119150*/  LDL.U8 R34, [R8+0xc6] ;  /* 0x0000c60008227983 */ /* 0x000f620000100000 */
[----:B------:R-:W-:Y:S01]  /*119160*/  IMAD.SHL.U32 R71, R71, 0x1000000, RZ ;  /* 0x0100000047477824 */ /* 0x000fe200078e00ff */
[----:B------:R-:W-:-:S02]  /*119170*/  SHF.L.U64.HI R35, R79, 0x8, RZ ;  /* 0x000000084f237819 */ /* 0x000fc400000102ff */
[----:B------:R-:W5:Y:S01]  /*119180*/  LDL.U8 R88, [R8+0xcf] ;  /* 0x0000cf0008587983 */ /* 0x000f620000100000 */
[----:B------:R-:W-:Y:S01]  /*119190*/  IMAD.WIDE.U32 R48, R48, 0x10000, RZ ;  /* 0x0001000030307825 */ /* 0x000fe200078e00ff */
[----:B------:R-:W-:Y:S02]  /*1191a0*/  LOP3.LUT R14, R71, R68, R70, 0xfe, !PT ;  /* 0x00000044470e7212 */ /* 0x000fe400078efe46 */
[----:B------:R-:W5:Y:S01]  /*1191b0*/  LDL.U8 R87, [R8+0xdd] ;  /* 0x0000dd0008577983 */ /* 0x000f620000100000 */
[----:B------:R-:W-:-:S03]  /*1191c0*/  IMAD.WIDE.U32 R28, R66, 0x1000000, RZ ;  /* 0x01000000421c7825 */ /* 0x000fc600078e00ff */
[----:B------:R-:W5:Y:S01]  /*1191d0*/  LDL.U8 R77, [R8+0xde] ;  /* 0x0000de00084d7983 */ /* 0x000f620000100000 */
[----:B------:R-:W-:Y:S01]  /*1191e0*/  IMAD.SHL.U32 R68, R65, 0x100, RZ ;  /* 0x0000010041447824 */ /* 0x000fe200078e00ff */
[----:B------:R-:W-:Y:S01]  /*1191f0*/  LOP3.LUT R29, R29, R35, R49, 0xfe, !PT ;  /* 0x000000231d1d7212 */ /* 0x000fe200078efe31 */
[----:B------:R-:W-:Y:S01]  /*119200*/  IMAD.SHL.U32 R79, R79, 0x100, RZ ;  /* 0x000001004f4f7824 */ /* 0x000fe200078e00ff */
[----:B------:R-:W5:Y:S01]  /*119210*/  LDL.U8 R49, [R8+0xd2] ;  /* 0x0000d20008317983 */ /* 0x000f620000100000 */
[----:B------:R-:W-:-:S03]  /*119220*/  IMAD.SHL.U32 R66, R42, 0x100, RZ ;  /* 0x000001002a427824 */ /* 0x000fc600078e00ff */
[----:B------:R-:W5:Y:S01]  /*119230*/  LDL.U8 R42, [R8+0xc7] ;  /* 0x0000c700082a7983 */ /* 0x000f620000100000 */
[----:B------:R-:W-:-:S03]  /*119240*/  LOP3.LUT R79, R79, 0xffff00ff, R56, 0xf8, !PT ;  /* 0xffff00ff4f4f7812 */ /* 0x000fc600078ef838 */
[----:B------:R-:W5:Y:S01]  /*119250*/  LDL.U8 R117, [R8+0xdf] ;  /* 0x0000df0008757983 */ /* 0x000f620000100000 */
[----:B------:R-:W-:-:S03]  /*119260*/  LOP3.LUT R29, R68, R29, R57, 0xfe, !PT ;  /* 0x0000001d441d7212 */ /* 0x000fc600078efe39 */
[----:B------:R-:W5:Y:S01]  /*119270*/  LDL.64 R56, [R8+0x40] ;  /* 0x0000400008387983 */ /* 0x000f620000100a00 */
[----:B------:R-:W-:-:S03]  /*119280*/  LOP3.LUT R35, R66, R67, R25, 0xfe, !PT ;  /* 0x0000004342237212 */ /* 0x000fc600078efe19 */
[----:B------:R-:W5:Y:S01]  /*119290*/  LDL.U8 R25, [R8+0xc8] ;  /* 0x0000c80008197983 */ /* 0x000f620000100000 */
[----:B------:R-:W-:-:S03]  /*1192a0*/  LOP3.LUT R65, R32, 0xff, RZ, 0xc0, !PT ;  /* 0x000000ff20417812 */ /* 0x000fc600078ec0ff */
[----:B------:R-:W5:Y:S01]  /*1192b0*/  LDL.U8 R83, [R8+0xdc] ;  /* 0x0000dc0008537983 */ /* 0x000f620000100000 */
[----:B------:R-:W-:-:S03]  /*1192c0*/  IMAD.U32 R27, R27, 0x10000, RZ ;  /* 0x000100001b1b7824 */ /* 0x000fc600078e00ff */
[----:B------:R-:W5:Y:S01]  /*1192d0*/  LDL.U8 R84, [R8+0xd6] ;  /* 0x0000d60008547983 */ /* 0x000f620000100000 */
[----:B------:R-:W-:-:S03]  /*1192e0*/  IMAD.SHL.U32 R32, R37, 0x1000000, RZ ;  /* 0x0100000025207824 */ /* 0x000fc600078e00ff */
[----:B------:R-:W5:Y:S02]  /*1192f0*/  LDL.U8 R86, [R8+0xd7] ;  /* 0x0000d70008567983 */ /* 0x000f640000100000 */
[----:B------:R-:W-:Y:S02]  /*119300*/  LOP3.LUT R27, R32, R35, R27, 0xfe, !PT ;  /* 0x00000023201b7212 */ /* 0x000fe400078efe1b */
[----:B------:R-:W5:Y:S01]  /*119310*/  LDL.U8 R32, [R8+0xcc] ;  /* 0x0000cc0008207983 */ /* 0x000f620000100000 */
[----:B------:R-:W-:Y:S02]  /*119320*/  IMAD.U32 R37, R41, 0x10000, RZ ;  /* 0x0001000029257824 */ /* 0x000fe400078e00ff */
[----:B------:R-:W-:Y:S01]  /*119330*/  IMAD.SHL.U32 R66, R59, 0x1000000, RZ ;  /* 0x010000003b427824 */ /* 0x000fe200078e00ff */
[----:B------:R-:W5:Y:S01]  /*119340*/  LDL.U8 R41, [R8+0xd3] ;  /* 0x0000d30008297983 */ /* 0x000f620000100000 */
[----:B------:R-:W-:-:S03]  /*119350*/  IMAD.SHL.U32 R68, R65, 0x100, RZ ;  /* 0x0000010041447824 */ /* 0x000fc600078e00ff */
[----:B------:R-:W-:Y:S01]  /*119360*/  LOP3.LUT R37, R66, R29, R37, 0xfe, !PT ;  /* 0x0000001d42257212 */ /* 0x000fe200078efe25 */
[----:B------:R-:W5:Y:S01]  /*119370*/  LDL.64 R70, [R8+0x48] ;  /* 0x0000480008467983 */ /* 0x000f620000100a00 */
[----:B------:R-:W-:Y:S02]  /*119380*/  LOP3.LUT R66, R44, 0xff, RZ, 0xc0, !PT ;  /* 0x000000ff2c427812 */ /* 0x000fe400078ec0ff */
[----:B------:R-:W-:Y:S01]  /*119390*/  LOP3.LUT R79, R28, R79, R48, 0xfe, !PT ;  /* 0x0000004f1c4f7212 */ /* 0x000fe200078efe30 */
[----:B------:R-:W-:Y:S01]  /*1193a0*/  IMAD.WIDE.U32 R58, R58, 0x10000, RZ ;  /* 0x000100003a3a7825 */ /* 0x000fe200078e00ff */
[----:B------:R-:W-:Y:S01]  /*1193b0*/  LOP3.LUT R35, R68, 0xffff00ff, R21, 0xf8, !PT ;  /* 0xffff00ff44237812 */ /* 0x000fe200078ef815 */
[----:B------:R-:W5:Y:S02]  /*1193c0*/  LDL.U8 R48, [R8+0xd9] ;  /* 0x0000d90008307983 */ /* 0x000f640000100000 */
[----:B------:R-:W-:Y:S02]  /*1193d0*/  IMAD.WIDE.U32 R28, R63, 0x1000000, RZ ;  /* 0x010000003f1c7825 */ /* 0x000fe400078e00ff */
[----:B------:R-:W5:Y:S01]  /*1193e0*/  LDL.U8 R21, [R8+0xce] ;  /* 0x0000ce0008157983 */ /* 0x000f620000100000 */
[----:B------:R-:W-:Y:S01]  /*1193f0*/  LOP3.LUT R69, R38, 0xff, RZ, 0xc0, !PT ;  /* 0x000000ff26457812 */ /* 0x000fe200078ec0ff */
[----:B------:R-:W-:-:S02]  /*119400*/  IMAD.SHL.U32 R121, R66, 0x100, RZ ;  /* 0x0000010042797824 */ /* 0x000fc400078e00ff */
[----:B------:R-:W5:Y:S01]  /*119410*/  LDL.U8 R38, [R8+0xd5] ;  /* 0x0000d50008267983 */ /* 0x000f620000100000 */
[----:B------:R-:W-:-:S03]  /*119420*/  LOP3.LUT R28, R28, R35, R58, 0xfe, !PT ;  /* 0x000000231c1c7212 */ /* 0x000fc600078efe3a */
[----:B------:R-:W5:Y:S01]  /*119430*/  LDL.U8 R35, [R8+0xd4] ;  /* 0x0000d40008237983 */ /* 0x000f620000100000 */
[----:B------:R-:W-:-:S03]  /*119440*/  LOP3.LUT R121, R121, 0xffff00ff, R12, 0xf8, !PT ;  /* 0xffff00ff79797812 */ /* 0x000fc600078ef80c */
[----:B------:R-:W5:Y:S04]  /*119450*/  LDL.U8 R12, [R8+0xda] ;  /* 0x0000da00080c7983 */ /* 0x000f680000100000 */
[----:B------:R-:W5:Y:S01]  /*119460*/  LDL.U8 R44, [R8+0xdb] ;  /* 0x0000db00082c7983 */ /* 0x000f620000100000 */
[----:B------:R-:W-:Y:S01]  /*119470*/  SHF.L.U64.HI R63, R65, 0x8, RZ ;  /* 0x00000008413f7819 */ /* 0x000fe200000102ff */
[----:B------:R-:W-:Y:S02]  /*119480*/  IMAD.SHL.U32 R119, R69, 0x100, RZ ;  /* 0x0000010045777824 */ /* 0x000fe400078e00ff */
[----:B------:R-:W5:Y:S01]  /*119490*/  LDL.64 R72, [R8+0x50] ;  /* 0x0000500008487983 */ /* 0x000f620000100a00 */
[----:B------:R-:W-:Y:S01]  /*1194a0*/  LOP3.LUT R29, R29, R63, R59, 0xfe, !PT ;  /* 0x0000003f1d1d7212 */ /* 0x000fe200078efe3b */
[----:B------:R-:W-:Y:S01]  /*1194b0*/  IMAD.WIDE.U32 R58, R61, 0x1000000, RZ ;  /* 0x010000003d3a7825 */ /* 0x000fe200078e00ff */
[----:B------:R-:W-:Y:S01]  /*1194c0*/  SHF.L.U64.HI R69, R69, 0x8, RZ ;  /* 0x0000000845457819 */ /* 0x000fe200000102ff */
[----:B------:R-:W5:Y:S01]  /*1194d0*/  LDL.64 R74, [R8+0x58] ;  /* 0x00005800084a7983 */ /* 0x000f620000100a00 */
[----:B------:R-:W-:Y:S01]  /*1194e0*/  SHF.L.U64.HI R67, R66, 0x8, RZ ;  /* 0x0000000842437819 */ /* 0x000fe200000102ff */
[----:B------:R-:W-:Y:S01]  /*1194f0*/  IMAD.WIDE.U32 R64, R64, 0x10000, RZ ;  /* 0x0001000040407825 */ /* 0x000fe200078e00ff */
[----:B------:R-:W-:-:S02]  /*119500*/  LOP3.LUT R119, R119, 0xffff00ff, R18, 0xf8, !PT ;  /* 0xffff00ff77777812 */ /* 0x000fc400078ef812 */
[----:B------:R-:W5:Y:S01]  /*119510*/  LDL.U8 R18, [R8+0xd8] ;  /* 0x0000d80008127983 */ /* 0x000f620000100000 */
[----:B------:R-:W-:-:S04]  /*119520*/  IMAD.WIDE.U32 R60, R60, 0x10000, RZ ;  /* 0x000100003c3c7825 */ /* 0x000fc800078e00ff */
[----:B------:R-:W-:Y:S01]  /*119530*/  IMAD.WIDE.U32 R62, R62, 0x1000000, RZ ;  /* 0x010000003e3e7825 */ /* 0x000fe200078e00ff */
[----:B------:R-:W-:Y:S02]  /*119540*/  LOP3.LUT R118, R59, R69, R65, 0xfe, !PT ;  /* 0x000000453b767212 */ /* 0x000fe400078efe41 */
[----:B------:R-:W-:Y:S01]  /*119550*/  LOP3.LUT R119, R58, R119, R64, 0xfe, !PT ;  /* 0x000000773a777212 */ /* 0x000fe200078efe40 */
[----:B------:R-:W5:Y:S01]  /*119560*/  LDL.64 R68, [R8+0x18] ;  /* 0x0000180008447983 */ /* 0x000f620000100a00 */
[----:B------:R-:W-:Y:S02]  /*119570*/  LOP3.LUT R120, R63, R67, R61, 0xfe, !PT ;  /* 0x000000433f787212 */ /* 0x000fe400078efe3d */
[----:B------:R-:W-:Y:S01]  /*119580*/  LOP3.LUT R121, R62, R121, R60, 0xfe, !PT ;  /* 0x000000793e797212 */ /* 0x000fe200078efe3c */
[----:B------:R-:W5:Y:S04]  /*119590*/  LDL.64 R58, [R8+0x28] ;  /* 0x00002800083a7983 */ /* 0x000f680000100a00 */
[----:B------:R-:W5:Y:S04]  /*1195a0*/  LDL.64 R60, [R8+0x8] ;  /* 0x00000800083c7983 */ /* 0x000f680000100a00 */
[----:B------:R-:W5:Y:S04]  /*1195b0*/  LDL.64 R62, [R8+0x30] ;  /* 0x00003000083e7983 */ /* 0x000f680000100a00 */
[----:B------:R-:W5:Y:S04]  /*1195c0*/  LDL.64 R64, [R8+0x10] ;  /* 0x0000100008407983 */ /* 0x000f680000100a00 */
[----:B------:R-:W5:Y:S01]  /*1195d0*/  LDL.64 R66, [R8+0x38] ;  /* 0x0000380008427983 */ /* 0x000f620000100a00 */
[----:B------:R-:W-:Y:S01]  /*1195e0*/  IMAD.SHL.U32 R116, R116, 0x1000000, RZ ;  /* 0x0100000074747824 */ /* 0x000fe200078e00ff */
[----:B------:R-:W-:Y:S01]  /*1195f0*/  LOP3.LUT R111, R111, 0xff, RZ, 0xc0, !PT ;  /* 0x000000ff6f6f7812 */ /* 0x000fe200078ec0ff */
[----:B------:R-:W-:-:S02]  /*119600*/  IMAD.SHL.U32 R108, R108, 0x1000000, RZ ;  /* 0x010000006c6c7824 */ /* 0x000fc400078e00ff */
[----:B------:R-:W-:Y:S01]  /*119610*/  IMAD.SHL.U32 R114, R114, 0x1000000, RZ ;  /* 0x0100000072727824 */ /* 0x000fe200078e00ff */
[----:B------:R-:W-:Y:S02]  /*119620*/  LOP3.LUT R104, R104, 0xff, RZ, 0xc0, !PT ;  /* 0x000000ff68687812 */ /* 0x000fe400078ec0ff */
[----:B----4-:R-:W-:Y:S01]  /*119630*/  LOP3.LUT R98, R98, 0xff, RZ, 0xc0, !PT ;  /* 0x000000ff62627812 */ /* 0x010fe200078ec0ff */
[----:B--2---:R-:W-:Y:S02]  /*119640*/  IMAD.U32 R36, R36, 0x10000, RZ ;  /* 0x0001000024247824 */ /* 0x004fe400078e00ff */
[----:B---3--:R-:W-:Y:S02]  /*119650*/  IMAD.SHL.U32 R19, R19, 0x1000000, RZ ;  /* 0x0100000013137824 */ /* 0x008fe400078e00ff */
[----:B-----5:R-:W-:Y:S02]  /*119660*/  IMAD.SHL.U32 R47, R47, 0x100, RZ ;  /* 0x000001002f2f7824 */ /* 0x020fe400078e00ff */
[----:B------:R-:W-:-:S03]  /*119670*/  IMAD.SHL.U32 R11, R11, 0x100, RZ ;  /* 0x000001000b0b7824 */ /* 0x000fc600078e00ff */
[----:B------:R-:W-:Y:S01]  /*119680*/  LOP3.LUT R22, R47, R29, R22, 0xfe, !PT ;  /* 0x0000001d2f167212 */ /* 0x000fe200078efe16 */
[----:B------:R-:W-:Y:S01]  /*119690*/  IMAD.U32 R39, R39, 0x10000, RZ ;  /* 0x0001000027277824 */ /* 0x000fe200078e00ff */
[----:B------:R-:W-:Y:S01]  /*1196a0*/  LOP3.LUT R23, R11, R118, R23, 0xfe, !PT ;  /* 0x000000760b177212 */ /* 0x000fe200078efe17 */
[----:B------:R-:W-:Y:S01]  /*1196b0*/  IMAD.U32 R29, R112, 0x10000, RZ ;  /* 0x00010000701d7824 */ /* 0x000fe200078e00ff */
[----:B------:R-:W-:Y:S01]  /*1196c0*/  LOP3.LUT R19, R19, R22, R36, 0xfe, !PT ;  /* 0x0000001613137212 */ /* 0x000fe200078efe24 */
[----:B------:R-:W-:Y:S01]  /*1196d0*/  IMAD.SHL.U32 R11, R26, 0x100, RZ ;  /* 0x000001001a0b7824 */ /* 0x000fe200078e00ff */
[----:B------:R-:W-:Y:S01]  /*1196e0*/  LOP3.LUT R26, R116, R23, R39, 0xfe, !PT ;  /* 0x00000017741a7212 */ /* 0x000fe200078efe27 */
[----:B------:R-:W-:-:S03]  /*1196f0*/  IMAD.WIDE.U32 R22, R113, 0x10000, RZ ;  /* 0x0001000071167825 */ /* 0x000fc600078e00ff */
[----:B------:R-:W-:Y:S01]  /*119700*/  LOP3.LUT R43, R11, R120, R43, 0xfe, !PT ;  /* 0x000000780b2b7212 */ /* 0x000fe200078efe2b */
[----:B------:R-:W-:Y:S01]  /*119710*/  IMAD.WIDE.U32 R112, R107, 0x1000000, RZ ;  /* 0x010000006b707825 */ /* 0x000fe200078e00ff */
[----:B------:R-:W-:-:S03]  /*119720*/  SHF.L.U64.HI R11, R111, 0x8, RZ ;  /* 0x000000086f0b7819 */ /* 0x000fc600000102ff */
[----:B------:R-:W-:Y:S01]  /*119730*/  IMAD.SHL.U32 R36, R115, 0x100, RZ ;  /* 0x0000010073247824 */ /* 0x000fe200078e00ff */
[----:B------:R-:W-:Y:S01]  /*119740*/  LOP3.LUT R11, R113, R11, R23, 0xfe, !PT ;  /* 0x0000000b710b7212 */ /* 0x000fe200078efe17 */
[----:B------:R-:W-:Y:S01]  /*119750*/  IMAD.SHL.U32 R39, R111, 0x100, RZ ;  /* 0x000001006f277824 */ /* 0x000fe200078e00ff */
[----:B------:R-:W-:Y:S02]  /*119760*/  LOP3.LUT R47, R110, 0xff, RZ, 0xc0, !PT ;  /* 0x000000ff6e2f7812 */ /* 0x000fe400078ec0ff */
[----:B------:R-:W-:Y:S01]  /*119770*/  LOP3.LUT R36, R36, R11, R105, 0xfe, !PT ;  /* 0x0000000b24247212 */ /* 0x000fe200078efe69 */
[----:B------:R-:W-:Y:S01]  /*119780*/  IMAD.U32 R11, R106, 0x10000, RZ ;  /* 0x000100006a0b7824 */ /* 0x000fe200078e00ff */
[----:B------:R-:W-:Y:S01]  /*119790*/  SHF.L.U64.HI R23, R47, 0x8, RZ ;  /* 0x000000082f177819 */ /* 0x000fe200000102ff */
[----:B------:R-:W-:-:S04]  /*1197a0*/  IMAD.WIDE.U32 R106, R7, 0x10000, RZ ;  /* 0x00010000076a7825 */ /* 0x000fc800078e00ff */
[----:B------:R-:W-:Y:S01]  /*1197b0*/  IMAD.WIDE.U32 R110, R101, 0x1000000, RZ ;  /* 0x01000000656e7825 */ /* 0x000fe200078e00ff */
[----:B------:R-:W-:-:S03]  /*1197c0*/  LOP3.LUT R39, R39, 0xffff00ff, R16, 0xf8, !PT ;  /* 0xffff00ff27277812 */ /* 0x000fc600078ef810 */
[----:B------:R-:W-:Y:S01]  /*1197d0*/  IMAD.SHL.U32 R16, R109, 0x100, RZ ;  /* 0x000001006d107824 */ /* 0x000fe200078e00ff */
[----:B------:R-:W-:Y:S02]  /*1197e0*/  LOP3.LUT R23, R111, R23, R107, 0xfe, !PT ;  /* 0x000000176f177212 */ /* 0x000fe400078efe6b */
[----:B------:R-:W-:Y:S02]  /*1197f0*/  LOP3.LUT R112, R112, R39, R22, 0xfe, !PT ;  /* 0x0000002770707212 */ /* 0x000fe400078efe16 */
[----:B------:R-:W-:Y:S01]  /*119800*/  LOP3.LUT R7, R108, R36, R11, 0xfe, !PT ;  /* 0x000000246c077212 */ /* 0x000fe200078efe0b */
[----:B------:R-:W-:Y:S01]  /*119810*/  IMAD.WIDE.U32 R10, R10, 0x10000, RZ ;  /* 0x000100000a0a7825 */ /* 0x000fe200078e00ff */
[----:B------:R-:W-:Y:S02]  /*119820*/  LOP3.LUT R99, R16, R23, R99, 0xfe, !PT ;  /* 0x0000001710637212 */ /* 0x000fe400078efe63 */
[----:B------:R-:W-:Y:S01]  /*119830*/  LOP3.LUT R29, R114, R43, R29, 0xfe, !PT ;  /* 0x0000002b721d7212 */ /* 0x000fe200078efe1d */
[----:B------:R-:W-:Y:S01]  /*119840*/  IMAD.WIDE.U32 R22, R95, 0x1000000, RZ ;  /* 0x010000005f167825 */ /* 0x000fe200078e00ff */
[----:B------:R-:W-:-:S03]  /*119850*/  SHF.L.U64.HI R43, R104, 0x8, RZ ;  /* 0x00000008682b7819 */ /* 0x000fc600000102ff */
[----:B------:R-:W-:Y:S01]  /*119860*/  IMAD.SHL.U32 R16, R103, 0x100, RZ ;  /* 0x0000010067107824 */ /* 0x000fe200078e00ff */
[----:B------:R-:W-:Y:S01]  /*119870*/  LOP3.LUT R11, R23, R43, R11, 0xfe, !PT ;  /* 0x0000002b170b7212 */ /* 0x000fe200078efe0b */
[----:B------:R-:W-:-:S03]  /*119880*/  IMAD.SHL.U32 R47, R47, 0x100, RZ ;  /* 0x000001002f2f7824 */ /* 0x000fc600078e00ff */
[----:B------:R-:W-:Y:S01]  /*119890*/  LOP3.LUT R93, R16, R11, R93, 0xfe, !PT ;  /* 0x0000000b105d7212 */ /* 0x000fe200078efe5d */
[----:B------:R-:W-:Y:S01]  /*1198a0*/  IMAD.U32 R11, R94, 0x10000, RZ ;  /* 0x000100005e0b7824 */ /* 0x000fe200078e00ff */
[----:B------:R-:W-:Y:S01]  /*1198b0*/  SHF.L.U64.HI R23, R98, 0x8, RZ ;  /* 0x0000000862177819 */ /* 0x000fe200000102ff */
[----:B------:R-:W-:Y:S01]  /*1198c0*/  IMAD.WIDE.U32 R16, R17, 0x10000, RZ ;  /* 0x0001000011107825 */ /* 0x000fe200078e00ff */
[----:B------:R-:W-:-:S03]  /*1198d0*/  LOP3.LUT R47, R47, 0xffff00ff, R20, 0xf8, !PT ;  /* 0xffff00ff2f2f7812 */ /* 0x000fc600078ef814 */
[----:B------:R-:W-:-:S04]  /*1198e0*/  IMAD.WIDE.U32 R94, R91, 0x1000000, RZ ;  /* 0x010000005b5e7825 */ /* 0x000fc800078e00ff */
[----:B------:R-:W-:Y:S01]  /*1198f0*/  IMAD.U32 R20, R100, 0x10000, RZ ;  /* 0x0001000064147824 */ /* 0x000fe200078e00ff */
[----:B------:R-:W-:Y:S01]  /*119900*/  LOP3.LUT R17, R95, R23, R17, 0xfe, !PT ;  /* 0x000000175f117212 */ /* 0x000fe200078efe11 */
[----:B------:R-:W-:Y:S02]  /*119910*/  IMAD.SHL.U32 R39, R102, 0x1000000, RZ ;  /* 0x0100000066277824 */ /* 0x000fe400078e00ff */
[----:B------:R-:W-:Y:S02]  /*119920*/  IMAD.SHL.U32 R97, R97, 0x100, RZ ;  /* 0x0000010061617824 */ /* 0x000fe400078e00ff */
[----:B------:R-:W-:Y:S01]  /*119930*/  IMAD.SHL.U32 R36, R104, 0x100, RZ ;  /* 0x0000010068247824 */ /* 0x000fe200078e00ff */
[----:B------:R-:W-:Y:S02]  /*119940*/  LOP3.LUT R20, R39, R99, R20, 0xfe, !PT ;  /* 0x0000006327147212 */ /* 0x000fe400078efe14 */
[----:B------:R-:W-:Y:S02]  /*119950*/  LOP3.LUT R92, R97, R17, R92, 0xfe, !PT ;  /* 0x00000011615c7212 */ /* 0x000fe400078efe5c */
[----:B------:R-:W-:-:S02]  /*119960*/  LOP3.LUT R39, R36, 0xffff00ff, R31, 0xf8, !PT ;  /* 0xffff00ff24277812 */ /* 0x000fc400078ef81f */
[----:B------:R-:W-:Y:S01]  /*119970*/  IADD3 R17, P0, P1, R45, R52, R54 ;  /* 0x000000342d117210 */ /* 0x000fe2000791e036 */
[----:B------:R-:W-:Y:S01]  /*119980*/  IMAD.SHL.U32 R96, R96, 0x1000000, RZ ;  /* 0x0100000060607824 */ /* 0x000fe200078e00ff */
[----:B------:R-:W-:Y:S01]  /*119990*/  LOP3.LUT R36, R89, 0xff, RZ, 0xc0, !PT ;  /* 0x000000ff59247812 */ /* 0x000fe200078ec0ff */
[----:B------:R-:W-:Y:S01]  /*1199a0*/  IMAD.SHL.U32 R31, R98, 0x100, RZ ;  /* 0x00000100621f7824 */ /* 0x000fe200078e00ff */
[----:B------:R-:W-:Y:S02]  /*1199b0*/  LOP3.LUT R106, R110, R47, R106, 0xfe, !PT ;  /* 0x0000002f6e6a7212 */ /* 0x000fe400078efe6a */
[----:B------:R-:W-:Y:S02]  /*1199c0*/  IADD3.X R47, R33, R53, R55, P0, P1 ;  /* 0x00000035212f7210 */ /* 0x000fe400007e2437 */
[----:B------:R-:W-:Y:S01]  /*1199d0*/  LOP3.LUT R23, R22, R39, R10, 0xfe, !PT ;  /* 0x0000002716177212 */ /* 0x000fe200078efe0a */
[----:B------:R-:W-:Y:S01]  /*1199e0*/  IMAD.SHL.U32 R10, R36, 0x100, RZ ;  /* 0x00000100240a7824 */ /* 0x000fe200078e00ff */
[----:B------:R-:W-:-:S02]  /*1199f0*/  LOP3.LUT R22, R96, R93, R11, 0xfe, !PT ;  /* 0x0000005d60167212 */ /* 0x000fc400078efe0b */
[----:B------:R-:W-:Y:S02]  /*119a00*/  LOP3.LUT R11, R31, 0xffff00ff, R78, 0xf8, !PT ;  /* 0xffff00ff1f0b7812 */ /* 0x000fe400078ef84e */
[----:B------:R-:W-:Y:S01]  /*119a10*/  LOP3.LUT R89, R57, 0x510e527f, R47, 0x96, !PT ;  /* 0x510e527f39597812 */ /* 0x000fe200078e962f */
[----:B------:R-:W-:Y:S01]  /*119a20*/  IMAD.U32 R31, R34, 0x10000, RZ ;  /* 0x00010000221f7824 */ /* 0x000fe200078e00ff */
[----:B------:R-:W-:Y:S01]  /*119a30*/  LOP3.LUT R93, R10, 0xffff00ff, R25, 0xf8, !PT ;  /* 0xffff00ff0a5d7812 */ /* 0x000fe200078ef819 */
[----:B------:R-:W-:Y:S01]  /*119a40*/  IMAD.SHL.U32 R42, R42, 0x1000000, RZ ;  /* 0x010000002a2a7824 */ /* 0x000fe200078e00ff */
[----:B------:R-:W-:Y:S01]  /*119a50*/  LOP3.LUT R94, R94, R11, R16, 0xfe, !PT ;  /* 0x0000000b5e5e7212 */ /* 0x000fe200078efe10 */
[----:B------:R-:W-:Y:S01]  /*119a60*/  IMAD.WIDE.U32 R10, R82, 0x10000, RZ ;  /* 0x00010000520a7825 */ /* 0x000fe200078e00ff */
[----:B------:R-:W-:Y:S02]  /*119a70*/  LOP3.LUT R25, R56, 0xade682d1, R17, 0x96, !PT ;  /* 0xade682d138197812 */ /* 0x000fe400078e9611 */
[----:B------:R-:W-:Y:S01]  /*119a80*/  IADD3 R39, P0, R89, -0xc4336f8, RZ ;  /* 0xf3bcc90859277810 */ /* 0x000fe20007f1e0ff */
[----:B------:R-:W-:Y:S01]  /*119a90*/  IMAD.WIDE.U32 R90, R90, 0x1000000, RZ ;  /* 0x010000005a5a7825 */ /* 0x000fe200078e00ff */
[----:B------:R-:W-:-:S02]  /*119aa0*/  LOP3.LUT R85, R85, 0xff, RZ, 0xc0, !PT ;  /* 0x000000ff55557812 */ /* 0x000fc400078ec0ff */
[----:B------:R-:W-:Y:S02]  /*119ab0*/  SHF.L.U64.HI R57, R36, 0x8, RZ ;  /* 0x0000000824397819 */ /* 0x000fe400000102ff */
[----:B------:R-:W-:Y:S01]  /*119ac0*/  LOP3.LUT R31, R42, R92, R31, 0xfe, !PT ;  /* 0x0000005c2a1f7212 */ /* 0x000fe200078efe1f */
[----:B------:R-:W-:Y:S01]  /*119ad0*/  IMAD.SHL.U32 R81, R81, 0x100, RZ ;  /* 0x0000010051517824 */ /* 0x000fe200078e00ff */
[----:B------:R-:W-:Y:S01]  /*119ae0*/  IADD3.X R42, R25, 0x6a09e667, RZ, P0, !PT ;  /* 0x6a09e667192a7810 */ /* 0x000fe200007fe4ff */
[----:B------:R-:W-:Y:S01]  /*119af0*/  IMAD.SHL.U32 R43, R85, 0x100, RZ ;  /* 0x00000100552b7824 */ /* 0x000fe200078e00ff */
[----:B------:R-:W-:Y:S02]  /*119b00*/  LOP3.LUT R78, R91, R57, R11, 0xfe, !PT ;  /* 0x000000395b4e7212 */ /* 0x000fe400078efe0b */
[----:B------:R-:W-:Y:S02]  /*119b10*/  LOP3.LUT R57, R52, R39, RZ, 0x3c, !PT ;  /* 0x0000002734397212 */ /* 0x000fe400078e3cff */
[----:B------:R-:W-:-:S02]  /*119b20*/  LOP3.LUT R16, R53, R42, RZ, 0x3c, !PT ;  /* 0x0000002a35107212 */ /* 0x000fc400078e3cff */
[----:B------:R-:W-:Y:S02]  /*119b30*/  LOP3.LUT R78, R81, R78, R32, 0xfe, !PT ;  /* 0x0000004e514e7212 */ /* 0x000fe400078efe20 */
[----:B------:R-:W-:Y:S02]  /*119b40*/  LOP3.LUT R81, R43, 0xffff00ff, R80, 0xf8, !PT ;  /* 0xffff00ff2b517812 */ /* 0x000fe400078ef850 */
[----:B------:R-:W-:Y:S02]  /*119b50*/  SHF.L.W.U32.HI R43, R57, 0x8, R16 ;  /* 0x00000008392b7819 */ /* 0x000fe40000010e10 */
[----:B------:R-:W-:Y:S02]  /*119b60*/  SHF.L.W.U32.HI R57, R16, 0x8, R57 ;  /* 0x0000000810397819 */ /* 0x000fe40000010e39 */
[----:B------:R-:W-:Y:S01]  /*119b70*/  IADD3 R36, P0, P1, R76, R17, R43 ;  /* 0x000000114c247210 */ /* 0x000fe2000791e02b */
[----:B------:R-:W-:Y:S01]  /*119b80*/  IMAD.WIDE.U32 R16, R41, 0x1000000, RZ ;  /* 0x0100000029107825 */ /* 0x000fe200078e00ff */
[----:B------:R-:W-:-:S02]  /*119b90*/  LOP3.LUT R90, R90, R93, R10, 0xfe, !PT ;  /* 0x0000005d5a5a7212 */ /* 0x000fc400078efe0a */
[----:B------:R-:W-:Y:S01]  /*119ba0*/  SHF.L.U64.HI R41, R85, 0x8, RZ ;  /* 0x0000000855297819 */ /* 0x000fe200000102ff */
[----:B------:R-:W-:Y:S01]  /*119bb0*/  IMAD.WIDE.U32 R10, R49, 0x10000, RZ ;  /* 0x00010000310a7825 */ /* 0x000fe200078e00ff */
[----:B------:R-:W-:-:S03]  /*119bc0*/  IADD3.X R32, R24, R47, R57, P0, P1 ;  /* 0x0000002f18207210 */ /* 0x000fc600007e2439 */
[----:B------:R-:W-:Y:S01]  /*119bd0*/  IMAD.U32 R21, R21, 0x10000, RZ ;  /* 0x0001000015157824 */ /* 0x000fe200078e00ff */
[----:B------:R-:W-:Y:S01]  /*119be0*/  LOP3.LUT R56, R17, R41, R11, 0xfe, !PT ;  /* 0x0000002911387212 */ /* 0x000fe200078efe0b */
[----:B------:R-:W-:Y:S01]  /*119bf0*/  IMAD.SHL.U32 R88, R88, 0x1000000, RZ ;  /* 0x0100000058587824 */ /* 0x000fe200078e00ff */
[----:B------:R-:W-:Y:S01]  /*119c00*/  LOP3.LUT R17, R89, R36, RZ, 0x3c, !PT ;  /* 0x0000002459117212 */ /* 0x000fe200078e3cff */
[----:B------:R-:W-:Y:S01]  /*119c10*/  IMAD.SHL.U32 R38, R38, 0x100, RZ ;  /* 0x0000010026267824 */ /* 0x000fe200078e00ff */
[----:B------:R-:W-:Y:S02]  /*119c20*/  LOP3.LUT R34, R25, R32, RZ, 0x3c, !PT ;  /* 0x0000002019227212 */ /* 0x000fe400078e3cff */
[----:B------:R-:W-:Y:S02]  /*119c30*/  LOP3.LUT R48, R48, 0xff, RZ, 0xc0, !PT ;  /* 0x000000ff30307812 */ /* 0x000fe400078ec0ff */
[----:B------:R-:W-:Y:S02]  /*119c40*/  LOP3.LUT R11, R88, R78, R21, 0xfe, !PT ;  /* 0x0000004e580b7212 */ /* 0x000fe400078efe15 */
[----:B------:R-:W-:-:S02]  /*119c50*/  LOP3.LUT R10, R16, R81, R10, 0xfe, !PT ;  /* 0x00000051100a7212 */ /* 0x000fc400078efe0a */
[----:B------:R-:W-:Y:S02]  /*119c60*/  LOP3.LUT R56, R38, R56, R35, 0xfe, !PT ;  /* 0x0000003826387212 */ /* 0x000fe400078efe23 */
[----:B------:R-:W-:Y:S02]  /*119c70*/  SHF.L.W.U32.HI R25, R34, 0x10, R17 ;  /* 0x0000001022197819 */ /* 0x000fe40000010e11 */
[----:B------:R-:W-:Y:S01]  /*119c80*/  SHF.L.W.U32.HI R21, R17, 0x10, R34 ;  /* 0x0000001011157819 */ /* 0x000fe20000010e22 */
[----:B------:R-:W-:Y:S01]  /*119c90*/  IMAD.WIDE.U32 R16, R12, 0x10000, RZ ;  /* 0x000100000c107825 */ /* 0x000fe200078e00ff */
[----:B------:R-:W-:-:S03]  /*119ca0*/  SHF.L.U64.HI R49, R48, 0x8, RZ ;  /* 0x0000000830317819 */ /* 0x000fc600000102ff */
[----:B------:R-:W-:-:S05]  /*119cb0*/  IMAD.WIDE.U32 R34, R44, 0x1000000, RZ ;  /* 0x010000002c227825 */ /* 0x000fca00078e00ff */
[----:B------:R-:W-:Y:S02]  /*119cc0*/  LOP3.LUT R17, R35, R49, R17, 0xfe, !PT ;  /* 0x0000003123117212 */ /* 0x000fe400078efe11 */
[----:B------:R-:W-:Y:S01]  /*119cd0*/  IADD3 R35, P0, R21, R39, RZ ;  /* 0x0000002715237210 */ /* 0x000fe20007f1e0ff */
[----:B------:R-:W-:Y:S02]  /*119ce0*/  IMAD.SHL.U32 R47, R48, 0x100, RZ ;  /* 0x00000100302f7824 */ /* 0x000fe400078e00ff */
[----:B------:R-:W-:Y:S02]  /*119cf0*/  IMAD.SHL.U32 R38, R87, 0x100, RZ ;  /* 0x0000010057267824 */ /* 0x000fe400078e00ff */
[----:B------:R-:W-:Y:S01]  /*119d00*/  IMAD.X R42, R25, 0x1, R42, P0 ;  /* 0x00000001192a7824 */ /* 0x000fe200000e062a */
[----:B------:R-:W-:Y:S01]  /*119d10*/  LOP3.LUT R39, R47, 0xffff00ff, R18, 0xf8, !PT ;  /* 0xffff00ff2f277812 */ /* 0x000fe200078ef812 */
[----:B------:R-:W-:Y:S01]  /*119d20*/  IMAD.U32 R77, R77, 0x10000, RZ ;  /* 0x000100004d4d7824 */ /* 0x000fe200078e00ff */
[----:B------:R-:W-:Y:S01]  /*119d30*/  LOP3.LUT R83, R38, R17, R83, 0xfe, !PT ;  /* 0x0000001126537212 */ /* 0x000fe200078efe53 */
[----:B------:R-:W-:Y:S01]  /*119d40*/  IMAD.SHL.U32 R18, R117, 0x1000000, RZ ;  /* 0x0100000075127824 */ /* 0x000fe200078e00ff */
[----:B------:R-:W-:-:S02]  /*119d50*/  LOP3.LUT R38, R57, R42, RZ, 0x3c, !PT ;  /* 0x0000002a39267212 */ /* 0x000fc400078e3cff */
[----:B------:R-:W-:Y:S02]  /*119d60*/  IADD3 R47, P0, P1, R40, R58, R60 ;  /* 0x0000003a282f7210 */ /* 0x000fe4000791e03c */
[----:B------:R-:W-:Y:S02]  /*119d70*/  IADD3 R57, P2, P3, R46, R62, R64 ;  /* 0x0000003e2e397210 */ /* 0x000fe40007b5e040 */
[----:B------:R-:W-:Y:S02]  /*119d80*/  LOP3.LUT R17, R34, R39, R16, 0xfe, !PT ;  /* 0x0000002722117212 */ /* 0x000fe400078efe10 */
[----:B------:R-:W-:Y:S02]  /*119d90*/  LOP3.LUT R16, R18, R83, R77, 0xfe, !PT ;  /* 0x0000005312107212 */ /* 0x000fe400078efe4d */
[----:B------:R-:W-:Y:S02]  /*119da0*/  IADD3 R83, P4, P5, R28, R66, R68 ;  /* 0x000000421c537210 */ /* 0x000fe40007d9e044 */
[----:B------:R-:W-:-:S02]  /*119db0*/  IADD3.X R97, R14, R59, R61, P0, P1 ;  /* 0x0000003b0e617210 */ /* 0x000fc400007e243d */
[----:B------:R-:W-:Y:S01]  /*119dc0*/  IADD3.X R95, R27, R63, R65, P2, P3 ;  /* 0x0000003f1b5f7210 */ /* 0x000fe200017e6441 */
[----:B------:R-:W-:Y:S01]  /*119dd0*/  IMAD.U32 R84, R84, 0x10000, RZ ;  /* 0x0001000054547824 */ /* 0x000fe200078e00ff */
[----:B------:R-:W-:Y:S01]  /*119de0*/  LOP3.LUT R43, R43, R35, RZ, 0x3c, !PT ;  /* 0x000000232b2b7212 */ /* 0x000fe200078e3cff */
[----:B------:R-:W-:Y:S01]  /*119df0*/  IMAD.SHL.U32 R41, R86, 0x1000000, RZ ;  /* 0x0100000056297824 */ /* 0x000fe200078e00ff */
[----:B------:R-:W-:Y:S02]  /*119e00*/  IADD3.X R89, R19, R67, R69, P4, P5 ;  /* 0x0000004313597210 */ /* 0x000fe400027ea445 */
[----:B------:R-:W-:Y:S02]  /*119e10*/  LOP3.LUT R44, R71, 0x9b05688c, R97, 0x96, !PT ;  /* 0x9b05688c472c7812 */ /* 0x000fe400078e9661 */
[----:B------:R-:W-:Y:S02]  /*119e20*/  LOP3.LUT R34, R73, 0x1f83d9ab, R95, 0x96, !PT ;  /* 0x1f83d9ab49227812 */ /* 0x000fe400078e965f */
[----:B------:R-:W-:-:S02]  /*119e30*/  LOP3.LUT R12, R41, R56, R84, 0xfe, !PT ;  /* 0x00000038290c7212 */ /* 0x000fc400078efe54 */
[----:B------:R-:W-:Y:S02]  /*119e40*/  SHF.L.W.U32.HI R77, R38, 0x1, R43 ;  /* 0x00000001264d7819 */ /* 0x000fe40000010e2b */
[----:B------:R-:W-:Y:S02]  /*119e50*/  SHF.L.W.U32.HI R49, R43, 0x1, R38 ;  /* 0x000000012b317819 */ /* 0x000fe40000010e26 */
[----:B------:R-:W-:Y:S02]  /*119e60*/  LOP3.LUT R48, R75, 0x5be0cd19, R89, 0x96, !PT ;  /* 0x5be0cd194b307812 */ /* 0x000fe400078e9659 */
[----:B------:R-:W-:Y:S02]  /*119e70*/  LOP3.LUT R38, R70, 0x2b3e6c1f, R47, 0x96, !PT ;  /* 0x2b3e6c1f46267812 */ /* 0x000fe400078e962f */
[----:B------:R-:W-:Y:S02]  /*119e80*/  LOP3.LUT R41, R72, 0xfb41bd6b, R57, 0x96, !PT ;  /* 0xfb41bd6b48297812 */ /* 0x000fe400078e9639 */
[----:B------:R-:W-:-:S02]  /*119e90*/  IADD3 R93, P0, R44, -0x7b3558c5, RZ ;  /* 0x84caa73b2c5d7810 */ /* 0x000fc40007f1e0ff */
[----:B------:R-:W-:Y:S02]  /*119ea0*/  IADD3 R91, P1, R34, -0x16b07d5, RZ ;  /* 0xfe94f82b225b7810 */ /* 0x000fe40007f3e0ff */
[----:B------:R-:W-:Y:S02]  /*119eb0*/  LOP3.LUT R74, R74, 0x137e2179, R83, 0x96, !PT ;  /* 0x137e21794a4a7812 */ /* 0x000fe400078e9653 */
[----:B------:R-:W-:Y:S02]  /*119ec0*/  IADD3 R85, P2, R48, 0x5f1d36f1, RZ ;  /* 0x5f1d36f130557810 */ /* 0x000fe40007f5e0ff */
[----:B------:R-:W-:Y:S02]  /*119ed0*/  IADD3.X R82, R38, -0x4498517b, RZ, P0, !PT ;  /* 0xbb67ae8526527810 */ /* 0x000fe400007fe4ff */
[----:B------:R-:W-:Y:S02]  /*119ee0*/  IADD3.X R87, R41, 0x3c6ef372, RZ, P1, !PT ;  /* 0x3c6ef37229577810 */ /* 0x000fe40000ffe4ff */
[----:B------:R-:W-:-:S02]  /*119ef0*/  IADD3.X R81, R74, -0x5ab00ac6, RZ, P2, !PT ;  /* 0xa54ff53a4a517810 */ /* 0x000fc400017fe4ff */
        /* <DEDUP_REMOVED lines=118> */
[----:B------:R-:W-:Y:S01]  /*11a660*/  IADD3 R87, P1, R32, R57, RZ ;  /* 0x0000003920577210 */ /* 0x000fe20007f3e0ff */
[----:B------:R-:W-:Y:S02]  /*11a670*/  IMAD.X R74, R38, 0x1, R43, P0 ;  /* 0x00000001264a7824 */ /* 0x000fe400000e062b */
[----:B------:R-:W-:Y:S01]  /*11a680*/  IMAD.X R75, R34, 0x1, R75, P2 ;  /* 0x00000001224b7824 */ /* 0x000fe200010e064b */
[----:B------:R-:W-:-:S02]  /*11a690*/  SHF.L.W.U32.HI R49, R84, 0x1, R47 ;  /* 0x0000000154317819 */ /* 0x000fc40000010e2f */
[----:B------:R-:W-:Y:S02]  /*11a6a0*/  SHF.L.W.U32.HI R47, R47, 0x1, R84 ;  /* 0x000000012f2f7819 */ /* 0x000fe40000010e54 */
        /* <DEDUP_REMOVED lines=55> */
[----:B------:R-:W-:Y:S02]  /*11aa20*/  SHF.L.W.U32.HI R82, R74, 0x8, R91 ;  /* 0x000000084a527819 */ /* 0x000fe40000010e5b */
[----:B------:R-:W-:Y:S02]  /*11aa30*/  IADD3.X R89, R20, R89, R47, P0, P1 ;  /* 0x0000005914597210 */ /* 0x000fe400007e242f */
        /* <DEDUP_REMOVED lines=19> */
[----:B------:R-:W-:Y:S02]  /*11ab70*/  SHF.L.W.U32.HI R36, R71, 0x10, R34 ;  /* 0x0000001047247819 */ /* 0x000fe40000010e22 */
[----:B------:R-:W-:-:S02]  /*11ab80*/  SHF.L.W.U32.HI R35, R92, 0x10, R93 ;  /* 0x000000105c237819 */ /* 0x000fc40000010e5d */
[----:B------:R-:W-:Y:S02]  /*11ab90*/  IADD3 R86, P1, R25, R44, RZ ;  /* 0x0000002c19567210 */ /* 0x000fe40007f3e0ff */
[----:B------:R-:W-:Y:S02]  /*11aba0*/  SHF.L.W.U32.HI R34, R34, 0x10, R71 ;  /* 0x0000001022227819 */ /* 0x000fe40000010e47 */
        /* <DEDUP_REMOVED lines=76> */
[----:B------:R-:W-:Y:S02]  /*11b070*/  LOP3.LUT R25, R81, R25, R74, 0x96, !PT ;  /* 0x0000001951197212 */ /* 0x000fe400078e964a */
        /* <DEDUP_REMOVED lines=335> */
[----:B------:R-:W-:Y:S02]  /*11c570*/  LOP3.LUT R92, R49, R36, R89, 0x96, !PT ;  /* 0x00000024315c7212 */ /* 0x000fe400078e9659 */
[----:B------:R-:W-:Y:S02]  /*11c580*/  SHF.L.W.U32.HI R78, R48, 0x8, R83 ;  /* 0x00000008304e7819 */ /* 0x000fe40000010e53 */
[----:B------:R-:W-:Y:S02]  /*11c590*/  IADD3 R73, P2, P3, R106, R80, R71 ;  /* 0x000000506a497210 */ /* 0x000fe40007b5e047 */
[----:B------:R-:W-:-:S02]  /*11c5a0*/  IADD3.X R89, R19, R89, R84, P0, P1 ;  /* 0x0000005913597210 */ /* 0x000fc400007e2454 */
        /* <DEDUP_REMOVED lines=25> */
[----:B------:R-:W-:Y:S01]  /*11c740*/  LOP3.LUT R87, R87, R44, RZ, 0x3c, !PT ;  /* 0x0000002c57577212 */ /* 0x000fe200078e3cff */
[----:B------:R-:W-:Y:S01]  /*11c750*/  IMAD.X R80, R38, 0x1, R39, P0 ;  /* 0x0000000126507824 */ /* 0x000fe200000e0627 */
[----:B------:R-:W-:Y:S01]  /*11c760*/  LOP3.LUT R84, R84, R41, RZ, 0x3c, !PT ;  /* 0x0000002954547212 */ /* 0x000fe200078e3cff */
[----:B------:R-:W-:Y:S01]  /*11c770*/  IMAD.X R77, R34, 0x1, R77, P2 ;  /* 0x00000001224d7824 */ /* 0x000fe200010e064d */
[----:B------:R-:W-:Y:S02]  /*11c780*/  IADD3 R81, P1, R32, R47, RZ ;  /* 0x0000002f20517210 */ /* 0x000fe40007f3e0ff */
[----:B------:R-:W-:Y:S02]  /*11c790*/  SHF.L.W.U32.HI R72, R84, 0x1, R87 ;  /* 0x0000000154487819 */ /* 0x000fe40000010e57 */
[----:B------:R-:W-:Y:S02]  /*11c7a0*/  SHF.L.W.U32.HI R70, R87, 0x1, R84 ;  /* 0x0000000157467819 */ /* 0x000fe40000010e54 */
        /* <DEDUP_REMOVED lines=101> */
[----:B------:R-:W-:Y:S02]  /*11ce00*/  IADD3.X R89, R12, R56, R89, P2, P3 ;  /* 0x000000380c597210 */ /* 0x000fe400017e6459 */
[----:B------:R-:W-:Y:S02]  /*11ce10*/  SHF.L.W.U32.HI R75, R77, 0x1, R42 ;  /* 0x000000014d4b7819 */ /* 0x000fe40000010e2a */
        /* <DEDUP_REMOVED lines=64> */
[----:B------:R-:W-:Y:S02]  /*11d220*/  SHF.L.W.U32.HI R38, R93, 0x10, R92 ;  /* 0x000000105d267819 */ /* 0x000fe40000010e5c */
[----:B------:R-:W-:Y:S01]  /*11d230*/  IADD3 R96, P0, R36, R41, RZ ;  /* 0x0000002924607210 */ /* 0x000fe20007f1e0ff */
[----:B------:R-:W-:Y:S01]  /*11d240*/  IMAD.X R81, R34, 0x1, R73, P2 ;  /* 0x0000000122517824 */ /* 0x000fe200010e0649 */
[----:B------:R-:W-:Y:S02]  /*11d250*/  LOP3.LUT R47, R91, R44, RZ, 0x3c, !PT ;  /* 0x0000002c5b2f7212 */ /* 0x000fe400078e3cff */
[----:B------:R-:W-:Y:S01]  /*11d260*/  LOP3.LUT R86, R86, R43, RZ, 0x3c, !PT ;  /* 0x0000002b56567212 */ /* 0x000fe200078e3cff */
[----:B------:R-:W-:Y:S01]  /*11d270*/  IMAD.X R73, R38, 0x1, R39, P0 ;  /* 0x0000000126497824 */ /* 0x000fe200000e0627 */
[----:B------:R-:W-:-:S02]  /*11d280*/  IADD3 R91, P1, R32, R49, RZ ;  /* 0x00000031205b7210 */ /* 0x000fc40007f3e0ff */
[----:B------:R-:W-:Y:S02]  /*11d290*/  SHF.L.W.U32.HI R48, R86, 0x1, R47 ;  /* 0x0000000156307819 */ /* 0x000fe40000010e2f */
[----:B------:R-:W-:Y:S01]  /*11d2a0*/  LOP3.LUT R39, R82, R81, RZ, 0x3c, !PT ;  /* 0x0000005152277212 */ /* 0x000fe200078e3cff */
[----:B------:R-:W-:Y:S01]  /*11d2b0*/  IMAD.X R92, R35, 0x1, R42, P1 ;  /* 0x00000001235c7824 */ /* 0x000fe200008e062a */
[----:B------:R-:W-:Y:S02]  /*11d2c0*/  SHF.L.W.U32.HI R47, R47, 0x1, R86 ;  /* 0x000000012f2f7819 */ /* 0x000fe40000010e56 */
        /* <DEDUP_REMOVED lines=101> */
[----:B------:R-:W-:Y:S02]  /*11d920*/  IADD3.X R85, R26, R74, R85, P4, P5 ;  /* 0x0000004a1a557210 */ /* 0x000fe400027ea455 */
        /* <DEDUP_REMOVED lines=64> */
[----:B------:R-:W-:-:S03]  /*11dd30*/  IADD3 R87, P2, R25, R56, RZ ;  /* 0x0000003819577210 */ /* 0x000fc60007f5e0ff */
[----:B------:R-:W-:Y:S01]  /*11dd40*/  IMAD.X R49, R38, 0x1, R39, P0 ;  /* 0x0000000126317824 */ /* 0x000fe200000e0627 */
[----:B------:R-:W-:Y:S01]  /*11dd50*/  LOP3.LUT R47, R91, R70, RZ, 0x3c, !PT ;  /* 0x000000465b2f7212 */ /* 0x000fe200078e3cff */
[----:B------:R-:W-:Y:S01]  /*11dd60*/  IMAD.X R93, R34, 0x1, R77, P2 ;  /* 0x00000001225d7824 */ /* 0x000fe200010e064d */
[----:B------:R-:W-:Y:S02]  /*11dd70*/  LOP3.LUT R82, R82, R41, RZ, 0x3c, !PT ;  /* 0x0000002952527212 */ /* 0x000fe400078e3cff */
[----:B------:R-:W-:Y:S02]  /*11dd80*/  IADD3 R43, P1, R32, R43, RZ ;  /* 0x0000002b202b7210 */ /* 0x000fe40007f3e0ff */
[----:B------:R-:W-:Y:S02]  /*11dd90*/  LOP3.LUT R74, R74, R92, RZ, 0x3c, !PT ;  /* 0x0000005c4a4a7212 */ /* 0x000fe400078e3cff */
[----:B------:R-:W-:Y:S01]  /*11dda0*/  LOP3.LUT R77, R72, R49, RZ, 0x3c, !PT ;  /* 0x00000031484d7212 */ /* 0x000fe200078e3cff */
[----:B------:R-:W-:Y:S01]  /*11ddb0*/  IMAD.X R88, R35, 0x1, R42, P1 ;  /* 0x0000000123587824 */ /* 0x000fe200008e062a */
[----:B------:R-:W-:-:S02]  /*11ddc0*/  SHF.L.W.U32.HI R56, R82, 0x1, R47 ;  /* 0x0000000152387819 */ /* 0x000fc40000010e2f */
[----:B------:R-:W-:Y:S02]  /*11ddd0*/  LOP3.LUT R84, R84, R87, RZ, 0x3c, !PT ;  /* 0x0000005754547212 */ /* 0x000fe400078e3cff */
[----:B------:R-:W-:Y:S02]  /*11dde0*/  LOP3.LUT R39, R80, R93, RZ, 0x3c, !PT ;  /* 0x0000005d50277212 */ /* 0x000fe400078e3cff */
[----:B------:R-:W-:Y:S02]  /*11ddf0*/  SHF.L.W.U32.HI R47, R47, 0x1, R82 ;  /* 0x000000012f2f7819 */ /* 0x000fe40000010e52 */
        /* <DEDUP_REMOVED lines=131> */
[----:B------:R-:W-:Y:S02]  /*11e630*/  LOP3.LUT R85, R75, R48, RZ, 0x3c, !PT ;  /* 0x000000304b557212 */ /* 0x000fe400078e3cff */
[----:B------:R-:W-:Y:S02]  /*11e640*/  LOP3.LUT R44, R82, R73, RZ, 0x3c, !PT ;  /* 0x00000049522c7212 */ /* 0x000fe400078e3cff */
[----:B------:R-:W-:Y:S02]  /*11e650*/  SHF.L.W.U32.HI R75, R77, 0x8, R70 ;  /* 0x000000084d4b7819 */ /* 0x000fe40000010e46 */
[----:B------:R-:W-:Y:S02]  /*11e660*/  SHF.L.W.U32.HI R82, R70, 0x8, R77 ;  /* 0x0000000846527819 */ /* 0x000fe40000010e4d */
[----:B------:R-:W-:-:S02]  /*11e670*/  LOP3.LUT R92, R57, R36, R89, 0x96, !PT ;  /* 0x00000024395c7212 */ /* 0x000fc400078e9659 */
[----:B------:R-:W-:Y:S02]  /*11e680*/  SHF.L.W.U32.HI R81, R44, 0x8, R85 ;  /* 0x000000082c517819 */ /* 0x000fe40000010e55 */
[----:B------:R-:W-:Y:S02]  /*11e690*/  IADD3 R77, P2, P3, R15, R80, R72 ;  /* 0x000000500f4d7210 */ /* 0x000fe40007b5e048 */
[----:B------:R-:W-:Y:S02]  /*11e6a0*/  IADD3.X R89, R26, R89, R84, P0, P1 ;  /* 0x000000591a597210 */ /* 0x000fe400007e2454 */
[----:B------:R-:W-:Y:S02]  /*11e6b0*/  SHF.L.W.U32.HI R85, R85, 0x8, R44 ;  /* 0x0000000855557819 */ /* 0x000fe40000010e2c */
[----:B------:R-:W-:Y:S02]  /*11e6c0*/  IADD3.X R44, R30, R91, R71, P2, P3 ;  /* 0x0000005b1e2c7210 */ /* 0x000fe400017e6447 */
[----:B------:R-:W-:-:S02]  /*11e6d0*/  LOP3.LUT R95, R89, R34, R74, 0x96, !PT ;  /* 0x00000022595f7212 */ /* 0x000fc400078e964a */
[----:B------:R-:W-:Y:S02]  /*11e6e0*/  IADD3 R70, P0, P1, R40, R41, R82 ;  /* 0x0000002928467210 */ /* 0x000fe4000791e052 */
        /* <DEDUP_REMOVED lines=104> */
[----:B------:R-:W-:-:S02]  /*11ed70*/  LOP3.LUT R70, R93, R78, RZ, 0x3c, !PT ;  /* 0x0000004e5d467212 */ /* 0x000fc400078e3cff */
[----:B------:R-:W-:Y:S02]  /*11ed80*/  SHF.L.W.U32.HI R34, R34, 0x10, R35 ;  /* 0x0000001022227819 */ /* 0x000fe40000010e23 */
[----:B------:R-:W-:Y:S02]  /*11ed90*/  LOP3.LUT R93, R84, R77, RZ, 0x3c, !PT ;  /* 0x0000004d545d7212 */ /* 0x000fe400078e3cff */
[----:B------:R-:W-:Y:S02]  /*11eda0*/  SHF.L.W.U32.HI R35, R88, 0x10, R95 ;  /* 0x0000001058237819 */ /* 0x000fe40000010e5f */
[----:B------:R-:W-:Y:S02]  /*11edb0*/  IADD3 R91, P1, R25, R44, RZ ;  /* 0x0000002c195b7210 */ /* 0x000fe40007f3e0ff */
[----:B------:R-:W-:Y:S02]  /*11edc0*/  SHF.L.W.U32.HI R71, R93, 0x1, R70 ;  /* 0x000000015d477819 */ /* 0x000fe40000010e46 */
[----:B------:R-:W-:-:S02]  /*11edd0*/  IADD3 R84, P2, R34, R43, RZ ;  /* 0x0000002b22547210 */ /* 0x000fc40007f5e0ff */
[----:B------:R-:W-:Y:S02]  /*11ede0*/  SHF.L.W.U32.HI R70, R70, 0x1, R93 ;  /* 0x0000000146467819 */ /* 0x000fe40000010e5d */
        /* <DEDUP_REMOVED lines=82> */
[----:B------:R-:W-:Y:S02]  /*11f310*/  LOP3.LUT R47, R85, R44, RZ, 0x3c, !PT ;  /* 0x0000002c552f7212 */ /* 0x000fe400078e3cff */
[----:B------:R-:W-:Y:S02]  /*11f320*/  IADD3 R85, P2, R25, R78, RZ ;  /* 0x0000004e19557210 */ /* 0x000fe40007f5e0ff */
[----:B------:R-:W-:-:S02]  /*11f330*/  SHF.L.W.U32.HI R38, R92, 0x10, R91 ;  /* 0x000000105c267819 */ /* 0x000fc40000010e5b */
[----:B------:R-:W-:Y:S01]  /*11f340*/  IADD3 R86, P0, R36, R43, RZ ;  /* 0x0000002b24567210 */ /* 0x000fe20007f1e0ff */
[----:B------:R-:W-:Y:S01]  /*11f350*/  IMAD.X R91, R34, 0x1, R77, P2 ;  /* 0x00000001225b7824 */ /* 0x000fe200010e064d */
[----:B------:R-:W-:Y:S02]  /*11f360*/  LOP3.LUT R82, R82, R41, RZ, 0x3c, !PT ;  /* 0x0000002952527212 */ /* 0x000fe400078e3cff */
[----:B------:R-:W-:Y:S01]  /*11f370*/  IADD3 R93, P1, R32, R57, RZ ;  /* 0x00000039205d7210 */ /* 0x000fe20007f3e0ff */
[----:B------:R-:W-:Y:S01]  /*11f380*/  IMAD.X R77, R38, 0x1, R39, P0 ;  /* 0x00000001264d7824 */ /* 0x000fe200000e0627 */
[----:B------:R-:W-:Y:S02]  /*11f390*/  SHF.L.W.U32.HI R49, R82, 0x1, R47 ;  /* 0x0000000152317819 */ /* 0x000fe40000010e2f */
[----:B------:R-:W-:Y:S02]  /*11f3a0*/  SHF.L.W.U32.HI R47, R47, 0x1, R82 ;  /* 0x000000012f2f7819 */ /* 0x000fe40000010e52 */
        /* <DEDUP_REMOVED lines=14> */
[----:B------:R-:W-:-:S02]  /*11f490*/  IADD3.X R89, R19, R82, R89, P2, P3 ;  /* 0x0000005213597210 */ /* 0x000fc400017e6459 */
[----:B------:R-:W-:Y:S02]  /*11f4a0*/  IADD3.X R87, R22, R78, R87, P1, P0 ;  /* 0x0000004e16577210 */ /* 0x000fe40000fe0457 */
[----:B------:R-:W-:Y:S02]  /*11f4b0*/  IADD3 R73, P4, P5, R10, R49, R73 ;  /* 0x000000310a497210 */ /* 0x000fe40007d9e049 */
        /* <DEDUP_REMOVED lines=58> */
[----:B------:R-:W-:Y:S02]  /*11f860*/  LOP3.LUT R48, R91, R70, RZ, 0x3c, !PT ;  /* 0x000000465b307212 */ /* 0x000fe400078e3cff */
[----:B------:R-:W-:Y:S02]  /*11f870*/  SHF.L.W.U32.HI R36, R35, 0x10, R34 ;  /* 0x0000001023247819 */ /* 0x000fe40000010e22 */
[----:B------:R-:W-:Y:S02]  /*11f880*/  LOP3.LUT R91, R86, R73, RZ, 0x3c, !PT ;  /* 0x00000049565b7212 */ /* 0x000fe400078e3cff */
        /* <DEDUP_REMOVED lines=60> */
[----:B------:R-:W-:Y:S02]  /*11fc50*/  IADD3 R81, P2, P3, R119, R82, R72 ;  /* 0x0000005277517210 */ /* 0x000fe40007b5e048 */
[----:B------:R-:W-:Y:S02]  /*11fc60*/  LOP3.LUT R95, R75, R36, R89, 0x96, !PT ;  /* 0x000000244b5f7212 */ /* 0x000fe400078e9659 */
[----:B------:R-:W-:-:S02]  /*11fc70*/  SHF.L.W.U32.HI R77, R56, 0x8, R93 ;  /* 0x00000008384d7819 */ /* 0x000fc40000010e5d */
[----:B------:R-:W-:Y:S02]  /*11fc80*/  SHF.L.W.U32.HI R80, R85, 0x8, R84 ;  /* 0x0000000855507819 */ /* 0x000fe40000010e54 */
[----:B------:R-:W-:Y:S02]  /*11fc90*/  IADD3.X R89, R14, R89, R91, P0, P1 ;  /* 0x000000590e597210 */ /* 0x000fe400007e245b */
[----:B------:R-:W-:Y:S02]  /*11fca0*/  SHF.L.W.U32.HI R84, R84, 0x8, R85 ;  /* 0x0000000854547819 */ /* 0x000fe40000010e55 */
        /* <DEDUP_REMOVED lines=170> */
[----:B------:R-:W-:Y:S02]  /*120750*/  LOP3.LUT R44, R44, R41, RZ, 0x3c, !PT ;  /* 0x000000292c2c7212 */ /* 0x000fe400078e3cff */
[----:B------:R-:W-:Y:S02]  /*120760*/  IADD3 R83, P0, P1, R23, R73, R86 ;  /* 0x0000004917537210 */ /* 0x000fe4000791e056 */
[----:B------:R-:W-:Y:S02]  /*120770*/  IADD3 R57, P2, P3, R10, R82, R77 ;  /* 0x000000520a397210 */ /* 0x000fe40007b5e04d */
[----:B------:R-:W-:Y:S02]  /*120780*/  SHF.L.W.U32.HI R92, R44, 0x8, R91 ;  /* 0x000000082c5c7819 */ /* 0x000fe40000010e5b */
[----:B------:R-:W-:Y:S02]  /*120790*/  LOP3.LUT R95, R83, R36, R89, 0x96, !PT ;  /* 0x00000024535f7212 */ /* 0x000fe400078e9659 */
        /* <DEDUP_REMOVED lines=23> */
[----:B------:R-:W-:Y:S02]  /*120910*/  SHF.L.W.U32.HI R36, R91, 0x10, R82 ;  /* 0x000000105b247819 */ /* 0x000fe40000010e52 */
[----:B------:R-:W-:Y:S02]  /*120920*/  IADD3 R85, P2, R18, R41, RZ ;  /* 0x0000002912557210 */ /* 0x000fe40007f5e0ff */
[----:B------:R-:W-:Y:S02]  /*120930*/  LOP3.LUT R86, R86, R71, RZ, 0x3c, !PT ;  /* 0x0000004756567212 */ /* 0x000fe400078e3cff */
[----:B------:R-:W-:Y:S01]  /*120940*/  SHF.L.W.U32.HI R38, R82, 0x10, R91 ;  /* 0x0000001052267819 */ /* 0x000fe20000010e5b */
        /* <DEDUP_REMOVED lines=98> */
[----:B------:R-:W-:Y:S02]  /*120f70*/  SHF.L.W.U32.HI R39, R87, 0x1, R78 ;  /* 0x0000000157277819 */ /* 0x000fe40000010e4e */
        /* <DEDUP_REMOVED lines=34> */
[----:B------:R-:W-:-:S02]  /*1211a0*/  LOP3.LUT R86, R39, R73, RZ, 0x3c, !PT ;  /* 0x0000004927567212 */ /* 0x000fc400078e3cff */
[----:B------:R-:W-:Y:S02]  /*1211b0*/  SHF.L.W.U32.HI R56, R84, 0x8, R57 ;  /* 0x0000000854387819 */ /* 0x000fe40000010e39 */
[----:B------:R-:W-:Y:S01]  /*1211c0*/  SHF.L.W.U32.HI R57, R57, 0x8, R84 ;  /* 0x0000000839397819 */ /* 0x000fe20000010e54 */
[----:B------:R-:W-:Y:S01]  /*1211d0*/  IMAD.X R81, R80, 0x1, R81, P2 ;  /* 0x0000000150517824 */ /* 0x000fe200010e0651 */
        /* <DEDUP_REMOVED lines=8> */
[----:B------:R-:W-:Y:S02]  /*121260*/  IADD3.X R39, R16, R75, R84, P0, P1 ;  /* 0x0000004b10277210 */ /* 0x000fe400007e2454 */
[----:B------:R-:W-:-:S02]  /*121270*/  SHF.L.W.U32.HI R80, R77, 0x8, R80 ;  /* 0x000000084d507819 */ /* 0x000fc40000010e50 */
[----:B------:R-:W-:Y:S02]  /*121280*/  SHF.L.W.U32.HI R91, R83, 0x8, R74 ;  /* 0x00000008535b7819 */ /* 0x000fe40000010e4a */
        /* <DEDUP_REMOVED lines=15> */
[----:B------:R-:W-:Y:S02]  /*121380*/  IADD3.X R74, R22, R89, R85, P2, P3 ;  /* 0x00000059164a7210 */ /* 0x000fe400017e6455 */
[----:B------:R-:W-:Y:S01]  /*121390*/  LOP3.LUT R89, R75, R34, R49, 0x96, !PT ;  /* 0x000000224b597212 */ /* 0x000fe200078e9631 */
[----:B------:R-:W-:Y:S01]  /*1213a0*/  IMAD.X R49, R32, 0x1, R73, P0 ;  /* 0x0000000120317824 */ /* 0x000fe200000e0649 */
[----:B------:R-:W-:-:S02]  /*1213b0*/  SHF.L.W.U32.HI R34, R36, 0x10, R35 ;  /* 0x0000001024227819 */ /* 0x000fc40000010e23 */
[----:B------:R-:W-:Y:S02]  /*1213c0*/  SHF.L.W.U32.HI R35, R35, 0x10, R36 ;  /* 0x0000001023237819 */ /* 0x000fe40000010e24 */
[----:B------:R-:W-:Y:S02]  /*1213d0*/  SHF.L.W.U32.HI R25, R92, 0x10, R89 ;  /* 0x000000105c197819 */ /* 0x000fe40000010e59 */
[----:B------:R-:W-:Y:S02]  /*1213e0*/  LOP3.LUT R21, R74, R21, R72, 0x96, !PT ;  /* 0x000000154a157212 */ /* 0x000fe400078e9648 */
[----:B------:R-:W-:Y:S02]  /*1213f0*/  LOP3.LUT R73, R86, R82, RZ, 0x3c, !PT ;  /* 0x0000005256497212 */ /* 0x000fe400078e3cff */
[----:B------:R-:W-:Y:S02]  /*121400*/  LOP3.LUT R84, R84, R49, RZ, 0x3c, !PT ;  /* 0x0000003154547212 */ /* 0x000fe400078e3cff */
[----:B------:R-:W-:-:S02]  /*121410*/  IADD3 R86, P2, R35, R48, RZ ;  /* 0x0000003023567210 */ /* 0x000fc40007f5e0ff */
[----:B------:R-:W-:Y:S02]  /*121420*/  SHF.L.W.U32.HI R36, R89, 0x10, R92 ;  /* 0x0000001059247819 */ /* 0x000fe40000010e5c */
[----:B------:R-:W-:Y:S02]  /*121430*/  IADD3 R44, P0, R25, R44, RZ ;  /* 0x0000002c192c7210 */ /* 0x000fe40007f1e0ff */
[----:B------:R-:W-:Y:S02]  /*121440*/  SHF.L.W.U32.HI R38, R21, 0x10, R88 ;  /* 0x0000001015267819 */ /* 0x000fe40000010e58 */
[----:B------:R-:W-:Y:S02]  /*121450*/  SHF.L.W.U32.HI R72, R84, 0x1, R73 ;  /* 0x0000000154487819 */ /* 0x000fe40000010e49 */
[----:B------:R-:W-:Y:S02]  /*121460*/  SHF.L.W.U32.HI R21, R88, 0x10, R21 ;  /* 0x0000001058157819 */ /* 0x000fe40000010e15 */
[----:B------:R-:W-:Y:S01]  /*121470*/  SHF.L.W.U32.HI R73, R73, 0x1, R84 ;  /* 0x0000000149497819 */ /* 0x000fe20000010e54 */
[----:B------:R-:W-:-:S02]  /*121480*/  IMAD.X R84, R34, 0x1, R81, P2 ;  /* 0x0000000122547824 */ /* 0x000fc400010e0651 */
[----:B------:R-:W-:Y:S01]  /*121490*/  IMAD.X R81, R36, 0x1, R47, P0 ;  /* 0x0000000124517824 */ /* 0x000fe200000e062f */
[----:B------:R-:W-:Y:S02]  /*1214a0*/  IADD3 R87, P1, R21, R42, RZ ;  /* 0x0000002a15577210 */ /* 0x000fe40007f3e0ff */
        /* <DEDUP_REMOVED lines=65> */
[----:B------:R-:W-:Y:S02]  /*1218c0*/  SHF.L.W.U32.HI R7, R20, 0x10, R35 ;  /* 0x0000001014077819 */ /* 0x000fe40000010e23 */
[----:B------:R-:W-:Y:S02]  /*1218d0*/  LOP3.LUT R71, R75, R18, R71, 0x96, !PT ;  /* 0x000000124b477212 */ /* 0x000fe400078e9647 */
[----:B------:R-:W-:Y:S02]  /*1218e0*/  LOP3.LUT R11, R28, R36, R11, 0x96, !PT ;  /* 0x000000241c0b7212 */ /* 0x000fe400078e960b */
[----:B------:R-:W-:Y:S02]  /*1218f0*/  SHF.L.W.U32.HI R16, R35, 0x10, R20 ;  /* 0x0000001023107819 */ /* 0x000fe40000010e14 */
[----:B------:R-:W-:Y:S02]  /*121900*/  IADD3 R81, P0, R7, R12, RZ ;  /* 0x0000000c07517210 */ /* 0x000fe40007f1e0ff */
[----:B------:R-:W-:-:S02]  /*121910*/  LOP3.LUT R90, R34, R25, R90, 0x96, !PT ;  /* 0x00000019225a7212 */ /* 0x000fc400078e965a */
        /* <DEDUP_REMOVED lines=15> */
[----:B------:R-:W-:Y:S02]  /*121a10*/  LOP3.LUT R35, R78, R19, RZ, 0x3c, !PT ;  /* 0x000000134e237212 */ /* 0x000fe400078e3cff */
[----:B------:R-:W-:Y:S01]  /*121a20*/  LOP3.LUT R44, R73, R72, RZ, 0x3c, !PT ;  /* 0x00000048492c7212 */ /* 0x000fe200078e3cff */
[----:B------:R-:W-:Y:S01]  /*121a30*/  IMAD.X R73, R20, 0x1, R27, P0 ;  /* 0x0000000114497824 */ /* 0x000fe200000e061b */
[----:B------:R-:W-:Y:S02]  /*121a40*/  SHF.L.W.U32.HI R32, R29, 0x1, R36 ;  /* 0x000000011d207819 */ /* 0x000fe40000010e24 */
[----:B------:R-:W-:Y:S02]  /*121a50*/  LOP3.LUT R39, R77, R18, RZ, 0x3c, !PT ;  /* 0x000000124d277212 */ /* 0x000fe400078e3cff */
[----:B------:R-:W-:Y:S02]  /*121a60*/  LOP3.LUT R56, R56, R71, RZ, 0x3c, !PT ;  /* 0x0000004738387212 */ /* 0x000fe400078e3cff */
[----:B------:R-:W-:-:S02]  /*121a70*/  SHF.L.W.U32.HI R42, R44, 0x1, R35 ;  /* 0x000000012c2a7819 */ /* 0x000fc40000010e23 */
[----:B------:R-:W-:Y:S02]  /*121a80*/  SHF.L.W.U32.HI R36, R36, 0x1, R29 ;  /* 0x0000000124247819 */ /* 0x000fe40000010e1d */
[----:B------:R-:W-:Y:S02]  /*121a90*/  IADD3 R76, P2, P3, R76, R32, R57 ;  /* 0x000000204c4c7210 */ /* 0x000fe40007b5e039 */
[----:B------:R-:W-:Y:S02]  /*121aa0*/  SHF.L.W.U32.HI R35, R35, 0x1, R44 ;  /* 0x0000000123237819 */ /* 0x000fe40000010e2c */
[----:B------:R-:W-:Y:S02]  /*121ab0*/  LOP3.LUT R29, R43, R80, RZ, 0x3c, !PT ;  /* 0x000000502b1d7212 */ /* 0x000fe400078e3cff */
[----:B------:R-:W-:Y:S02]  /*121ac0*/  LOP3.LUT R46, R41, R73, RZ, 0x3c, !PT ;  /* 0x00000049292e7212 */ /* 0x000fe400078e3cff */
[----:B------:R-:W-:-:S02]  /*121ad0*/  SHF.L.W.U32.HI R44, R56, 0x1, R39 ;  /* 0x00000001382c7819 */ /* 0x000fc40000010e27 */
[----:B------:R-:W-:Y:S02]  /*121ae0*/  IADD3 R45, P4, P5, R45, R42, R121 ;  /* 0x0000002a2d2d7210 */ /* 0x000fe40007d9e079 */
[----:B------:R-:W-:Y:S02]  /*121af0*/  IADD3.X R70, R24, R36, R49, P2, P3 ;  /* 0x0000002418467210 */ /* 0x000fe400017e6431 */
[----:B------:R-:W-:Y:S02]  /*121b00*/  SHF.L.W.U32.HI R27, R46, 0x1, R29 ;  /* 0x000000012e1b7819 */ /* 0x000fe40000010e1d */
[----:B------:R-:W-:Y:S02]  /*121b10*/  SHF.L.W.U32.HI R39, R39, 0x1, R56 ;  /* 0x0000000127277819 */ /* 0x000fe40000010e38 */
[----:B------:R-:W-:Y:S02]  /*121b20*/  IADD3 R48, P1, P0, R23, R44, R74 ;  /* 0x0000002c17307210 */ /* 0x000fe4000783e04a */
[----:B------:R-:W-:-:S02]  /*121b30*/  IADD3.X R57, R33, R35, R38, P4, P5 ;  /* 0x0000002321397210 */ /* 0x000fc400027ea426 */
[----:B------:R-:W-:Y:S02]  /*121b40*/  LOP3.LUT R23, R21, R70, RZ, 0x3c, !PT ;  /* 0x0000004615177212 */ /* 0x000fe400078e3cff */
[----:B------:R-:W-:Y:S02]  /*121b50*/  SHF.L.W.U32.HI R29, R29, 0x1, R46 ;  /* 0x000000011d1d7819 */ /* 0x000fe40000010e2e */
[----:B------:R-:W-:Y:S02]  /*121b60*/  IADD3 R79, P2, P3, R79, R27, R28 ;  /* 0x0000001b4f4f7210 */ /* 0x000fe40007b5e01c */
[----:B------:R-:W-:Y:S02]  /*121b70*/  IADD3.X R47, R22, R39, R75, P1, P0 ;  /* 0x00000027162f7210 */ /* 0x000fe40000fe044b */
[----:B------:R-:W-:Y:S02]  /*121b80*/  LOP3.LUT R56, R20, R57, RZ, 0x3c, !PT ;  /* 0x0000003914387212 */ /* 0x000fe400078e3cff */
[----:B------:R-:W-:-:S02]  /*121b90*/  IADD3 R23, P0, R23, R19, RZ ;  /* 0x0000001317177210 */ /* 0x000fc40007f1e0ff */
[----:B------:R-:W-:Y:S02]  /*121ba0*/  IADD3.X R24, R37, R29, R34, P2, P3 ;  /* 0x0000001d25187210 */ /* 0x000fe400017e6422 */
        /* <DEDUP_REMOVED lines=55> */
[-C--:B------:R-:W-:Y:S02]  /*121f20*/  LOP3.LUT R26, R32, R17.reuse, RZ, 0x3c, !PT ;  /* 0x00000011201a7212 */ /* 0x080fe400078e3cff */
[----:B------:R-:W-:Y:S02]  /*121f30*/  LOP3.LUT R32, R54, R17, R94, 0x96, !PT ;  /* 0x0000001136207212 */ /* 0x000fe400078e965e */
[----:B------:R-:W-:-:S02]  /*121f40*/  IADD3 R14, P0, R24, R23, RZ ;  /* 0x00000017180e7210 */ /* 0x000fc40007f1e0ff */
[----:B------:R-:W-:Y:S02]  /*121f50*/  IADD3 R17, P1, R29, R56, RZ ;  /* 0x000000381d117210 */ /* 0x000fe40007f3e0ff */
[----:B------:R-:W-:Y:S01]  /*121f60*/  LOP3.LUT R10, R60, R11, R39, 0x96, !PT ;  /* 0x0000000b3c0a7212 */ /* 0x000fe200078e9627 */
[----:B------:R-:W-:Y:S01]  /*121f70*/  IMAD.X R60, R30, 0x1, R41, P3 ;  /* 0x000000011e3c7824 */ /* 0x000fe200018e0629 */
[----:B------:R-:W-:Y:S01]  /*121f80*/  LOP3.LUT R23, R25, R14, RZ, 0x3c, !PT ;  /* 0x0000000e19177212 */ /* 0x000fe200078e3cff */
[----:B------:R-:W-:Y:S01]  /*121f90*/  IMAD.X R54, R12, 0x1, R46, P2 ;  /* 0x000000010c367824 */ /* 0x000fe200010e062e */
[----:B------:R-:W-:Y:S01]  /*121fa0*/  LOP3.LUT R16, R68, R17, R15, 0x96, !PT ;  /* 0x0000001144107212 */ /* 0x000fe200078e960f */
[----:B------:R-:W-:Y:S02]  /*121fb0*/  IMAD.X R25, R7, 0x1, R19, P0 ;  /* 0x0000000107197824 */ /* 0x000fe400000e0613 */
[----:B------:R-:W-:Y:S01]  /*121fc0*/  IMAD.X R68, R27, 0x1, R18, P1 ;  /* 0x000000011b447824 */ /* 0x000fe200008e0612 */
[----:B------:R-:W-:-:S02]  /*121fd0*/  LOP3.LUT R34, R34, R11, RZ, 0x3c, !PT ;  /* 0x0000000b22227212 */ /* 0x000fc400078e3cff */
[----:B------:R-:W-:Y:S02]  /*121fe0*/  LOP3.LUT R11, R61, R60, R49, 0x96, !PT ;  /* 0x0000003c3d0b7212 */ /* 0x000fe400078e9631 */
[----:B------:R-:W-:Y:S02]  /*121ff0*/  LOP3.LUT R55, R55, R54, R71, 0x96, !PT ;  /* 0x0000003637377212 */ /* 0x000fe400078e9647 */
[-C--:B------:R-:W-:Y:S02]  /*122000*/  LOP3.LUT R15, R65, R25.reuse, R31, 0x96, !PT ;  /* 0x00000019410f7212 */ /* 0x080fe400078e961f */
[----:B------:R-:W-:Y:S02]  /*122010*/  LOP3.LUT R22, R22, R25, RZ, 0x3c, !PT ;  /* 0x0000001916167212 */ /* 0x000fe400078e3cff */
[----:B------:R-:W-:Y:S02]  /*122020*/  LOP3.LUT R28, R28, R17, RZ, 0x3c, !PT ;  /* 0x000000111c1c7212 */ /* 0x000fe400078e3cff */
[----:B------:R-:W-:-:S02]  /*122030*/  LOP3.LUT R19, R37, R60, RZ, 0x3c, !PT ;  /* 0x0000003c25137212 */ /* 0x000fc400078e3cff */
[----:B------:R-:W-:Y:S02]  /*122040*/  LOP3.LUT R35, R35, R54, RZ, 0x3c, !PT ;  /* 0x0000003623237212 */ /* 0x000fe400078e3cff */
[-C--:B------:R-:W-:Y:S01]  /*122050*/  LOP3.LUT R31, R33, R68.reuse, RZ, 0x3c, !PT ;  /* 0x00000044211f7212 */ /* 0x080fe200078e3cff */
[----:B------:R0:W-:Y:S01]  /*122060*/  STL.64 [R8+0x8], R10 ;  /* 0x0000080a08007387 */ /* 0x0001e20000100a00 */
[----:B------:R-:W-:Y:S02]  /*122070*/  LOP3.LUT R17, R69, R68, R21, 0x96, !PT ;  /* 0x0000004445117212 */ /* 0x000fe400078e9615 */
[----:B------:R-:W-:Y:S02]  /*122080*/  SHF.L.W.U32.HI R21, R22, 0x1, R23 ;  /* 0x0000000116157819 */ /* 0x000fe40000010e17 */
[----:B------:R-:W-:Y:S02]  /*122090*/  SHF.L.W.U32.HI R18, R19, 0x1, R34 ;  /* 0x0000000113127819 */ /* 0x000fe40000010e22 */
[----:B------:R-:W-:-:S02]  /*1220a0*/  SHF.L.W.U32.HI R23, R23, 0x1, R22 ;  /* 0x0000000117177819 */ /* 0x000fc40000010e16 */
[----:B------:R-:W-:Y:S02]  /*1220b0*/  SHF.L.W.U32.HI R25, R31, 0x1, R28 ;  /* 0x000000011f197819 */ /* 0x000fe40000010e1c */
[----:B------:R-:W-:Y:S01]  /*1220c0*/  SHF.L.W.U32.HI R33, R35, 0x1, R26 ;  /* 0x0000000123217819 */ /* 0x000fe20000010e1a */
[----:B0-----:R-:W-:Y:S01]  /*1220d0*/  IMAD.MOV.U32 R10, RZ, RZ, R32 ;  /* 0x000000ffff0a7224 */ /* 0x001fe200078e0020 */
[----:B------:R-:W-:Y:S01]  /*1220e0*/  SHF.L.W.U32.HI R19, R34, 0x1, R19 ;  /* 0x0000000122137819 */ /* 0x000fe20000010e13 */
[----:B------:R-:W-:Y:S01]  /*1220f0*/  IMAD.MOV.U32 R11, RZ, RZ, R55 ;  /* 0x000000ffff0b7224 */ /* 0x000fe200078e0037 */
[----:B------:R-:W-:Y:S02]  /*122100*/  SHF.L.W.U32.HI R31, R28, 0x1, R31 ;  /* 0x000000011c1f7819 */ /* 0x000fe40000010e1f */
[----:B------:R-:W-:Y:S02]  /*122110*/  SHF.L.W.U32.HI R26, R26, 0x1, R35 ;  /* 0x000000011a1a7819 */ /* 0x000fe40000010e23 */
[----:B------:R-:W-:Y:S01]  /*122120*/  LOP3.LUT R20, R58, R20, R21, 0x96, !PT ;  /* 0x000000143a147212 */ /* 0x000fe200078e9615 */
[----:B------:R0:W-:Y:S01]  /*122130*/  STL.64 [R8], R10 ;  /* 0x0000000a08007387 */ /* 0x0001e20000100a00 */
[----:B------:R-:W-:-:S02]  /*122140*/  LOP3.LUT R21, R59, R12, R23, 0x96, !PT ;  /* 0x0000000c3b157212 */ /* 0x000fc400078e9617 */
[----:B------:R-:W-:Y:S02]  /*122150*/  LOP3.LUT R22, R62, R36, R25, 0x96, !PT ;  /* 0x000000243e167212 */ /* 0x000fe400078e9619 */
[----:B------:R-:W-:Y:S02]  /*122160*/  LOP3.LUT R14, R64, R14, R119, 0x96, !PT ;  /* 0x0000000e400e7212 */ /* 0x000fe400078e9677 */
[----:B------:R-:W-:Y:S02]  /*122170*/  LOP3.LUT R18, R52, R29, R18, 0x96, !PT ;  /* 0x0000001d34127212 */ /* 0x000fe400078e9612 */
[----:B------:R-:W-:Y:S02]  /*122180*/  LOP3.LUT R19, R53, R27, R19, 0x96, !PT ;  /* 0x0000001b35137212 */ /* 0x000fe400078e9613 */
[----:B------:R-:W-:Y:S02]  /*122190*/  LOP3.LUT R23, R63, R30, R31, 0x96, !PT ;  /* 0x0000001e3f177212 */ /* 0x000fe400078e961f */
[----:B------:R-:W-:-:S02]  /*1221a0*/  LOP3.LUT R24, R66, R24, R33, 0x96, !PT ;  /* 0x0000001842187212 */ /* 0x000fc400078e9621 */
[----:B------:R-:W-:Y:S02]  /*1221b0*/  LOP3.LUT R25, R67, R7, R26, 0x96, !PT ;  /* 0x0000000743197212 */ /* 0x000fe400078e961a */
[----:B------:R-:W-:Y:S02]  /*1221c0*/  IADD3 R28, R13, -c[0x0][0x20], RZ ;  /* 0x800008000d1c7a10 */ /* 0x000fe40007ffe0ff */
[C-C-:B------:R-:W-:Y:S02]  /*1221d0*/  SHF.R.U64 R7, R32.reuse, 0x8, R55.reuse ;  /* 0x0000000820077819 */ /* 0x140fe40000001237 */
[C-C-:B------:R-:W-:Y:S02]  /*1221e0*/  SHF.R.U64 R26, R32.reuse, 0x10, R55.reuse ;  /* 0x00000010201a7819 */ /* 0x140fe40000001237 */
[--C-:B------:R-:W-:Y:S02]  /*1221f0*/  SHF.R.U64 R13, R32, 0x18, R55.reuse ;  /* 0x00000018200d7819 */ /* 0x100fe40000001237 */
[----:B------:R-:W-:-:S02]  /*122200*/  SHF.R.U32.HI R12, RZ, 0x8, R55 ;  /* 0x00000008ff0c7819 */ /* 0x000fc40000011637 */
[--C-:B0-----:R-:W-:Y:S02]  /*122210*/  SHF.R.U32.HI R10, RZ, 0x10, R55.reuse ;  /* 0x00000010ff0a7819 */ /* 0x101fe40000011637 */
[----:B------:R-:W-:Y:S01]  /*122220*/  SHF.R.U32.HI R11, RZ, 0x18, R55 ;  /* 0x00000018ff0b7819 */ /* 0x000fe20000011637 */
[----:B------:R-:W-:Y:S04]  /*122230*/  STL.64 [R8+0x10], R14 ;  /* 0x0000100e08007387 */ /* 0x000fe80000100a00 */
[----:B------:R0:W-:Y:S04]  /*122240*/  STL.64 [R8+0x18], R16 ;  /* 0x0000181008007387 */ /* 0x0001e80000100a00 */
[----:B------:R-:W-:Y:S04]  /*122250*/  STL.64 [R8+0x20], R18 ;  /* 0x0000201208007387 */ /* 0x000fe80000100a00 */
[----:B------:R-:W-:Y:S04]  /*122260*/  STL.64 [R8+0x28], R20 ;  /* 0x0000281408007387 */ /* 0x000fe80000100a00 */
[----:B------:R-:W-:Y:S04]  /*122270*/  STL.64 [R8+0x30], R22 ;  /* 0x0000301608007387 */ /* 0x000fe80000100a00 */
[----:B------:R-:W-:Y:S04]  /*122280*/  STL.64 [R8+0x38], R24 ;  /* 0x0000381808007387 */ /* 0x000fe80000100a00 */
[----:B------:R1:W-:Y:S04]  /*122290*/  STL.U8 [R28+0x1], R7 ;  /* 0x000001071c007387 */ /* 0x0003e80000100000 */
[----:B------:R-:W-:Y:S04]  /*1222a0*/  STL.U8 [R28], R32 ;  /* 0x000000201c007387 */ /* 0x000fe80000100000 */
[----:B------:R-:W-:Y:S04]  /*1222b0*/  STL.U8 [R28+0x2], R26 ;  /* 0x0000021a1c007387 */ /* 0x000fe80000100000 */
[----:B------:R2:W-:Y:S04]  /*1222c0*/  STL.U8 [R28+0x3], R13 ;  /* 0x0000030d1c007387 */ /* 0x0005e80000100000 */
[----:B------:R-:W-:Y:S04]  /*1222d0*/  STL.U8 [R28+0x4], R55 ;  /* 0x000004371c007387 */ /* 0x000fe80000100000 */
[----:B------:R3:W-:Y:S04]  /*1222e0*/  STL.U8 [R28+0x5], R12 ;  /* 0x0000050c1c007387 */ /* 0x0007e80000100000 */
[----:B------:R4:W-:Y:S04]  /*1222f0*/  STL.U8 [R28+0x6], R10 ;  /* 0x0000060a1c007387 */ /* 0x0009e80000100000 */
[----:B------:R-:W-:Y:S04]  /*122300*/  STL.U8 [R28+0x7], R11 ;  /* 0x0000070b1c007387 */ /* 0x000fe80000100000 */
[----:B0-----:R-:W1:Y:S02]  /*122310*/  LDL.64 R16, [R8+0x8] ;  /* 0x0000080008107983 */ /* 0x001e640000100a00 */
[----:B-1----:R-:W-:-:S02]  /*122320*/  SHF.R.U64 R7, R16, 0x8, R17 ;  /* 0x0000000810077819 */ /* 0x002fc40000001211 */
[C-C-:B------:R-:W-:Y:S02]  /*122330*/  SHF.R.U64 R15, R16.reuse, 0x10, R17.reuse ;  /* 0x00000010100f7819 */ /* 0x140fe40000001211 */
[--C-:B------:R-:W-:Y:S02]  /*122340*/  SHF.R.U64 R14, R16, 0x18, R17.reuse ;  /* 0x00000018100e7819 */ /* 0x100fe40000001211 */
[--C-:B--2---:R-:W-:Y:S02]  /*122350*/  SHF.R.U32.HI R13, RZ, 0x8, R17.reuse ;  /* 0x00000008ff0d7819 */ /* 0x104fe40000011611 */
[--C-:B---3--:R-:W-:Y:S02]  /*122360*/  SHF.R.U32.HI R12, RZ, 0x10, R17.reuse ;  /* 0x00000010ff0c7819 */ /* 0x108fe40000011611 */
[----:B----4-:R-:W-:Y:S01]  /*122370*/  SHF.R.U32.HI R10, RZ, 0x18, R17 ;  /* 0x00000018ff0a7819 */ /* 0x010fe20000011611 */
[----:B------:R-:W-:Y:S04]  /*122380*/  STL.U8 [R28+0x8], R16 ;  /* 0x000008101c007387 */ /* 0x000fe80000100000 */
[----:B------:R0:W-:Y:S04]  /*122390*/  STL.U8 [R28+0xc], R17 ;  /* 0x00000c111c007387 */ /* 0x0001e80000100000 */
[----:B------:R1:W-:Y:S04]  /*1223a0*/  STL.U8 [R28+0x9], R7 ;  /* 0x000009071c007387 */ /* 0x0003e80000100000 */
[----:B------:R2:W-:Y:S04]  /*1223b0*/  STL.U8 [R28+0xa], R15 ;  /* 0x00000a0f1c007387 */ /* 0x0005e80000100000 */
[----:B------:R3:W-:Y:S04]  /*1223c0*/  STL.U8 [R28+0xb], R14 ;  /* 0x00000b0e1c007387 */ /* 0x0007e80000100000 */
[----:B------:R4:W-:Y:S04]  /*1223d0*/  STL.U8 [R28+0xd], R13 ;  /* 0x00000d0d1c007387 */ /* 0x0009e80000100000 */
[----:B------:R5:W-:Y:S04]  /*1223e0*/  STL.U8 [R28+0xe], R12 ;  /* 0x00000e0c1c007387 */ /* 0x000be80000100000 */
[----:B------:R-:W-:Y:S04]  /*1223f0*/  STL.U8 [R28+0xf], R10 ;  /* 0x00000f0a1c007387 */ /* 0x000fe80000100000 */
[----:B0-----:R-:W1:Y:S02]  /*122400*/  LDL.64 R16, [R8+0x10] ;  /* 0x0000100008107983 */ /* 0x001e640000100a00 */
[----:B-1----:R-:W-:-:S02]  /*122410*/  SHF.R.U64 R7, R16, 0x8, R17 ;  /* 0x0000000810077819 */ /* 0x002fc40000001211 */
[C-C-:B------:R-:W-:Y:S02]  /*122420*/  SHF.R.U64 R11, R16.reuse, 0x10, R17.reuse ;  /* 0x00000010100b7819 */ /* 0x140fe40000001211 */
[--C-:B--2---:R-:W-:Y:S02]  /*122430*/  SHF.R.U64 R15, R16, 0x18, R17.reuse ;  /* 0x00000018100f7819 */ /* 0x104fe40000001211 */
[--C-:B---3--:R-:W-:Y:S02]  /*122440*/  SHF.R.U32.HI R14, RZ, 0x8, R17.reuse ;  /* 0x00000008ff0e7819 */ /* 0x108fe40000011611 */
[--C-:B----4-:R-:W-:Y:S02]  /*122450*/  SHF.R.U32.HI R13, RZ, 0x10, R17.reuse ;  /* 0x00000010ff0d7819 */ /* 0x110fe40000011611 */
[----:B-----5:R-:W-:Y:S01]  /*122460*/  SHF.R.U32.HI R12, RZ, 0x18, R17 ;  /* 0x00000018ff0c7819 */ /* 0x020fe20000011611 */
        /* <DEDUP_REMOVED lines=8> */
[----:B0-----:R-:W2:Y:S02]  /*1224f0*/  LDL.64 R16, [R8+0x18] ;  /* 0x0000180008107983 */ /* 0x001ea40000100a00 */
[----:B--2---:R-:W-:-:S02]  /*122500*/  SHF.R.U64 R10, R16, 0x8, R17 ;  /* 0x00000008100a7819 */ /* 0x004fc40000001211 */
[C-C-:B-1----:R-:W-:Y:S02]  /*122510*/  SHF.R.U64 R7, R16.reuse, 0x10, R17.reuse ;  /* 0x0000001010077819 */ /* 0x142fe40000001211 */
[--C-:B------:R-:W-:Y:S02]  /*122520*/  SHF.R.U64 R11, R16, 0x18, R17.reuse ;  /* 0x00000018100b7819 */ /* 0x100fe40000001211 */
        /* <DEDUP_REMOVED lines=50> */
[----:B------:R-:W-:Y:S04]  /*122850*/  STL.U8 [R28+0x31], R10 ;  /* 0x0000310a1c007387 */ /* 0x000fe80000100000 */
[----:B------:R-:W-:Y:S04]  /*122860*/  STL.U8 [R28+0x32], R14 ;  /* 0x0000320e1c007387 */ /* 0x000fe80000100000 */
[----:B------:R-:W-:Y:S04]  /*122870*/  STL.U8 [R28+0x33], R13 ;  /* 0x0000330d1c007387 */ /* 0x000fe80000100000 */
[----:B------:R-:W-:Y:S04]  /*122880*/  STL.U8 [R28+0x35], R12 ;  /* 0x0000350c1c007387 */ /* 0x000fe80000100000 */
[----:B------:R-:W-:Y:S04]  /*122890*/  STL.U8 [R28+0x36], R7 ;  /* 0x000036071c007387 */ /* 0x000fe80000100000 */
[----:B------:R1:W-:Y:S04]  /*1228a0*/  STL.U8 [R28+0x37], R11 ;  /* 0x0000370b1c007387 */ /* 0x0003e80000100000 */
[----:B0-----:R-:W2:Y:S01]  /*1228b0*/  LDL.64 R16, [R8+0x38] ;  /* 0x0000380008107983 */ /* 0x001ea20000100a00 */
[----:B-1----:R-:W-:Y:S01]  /*1228c0*/  IMAD.MOV.U32 R11, RZ, RZ, 0x0 ;  /* 0x00000000ff0b7424 */ /* 0x002fe200078e00ff */
[----:B--2---:R-:W-:-:S02]  /*1228d0*/  SHF.R.U64 R10, R16, 0x8, R17 ;  /* 0x00000008100a7819 */ /* 0x004fc40000001211 */
[C-C-:B------:R-:W-:Y:S02]  /*1228e0*/  SHF.R.U64 R15, R16.reuse, 0x10, R17.reuse ;  /* 0x00000010100f7819 */ /* 0x140fe40000001211 */
[--C-:B------:R-:W-:Y:S01]  /*1228f0*/  SHF.R.U64 R14, R16, 0x18, R17.reuse ;  /* 0x00000018100e7819 */ /* 0x100fe20000001211 */
[----:B------:R0:W-:Y:S01]  /*122900*/  STL.U8 [R28+0x39], R10 ;  /* 0x0000390a1c007387 */ /* 0x0001e20000100000 */
[--C-:B------:R-:W-:Y:S02]  /*122910*/  SHF.R.U32.HI R13, RZ, 0x8, R17.reuse ;  /* 0x00000008ff0d7819 */ /* 0x100fe40000011611 */
[--C-:B------:R-:W-:Y:S02]  /*122920*/  SHF.R.U32.HI R12, RZ, 0x10, R17.reuse ;  /* 0x00000010ff0c7819 */ /* 0x100fe40000011611 */
[----:B------:R-:W-:Y:S01]  /*122930*/  SHF.R.U32.HI R7, RZ, 0x18, R17 ;  /* 0x00000018ff077819 */ /* 0x000fe20000011611 */
[----:B------:R1:W-:Y:S01]  /*122940*/  STL.U8 [R28+0x38], R16 ;  /* 0x000038101c007387 */ /* 0x0003e20000100000 */
[----:B0-----:R-:W-:-:S03]  /*122950*/  IMAD.MOV.U32 R10, RZ, RZ, R0 ;  /* 0x000000ffff0a7224 */ /* 0x001fc600078e0000 */
[----:B------:R1:W-:Y:S04]  /*122960*/  STL.U8 [R28+0x3c], R17 ;  /* 0x00003c111c007387 */ /* 0x0003e80000100000 */
[----:B------:R1:W-:Y:S04]  /*122970*/  STL.U8 [R28+0x3a], R15 ;  /* 0x00003a0f1c007387 */ /* 0x0003e80000100000 */
[----:B------:R1:W-:Y:S04]  /*122980*/  STL.U8 [R28+0x3b], R14 ;  /* 0x00003b0e1c007387 */ /* 0x0003e80000100000 */
[----:B------:R1:W-:Y:S04]  /*122990*/  STL.U8 [R28+0x3d], R13 ;  /* 0x00003d0d1c007387 */ /* 0x0003e80000100000 */
[----:B------:R1:W-:Y:S04]  /*1229a0*/  STL.U8 [R28+0x3e], R12 ;  /* 0x00003e0c1c007387 */ /* 0x0003e80000100000 */
[----:B------:R1:W-:Y:S01]  /*1229b0*/  STL.U8 [R28+0x3f], R7 ;  /* 0x00003f071c007387 */ /* 0x0003e20000100000 */
[----:B------:R-:W-:Y:S05]  /*1229c0*/  RET.REL.NODEC R10 `(mine_kernel_v2) ;  /* 0xffedd6300a007950 */ /* 0x000fea0003c3ffff */
        .type           $mine_kernel_v2$_Z14blake2b_updateP10Blake2bCtxPKvy,@function
        .size           $mine_kernel_v2$_Z14blake2b_updateP10Blake2bCtxPKvy,($mine_kernel_v2$_ZZ14mine_kernel_v2PKhiS0_S0_iPKyS2_PyPiENKUlhhyE_clEhhy - $mine_kernel_v2$_Z14blake2b_updateP10Blake2bCtxPKvy)
$mine_kernel_v2$_Z14blake2b_updateP10Blake2bCtxPKvy:
[----:B------:R-:W-:Y:S01]  /*1229d0*/  ISETP.NE.U32.AND P0, PT, R24, RZ, PT ;  /* 0x000000ff1800720c */ /* 0x000fe20003f05070 */
[----:B------:R-:W-:Y:S01]  /*1229e0*/  IMAD.MOV.U32 R14, RZ, RZ, R0 ;  /* 0x000000ffff0e7224 */ /* 0x000fe200078e0000 */
[----:B------:R-:W-:Y:S01]  /*1229f0*/  IADD3 R10, R22, -c[0x0][0x20], RZ ;  /* 0x80000800160a7a10 */ /* 0x000fe20007ffe0ff */
[----:B------:R-:W-:Y:S01]  /*122a00*/  IMAD.MOV.U32 R15, RZ, RZ, 0x0 ;  /* 0x00000000ff0f7424 */ /* 0x000fe200078e00ff */
[----:B------:R-:W-:Y:S01]  /*122a10*/  ISETP.NE.AND.EX P0, PT, RZ, UR9, PT, P0 ;  /* 0x00000009ff007c0c */ /* 0x000fe2000bf05300 */
[----:B------:R-:W-:-:S12]  /*122a20*/  IMAD.U32 R12, RZ, RZ, UR9 ;  /* 0x00000009ff0c7e24 */ /* 0x000fd8000f8e00ff */
[----:B------:R-:W-:Y:S05]  /*122a30*/  @!P0 RET.REL.NODEC R14 `(mine_kernel_v2) ;  /* 0xffedd5c00e008950 */ /* 0x000fea0003c3ffff */
[----:B------:R0:W5:Y:S01]  /*122a40*/  LDL.64 R16, [R10+0xe0] ;  /* 0x0000e0000a107983 */ /* 0x0001620000100a00 */
[----:B------:R-:W-:Y:S01]  /*122a50*/  IMAD.MOV.U32 R14, RZ, RZ, R24 ;  /* 0x000000ffff0e7224 */ /* 0x000fe200078e0018 */
[----:B------:R-:W-:Y:S02]  /*122a60*/  IADD3 R13, R20, -c[0x0][0x20], RZ ;  /* 0x80000800140d7a10 */ /* 0x000fe40007ffe0ff */
.L_x_387:
[----:B-----5:R-:W-:Y:S01]  /*122a70*/  IADD3 R11, P1, -R16, 0x80, RZ ;  /* 0x00000080100b7810 */ /* 0x020fe20007f3e1ff */
[----:B------:R-:W-:Y:S03]  /*122a80*/  BSSY B1, `(.L_x_373) ;  /* 0x0000a30000017945 */ /* 0x000fe60003800000 */
[----:B------:R-:W-:Y:S01]  /*122a90*/  ISETP.GT.U32.AND P0, PT, R14, R11, PT ;  /* 0x0000000b0e00720c */ /* 0x000fe20003f04070 */
[----:B------:R-:W-:-:S05]  /*122aa0*/  IMAD.X R15, RZ, RZ, ~R17, P1 ;  /* 0x000000ffff0f7224 */ /* 0x000fca00008e0e11 */
[----:B------:R-:W-:-:S13]  /*122ab0*/  ISETP.GT.U32.AND.EX P0, PT, R12, R15, PT, P0 ;  /* 0x0000000f0c00720c */ /* 0x000fda0003f04100 */
[----:B-1----:R-:W-:Y:S05]  /*122ac0*/  @P0 BRA `(.L_x_374) ;  /* 0x0000035000000947 */ /* 0x002fea0003800000 */
[C---:B------:R-:W-:Y:S01]  /*122ad0*/  IADD3 R11, P1, R14.reuse, -0x1, RZ ;  /* 0xffffffff0e0b7810 */ /* 0x040fe20007f3e0ff */
[----:B------:R-:W-:Y:S01]  /*122ae0*/  BSSY B4, `(.L_x_375) ;  /* 0x000001c000047945 */ /* 0x000fe20003800000 */
[----:B------:R-:W-:Y:S01]  /*122af0*/  LOP3.LUT R27, R14, 0x3, RZ, 0xc0, !PT ;  /* 0x000000030e1b7812 */ /* 0x000fe200078ec0ff */
        /* <DEDUP_REMOVED lines=10> */
.L_x_377:
[----:B------:R-:W-:-:S05]  /*122ba0*/  IMAD.IADD R21, R13, 0x1, R25 ;  /* 0x000000010d157824 */ /* 0x000fca00078e0219 */
[----:B-1----:R-:W2:Y:S01]  /*122bb0*/  LDL.U8 R11, [R21] ;  /* 0x00000000150b7983 */ /* 0x002ea20000100000 */
        /* <DEDUP_REMOVED lines=14> */
.L_x_376:
[----:B------:R-:W-:Y:S05]  /*122ca0*/  BSYNC B4 ;  /* 0x0000000000047941 */ /* 0x000fea0003800000 */
.L_x_375:
[----:B------:R-:W-:Y:S01]  /*122cb0*/  BSSY B4, `(.L_x_378) ;  /* 0x000000f000047945 */ /* 0x000fe20003800000 */
[----:B------:R-:W-:Y:S05]  /*122cc0*/  @!P1 BRA `(.L_x_379) ;  /* 0x000000d000009947 */ /* 0x000fea0003800000 */
[----:B------:R-:W-:-:S05]  /*122cd0*/  IMAD.IADD R17, R13, 0x1, R25 ;  /* 0x000000010d117824 */ /* 0x000fca00078e0219 */
[----:B-1----:R-:W2:Y:S01]  /*122ce0*/  LDL.U8 R11, [R17] ;  /* 0x00000000110b7983 */ /* 0x002ea20000100000 */
[----:B------:R-:W-:Y:S02]  /*122cf0*/  IADD3 R16, R10, R25, R16 ;  /* 0x000000190a107210 */ /* 0x000fe40007ffe010 */
[----:B------:R-:W-:-:S04]  /*122d00*/  ISETP.NE.U32.AND P0, PT, R27, 0x1, PT ;  /* 0x000000011b00780c */ /* 0x000fc80003f05070 */
[----:B------:R-:W-:Y:S01]  /*122d10*/  ISETP.NE.AND.EX P0, PT, RZ, RZ, PT, P0 ;  /* 0x000000ffff00720c */ /* 0x000fe20003f05300 */
[----:B--2---:R1:W-:-:S12]  /*122d20*/  STL.U8 [R16+0x60], R11 ;  /* 0x0000600b10007387 */ /* 0x0043d80000100000 */
[----:B------:R-:W-:Y:S05]  /*122d30*/  @!P0 BRA `(.L_x_379) ;  /* 0x0000006000008947 */ /* 0x000fea0003800000 */
[----:B-1----:R-:W2:Y:S01]  /*122d40*/  LDL.U8 R11, [R17+0x1] ;  /* 0x00000100110b7983 */ /* 0x002ea20000100000 */
[----:B------:R-:W-:-:S04]  /*122d50*/  ISETP.NE.U32.AND P0, PT, R27, 0x2, PT ;  /* 0x000000021b00780c */ /* 0x000fc80003f05070 */
[----:B------:R-:W-:Y:S01]  /*122d60*/  ISETP.NE.AND.EX P0, PT, RZ, RZ, PT, P0 ;  /* 0x000000ffff00720c */ /* 0x000fe20003f05300 */
[----:B--2---:R1:W-:-:S12]  /*122d70*/  STL.U8 [R16+0x61], R11 ;  /* 0x0000610b10007387 */ /* 0x0043d80000100000 */
[----:B------:R-:W2:Y:S04]  /*122d80*/  @P0 LDL.U8 R15, [R17+0x2] ;  /* 0x00000200110f0983 */ /* 0x000ea80000100000 */
[----:B--2---:R1:W-:Y:S02]  /*122d90*/  @P0 STL.U8 [R16+0x62], R15 ;  /* 0x0000620f10000387 */ /* 0x0043e40000100000 */
.L_x_379:
[----:B------:R-:W-:Y:S05]  /*122da0*/  BSYNC B4 ;  /* 0x0000000000047941 */ /* 0x000fea0003800000 */
.L_x_378:
[----:B-1----:R-:W2:Y:S01]  /*122db0*/  LDL.64 R16, [R10+0xe0] ;  /* 0x0000e0000a107983 */ /* 0x002ea20000100a00 */
[----:B------:R-:W-:Y:S01]  /*122dc0*/  IMAD.MOV.U32 R18, RZ, RZ, RZ ;  /* 0x000000ffff127224 */ /* 0x000fe200078e00ff */
[----:B--2---:R-:W-:-:S05]  /*122dd0*/  IADD3 R16, P0, R16, R14, RZ ;  /* 0x0000000e10107210 */ /* 0x004fca0007f1e0ff */
[----:B------:R-:W-:Y:S02]  /*122de0*/  IMAD.X R17, R17, 0x1, R12, P0 ;  /* 0x0000000111117824 */ /* 0x000fe400000e060c */
[----:B------:R-:W-:-:S03]  /*122df0*/  IMAD.MOV.U32 R12, RZ, RZ, RZ ;  /* 0x000000ffff0c7224 */ /* 0x000fc600078e00ff */
[----:B------:R1:W-:Y:S01]  /*122e00*/  STL.64 [R10+0xe0], R16 ;  /* 0x0000e0100a007387 */ /* 0x0003e20000100a00 */
[----:B------:R-:W-:Y:S05]  /*122e10*/  BRA `(.L_x_380) ;  /* 0x00009f6000007947 */ /* 0x000fea0003800000 */
.L_x_374:
        /* <DEDUP_REMOVED lines=17> */
.L_x_385:
        /* <DEDUP_REMOVED lines=16> */
.L_x_384:
[----:B------:R-:W-:Y:S05]  /*123030*/  BSYNC B5 ;  /* 0x0000000000057941 */ /* 0x000fea0003800000 */
.L_x_383:
[----:B------:R-:W-:Y:S05]  /*123040*/  @!P1 BRA `(.L_x_382) ;  /* 0x000000d000009947 */ /* 0x000fea0003800000 */
[----:B-1----:R-:W-:-:S05]  /*123050*/  IMAD.IADD R18, R13, 0x1, R27 ;  /* 0x000000010d127824 */ /* 0x002fca00078e021b */
        /* <DEDUP_REMOVED lines=10> */
[----:B-1----:R-:W3:Y:S04]  /*123100*/  @P0 LDL.U8 R17, [R18+0x2] ;  /* 0x0000020012110983 */ /* 0x002ee80000100000 */
[----:B---3--:R2:W-:Y:S02]  /*123110*/  @P0 STL.U8 [R20+0x62], R17 ;  /* 0x0000621114000387 */ /* 0x0085e40000100000 */
.L_x_382:
[----:B------:R-:W-:Y:S05]  /*123120*/  BSYNC B4 ;  /* 0x0000000000047941 */ /* 0x000fea0003800000 */
.L_x_381:
[----:B--2---:R-:W2:Y:S04]  /*123130*/  LDL.U8 R16, [R10+0x61] ;  /* 0x000061000a107983 */ /* 0x004ea80000100000 */
[----:B-1----:R-:W3:Y:S04]  /*123140*/  LDL.U8 R17, [R10+0x62] ;  /* 0x000062000a117983 */ /* 0x002ee80000100000 */
        /* <DEDUP_REMOVED lines=87> */
[----:B------:R-:W5:Y:S01]  /*1236c0*/  LDL.U8 R111, [R10+0xb0] ;  /* 0x0000b0000a6f7983 */ /* 0x000f620000100000 */
[----:B------:R-:W-:-:S03]  /*1236d0*/  IMAD.SHL.U32 R46, R57, 0x1000000, RZ ;  /* 0x01000000392e7824 */ /* 0x000fc600078e00ff */
[----:B------:R-:W5:Y:S01]  /*1236e0*/  LDL.U8 R109, [R10+0xb4] ;  /* 0x0000b4000a6d7983 */ /* 0x000f620000100000 */
[----:B------:R-:W-:Y:S02]  /*1236f0*/  LOP3.LUT R47, R54, R17, R47, 0xfe, !PT ;  /* 0x00000011362f7212 */ /* 0x000fe400078efe2f */
[----:B------:R-:W-:Y:S01]  /*123700*/  LOP3.LUT R77, R18, R77, R16, 0xfe, !PT ;  /* 0x0000004d124d7212 */ /* 0x000fe200078efe10 */
[----:B------:R-:W5:Y:S01]  /*123710*/  LDL.U8 R106, [R10+0xbe] ;  /* 0x0000be000a6a7983 */ /* 0x000f620000100000 */
[----:B------:R-:W-:Y:S02]  /*123720*/  LOP3.LUT R84, R84, 0xff, RZ, 0xc0, !PT ;  /* 0x000000ff54547812 */ /* 0x000fe400078ec0ff */
[----:B------:R-:W-:Y:S01]  /*123730*/  LOP3.LUT R85, R46, R47, R55, 0xfe, !PT ;  /* 0x0000002f2e557212 */ /* 0x000fe200078efe37 */
[----:B------:R-:W5:Y:S01]  /*123740*/  LDL.U8 R107, [R10+0xb8] ;  /* 0x0000b8000a6b7983 */ /* 0x000f620000100000 */
[----:B------:R-:W-:Y:S02]  /*123750*/  LOP3.LUT R74, R74, 0xff, RZ, 0xc0, !PT ;  /* 0x000000ff4a4a7812 */ /* 0x000fe400078ec0ff */
[----:B------:R-:W-:Y:S01]  /*123760*/  SHF.L.U64.HI R57, R84, 0x8, RZ ;  /* 0x0000000854397819 */ /* 0x000fe200000102ff */
[----:B------:R-:W5:Y:S01]  /*123770*/  LDL.U8 R101, [R10+0xc9] ;  /* 0x0000c9000a657983 */ /* 0x000f620000100000 */
[----:B------:R-:W-:-:S03]  /*123780*/  IMAD.WIDE.U32 R46, R86, 0x10000, RZ ;  /* 0x00010000562e7825 */ /* 0x000fc600078e00ff */
[----:B------:R-:W5:Y:S01]  /*123790*/  LDL.U8 R100, [R10+0xc2] ;  /* 0x0000c2000a647983 */ /* 0x000f620000100000 */
[----:B------:R-:W-:-:S03]  /*1237a0*/  IMAD.WIDE.U32 R16, R87, 0x1000000, RZ ;  /* 0x0100000057107825 */ /* 0x000fc600078e00ff */
[----:B------:R-:W5:Y:S01]  /*1237b0*/  LDL.U8 R92, [R10+0xca] ;  /* 0x0000ca000a5c7983 */ /* 0x000f620000100000 */
[----:B------:R-:W-:Y:S01]  /*1237c0*/  IMAD.SHL.U32 R54, R74, 0x100, RZ ;  /* 0x000001004a367824 */ /* 0x000fe200078e00ff */
[----:B------:R-:W-:Y:S01]  /*1237d0*/  LOP3.LUT R17, R17, R57, R47, 0xfe, !PT ;  /* 0x0000003911117212 */ /* 0x000fe200078efe2f */
[----:B------:R-:W-:Y:S01]  /*1237e0*/  IMAD.SHL.U32 R89, R89, 0x100, RZ ;  /* 0x0000010059597824 */ /* 0x000fe200078e00ff */
[----:B------:R-:W5:Y:S01]  /*1237f0*/  LDL.U8 R98, [R10+0xcd] ;  /* 0x0000cd000a627983 */ /* 0x000f620000100000 */
[----:B------:R-:W-:-:S03]  /*123800*/  IMAD.WIDE.U32 R78, R78, 0x10000, RZ ;  /* 0x000100004e4e7825 */ /* 0x000fc600078e00ff */
[----:B------:R-:W5:Y:S01]  /*123810*/  LDL.U8 R94, [R10+0xce] ;  /* 0x0000ce000a5e7983 */ /* 0x000f620000100000 */
[----:B------:R-:W-:Y:S01]  /*123820*/  IMAD.WIDE.U32 R18, R75, 0x1000000, RZ ;  /* 0x010000004b127825 */ /* 0x000fe200078e00ff */
[----:B------:R-:W-:Y:S02]  /*123830*/  SHF.L.U64.HI R75, R74, 0x8, RZ ;  /* 0x000000084a4b7819 */ /* 0x000fe400000102ff */
[----:B------:R-:W5:Y:S01]  /*123840*/  LDL.U8 R90, [R10+0xc3] ;  /* 0x0000c3000a5a7983 */ /* 0x000f620000100000 */
[----:B------:R-:W-:Y:S01]  /*123850*/  LOP3.LUT R73, R54, 0xffff00ff, R73, 0xf8, !PT ;  /* 0xffff00ff36497812 */ /* 0x000fe200078ef849 */
[----:B------:R-:W-:Y:S02]  /*123860*/  IMAD.SHL.U32 R54, R84, 0x100, RZ ;  /* 0x0000010054367824 */ /* 0x000fe400078e00ff */
[----:B------:R-:W5:Y:S01]  /*123870*/  LDL.U8 R93, [R10+0xcc] ;  /* 0x0000cc000a5d7983 */ /* 0x000f620000100000 */
[----:B------:R-:W-:Y:S02]  /*123880*/  LOP3.LUT R88, R89, R17, R88, 0xfe, !PT ;  /* 0x0000001159587212 */ /* 0x000fe400078efe58 */
[----:B------:R-:W-:Y:S01]  /*123890*/  LOP3.LUT R19, R19, R75, R79, 0xfe, !PT ;  /* 0x0000004b13137212 */ /* 0x000fe200078efe4f */
[----:B------:R-:W5:Y:S01]  /*1238a0*/  LDL.U8 R96, [R10+0xc5] ;  /* 0x0000c5000a607983 */ /* 0x000f620000100000 */
[----:B------:R-:W-:-:S03]  /*1238b0*/  IMAD.U32 R48, R48, 0x10000, RZ ;  /* 0x0001000030307824 */ /* 0x000fc600078e00ff */
[----:B------:R-:W5:Y:S01]  /*1238c0*/  LDL.U8 R99, [R10+0xc0] ;  /* 0x0000c0000a637983 */ /* 0x000f620000100000 */
[----:B------:R-:W-:-:S03]  /*1238d0*/  IMAD.SHL.U32 R17, R25, 0x1000000, RZ ;  /* 0x0100000019117824 */ /* 0x000fc600078e00ff */
[----:B------:R-:W5:Y:S01]  /*1238e0*/  LDL.U8 R97, [R10+0xc4] ;  /* 0x0000c4000a617983 */ /* 0x000f620000100000 */
[----:B------:R-:W-:-:S03]  /*1238f0*/  IMAD.SHL.U32 R55, R80, 0x100, RZ ;  /* 0x0000010050377824 */ /* 0x000fc600078e00ff */
[----:B------:R-:W5:Y:S01]  /*123900*/  LDL.U8 R91, [R10+0xc6] ;  /* 0x0000c6000a5b7983 */ /* 0x000f620000100000 */
[----:B------:R-:W-:Y:S02]  /*123910*/  LOP3.LUT R47, R20, 0xff, RZ, 0xc0, !PT ;  /* 0x000000ff142f7812 */ /* 0x000fe400078ec0ff */
[----:B------:R-:W-:Y:S01]  /*123920*/  LOP3.LUT R20, R17, R88, R48, 0xfe, !PT ;  /* 0x0000005811147212 */ /* 0x000fe200078efe30 */
[----:B------:R-:W5:Y:S01]  /*123930*/  LDL.U8 R95, [R10+0xc8] ;  /* 0x0000c8000a5f7983 */ /* 0x000f620000100000 */
[----:B------:R-:W-:Y:S01]  /*123940*/  LOP3.LUT R83, R54, 0xffff00ff, R83, 0xf8, !PT ;  /* 0xffff00ff36537812 */ /* 0x000fe200078ef853 */
[----:B------:R-:W-:Y:S02]  /*123950*/  IMAD.SHL.U32 R48, R47, 0x100, RZ ;  /* 0x000001002f307824 */ /* 0x000fe400078e00ff */
[----:B------:R-:W-:Y:S02]  /*123960*/  IMAD.U32 R81, R81, 0x10000, RZ ;  /* 0x0001000051517824 */ /* 0x000fe400078e00ff */
[----:B------:R-:W-:Y:S01]  /*123970*/  IMAD.SHL.U32 R82, R82, 0x1000000, RZ ;  /* 0x0100000052527824 */ /* 0x000fe200078e00ff */
[----:B------:R-:W-:Y:S01]  /*123980*/  LOP3.LUT R78, R18, R73, R78, 0xfe, !PT ;  /* 0x00000049124e7212 */ /* 0x000fe200078efe4e */
[----:B------:R-:W5:Y:S01]  /*123990*/  LDL.U8 R89, [R10+0xd5] ;  /* 0x0000d5000a597983 */ /* 0x000f620000100000 */
[----:B------:R-:W-:-:S02]  /*1239a0*/  LOP3.LUT R55, R55, R19, R76, 0xfe, !PT ;  /* 0x0000001337377212 */ /* 0x000fc400078efe4c */
[----:B------:R-:W-:Y:S01]  /*1239b0*/  LOP3.LUT R46, R16, R83, R46, 0xfe, !PT ;  /* 0x00000053102e7212 */ /* 0x000fe200078efe2e */
[----:B------:R-:W5:Y:S01]  /*1239c0*/  LDL.U8 R76, [R10+0xd2] ;  /* 0x0000d2000a4c7983 */ /* 0x000f620000100000 */
[----:B------:R-:W-:Y:S01]  /*1239d0*/  LOP3.LUT R25, R82, R55, R81, 0xfe, !PT ;  /* 0x0000003752197212 */ /* 0x000fe200078efe51 */
[----:B------:R-:W-:Y:S01]  /*1239e0*/  IMAD.WIDE.U32 R16, R44, 0x10000, RZ ;  /* 0x000100002c107825 */ /* 0x000fe200078e00ff */
[----:B------:R-:W-:Y:S01]  /*1239f0*/  SHF.L.U64.HI R47, R47, 0x8, RZ ;  /* 0x000000082f2f7819 */ /* 0x000fe200000102ff */
[----:B------:R-:W5:Y:S02]  /*123a00*/  LDL.U8 R44, [R10+0xac] ;  /* 0x0000ac000a2c7983 */ /* 0x000f640000100000 */
[----:B------:R-:W-:Y:S02]  /*123a10*/  IMAD.WIDE.U32 R18, R42, 0x1000000, RZ ;  /* 0x010000002a127825 */ /* 0x000fe400078e00ff */
[----:B------:R-:W5:Y:S01]  /*123a20*/  LDL.U8 R42, [R10+0xa4] ;  /* 0x0000a4000a2a7983 */ /* 0x000f620000100000 */
[----:B------:R-:W-:-:S02]  /*123a30*/  LOP3.LUT R55, R48, 0xffff00ff, R41, 0xf8, !PT ;  /* 0xffff00ff30377812 */ /* 0x000fc400078ef829 */
[----:B------:R-:W-:Y:S01]  /*123a40*/  LOP3.LUT R35, R35, 0xff, RZ, 0xc0, !PT ;  /* 0x000000ff23237812 */ /* 0x000fe200078ec0ff */
[----:B------:R-:W5:Y:S01]  /*123a50*/  LDL.U8 R48, [R10+0xa7] ;  /* 0x0000a7000a307983 */ /* 0x000f620000100000 */
[----:B------:R-:W-:Y:S01]  /*123a60*/  LOP3.LUT R16, R18, R55, R16, 0xfe, !PT ;  /* 0x0000003712107212 */ /* 0x000fe200078efe10 */
[----:B------:R-:W-:Y:S01]  /*123a70*/  IMAD.SHL.U32 R41, R38, 0x100, RZ ;  /* 0x0000010026297824 */ /* 0x000fe200078e00ff */
[----:B------:R-:W-:Y:S01]  /*123a80*/  LOP3.LUT R47, R19, R47, R17, 0xfe, !PT ;  /* 0x0000002f132f7212 */ /* 0x000fe200078efe11 */
[----:B------:R-:W-:Y:S01]  /*123a90*/  IMAD.SHL.U32 R18, R35, 0x100, RZ ;  /* 0x0000010023127824 */ /* 0x000fe200078e00ff */
[----:B------:R-:W5:Y:S02]  /*123aa0*/  LDL.U8 R38, [R10+0x9d] ;  /* 0x00009d000a267983 */ /* 0x000f640000100000 */
[----:B------:R-:W-:Y:S02]  /*123ab0*/  LOP3.LUT R47, R41, R47, R30, 0xfe, !PT ;  /* 0x0000002f292f7212 */ /* 0x000fe400078efe1e */
[----:B------:R-:W5:Y:S01]  /*123ac0*/  LDL.U8 R30, [R10+0xa5] ;  /* 0x0000a5000a1e7983 */ /* 0x000f620000100000 */
[----:B------:R-:W-:-:S02]  /*123ad0*/  LOP3.LUT R81, R18, 0xffff00ff, R31, 0xf8, !PT ;  /* 0xffff00ff12517812 */ /* 0x000fc400078ef81f */
[----:B------:R-:W-:Y:S01]  /*123ae0*/  SHF.L.U64.HI R35, R35, 0x8, RZ ;  /* 0x0000000823237819 */ /* 0x000fe200000102ff */
[----:B------:R-:W5:Y:S01]  /*123af0*/  LDL.U8 R31, [R10+0xa6] ;  /* 0x0000a6000a1f7983 */ /* 0x000f620000100000 */
[----:B------:R-:W-:-:S03]  /*123b00*/  IMAD.WIDE.U32 R18, R23, 0x10000, RZ ;  /* 0x0001000017127825 */ /* 0x000fc600078e00ff */
        /* <DEDUP_REMOVED lines=8> */
[----:B------:R-:W-:-:S03]  /*123b90*/  IMAD.U32 R34, R34, 0x10000, RZ ;  /* 0x0001000022227824 */ /* 0x000fc600078e00ff */
[----:B------:R-:W5:Y:S01]  /*123ba0*/  LDL.U8 R35, [R10+0xbb] ;  /* 0x0000bb000a237983 */ /* 0x000f620000100000 */
[----:B------:R-:W-:Y:S02]  /*123bb0*/  IMAD.SHL.U32 R45, R45, 0x1000000, RZ ;  /* 0x010000002d2d7824 */ /* 0x000fe400078e00ff */
[----:B------:R-:W-:Y:S02]  /*123bc0*/  IMAD.U32 R52, R52, 0x10000, RZ ;  /* 0x0001000034347824 */ /* 0x000fe400078e00ff */
[----:B------:R-:W-:Y:S01]  /*123bd0*/  IMAD.SHL.U32 R53, R53, 0x1000000, RZ ;  /* 0x0100000035357824 */ /* 0x000fe200078e00ff */
[----:B------:R-:W-:Y:S01]  /*123be0*/  LOP3.LUT R34, R45, R47, R34, 0xfe, !PT ;  /* 0x0000002f2d227212 */ /* 0x000fe200078efe22 */
[----:B------:R-:W5:Y:S01]  /*123bf0*/  LDL.U8 R23, [R10+0xbf] ;  /* 0x0000bf000a177983 */ /* 0x000f620000100000 */
[----:B------:R-:W-:Y:S02]  /*123c00*/  LOP3.LUT R36, R36, 0xff, RZ, 0xc0, !PT ;  /* 0x000000ff24247812 */ /* 0x000fe400078ec0ff */
[----:B------:R-:W-:Y:S01]  /*123c10*/  LOP3.LUT R81, R22, R81, R18, 0xfe, !PT ;  /* 0x0000005116517212 */ /* 0x000fe200078efe12 */
[----:B------:R-:W5:Y:S01]  /*123c20*/  LDL.64 R54, [R10+0x20] ;  /* 0x000020000a367983 */ /* 0x000f620000100a00 */
[----:B------:R-:W-:Y:S01]  /*123c30*/  LOP3.LUT R45, R53, R17, R52, 0xfe, !PT ;  /* 0x00000011352d7212 */ /* 0x000fe200078efe34 */
[----:B------:R-:W-:-:S02]  /*123c40*/  IMAD.SHL.U32 R18, R36, 0x100, RZ ;  /* 0x0000010024127824 */ /* 0x000fc400078e00ff */
[----:B------:R-:W5:Y:S03]  /*123c50*/  LDL.U8 R17, [R10+0xb7] ;  /* 0x0000b7000a117983 */ /* 0x000f660000100000 */
[----:B------:R-:W-:Y:S01]  /*123c60*/  LOP3.LUT R47, R18, 0xffff00ff, R27, 0xf8, !PT ;  /* 0xffff00ff122f7812 */ /* 0x000fe200078ef81b */
[----:B------:R-:W-:Y:S01]  /*123c70*/  IMAD.WIDE.U32 R18, R29, 0x1000000, RZ ;  /* 0x010000001d127825 */ /* 0x000fe200078e00ff */
[----:B------:R-:W5:Y:S04]  /*123c80*/  LDL.U8 R22, [R10+0xcf] ;  /* 0x0000cf000a167983 */ /* 0x000f680000100000 */
[----:B------:R-:W5:Y:S01]  /*123c90*/  LDL.U8 R29, [R10+0xcb] ;  /* 0x0000cb000a1d7983 */ /* 0x000f620000100000 */
[----:B------:R-:W-:Y:S01]  /*123ca0*/  IMAD.WIDE.U32 R26, R26, 0x10000, RZ ;  /* 0x000100001a1a7825 */ /* 0x000fe200078e00ff */
[----:B------:R-:W-:-:S02]  /*123cb0*/  SHF.L.U64.HI R75, R36, 0x8, RZ ;  /* 0x00000008244b7819 */ /* 0x000fc400000102ff */
[----:B------:R-:W-:Y:S01]  /*123cc0*/  LOP3.LUT R74, R56, 0xff, RZ, 0xc0, !PT ;  /* 0x000000ff384a7812 */ /* 0x000fe200078ec0ff */
[----:B------:R-:W5:Y:S01]  /*123cd0*/  LDL.U8 R36, [R10+0xd1] ;  /* 0x0000d1000a247983 */ /* 0x000f620000100000 */
[----:B------:R-:W-:Y:S02]  /*123ce0*/  LOP3.LUT R75, R19, R75, R27, 0xfe, !PT ;  /* 0x0000004b134b7212 */ /* 0x000fe400078efe1b */
[----:B------:R-:W-:Y:S01]  /*123cf0*/  LOP3.LUT R84, R18, R47, R26, 0xfe, !PT ;  /* 0x0000002f12547212 */ /* 0x000fe200078efe1a */
[----:B------:R-:W5:Y:S01]  /*123d00*/  LDL.64 R52, [R10+0x40] ;  /* 0x000040000a347983 */ /* 0x000f620000100a00 */
[----:B------:R-:W-:-:S03]  /*123d10*/  IMAD.WIDE.U32 R26, R72, 0x10000, RZ ;  /* 0x00010000481a7825 */ /* 0x000fc600078e00ff */
[----:B------:R-:W5:Y:S01]  /*123d20*/  LDL.64 R56, [R10] ;  /* 0x000000000a387983 */ /* 0x000f620000100a00 */
[----:B------:R-:W-:Y:S01]  /*123d30*/  IMAD.WIDE.U32 R18, R71, 0x1000000, RZ ;  /* 0x0100000047127825 */ /* 0x000fe200078e00ff */
[----:B------:R-:W-:Y:S02]  /*123d40*/  SHF.L.U64.HI R71, R74, 0x8, RZ ;  /* 0x000000084a477819 */ /* 0x000fe400000102ff */
[----:B------:R-:W5:Y:S01]  /*123d50*/  LDL.U8 R47, [R10+0xc7] ;  /* 0x0000c7000a2f7983 */ /* 0x000f620000100000 */
[----:B------:R-:W-:Y:S01]  /*123d60*/  IMAD.SHL.U32 R72, R49, 0x100, RZ ;  /* 0x0000010031487824 */ /* 0x000fe200078e00ff */
[----:B------:R-:W-:Y:S01]  /*123d70*/  LOP3.LUT R27, R19, R71, R27, 0xfe, !PT ;  /* 0x00000047131b7212 */ /* 0x000fe200078efe1b */
[----:B------:R-:W-:Y:S01]  /*123d80*/  IMAD.SHL.U32 R49, R70, 0x100, RZ ;  /* 0x0000010046317824 */ /* 0x000fe200078e00ff */
[----:B------:R-:W5:Y:S04]  /*123d90*/  LDL.U8 R82, [R10+0xd3] ;  /* 0x0000d3000a527983 */ /* 0x000f680000100000 */
[----:B------:R-:W-:Y:S01]  /*123da0*/  LOP3.LUT R27, R49, R27, R32, 0xfe, !PT ;  /* 0x0000001b311b7212 */ /* 0x000fe200078efe20 */
[----:B------:R-:W5:Y:S04]  /*123db0*/  LDL.U8 R86, [R10+0xd9] ;  /* 0x0000d9000a567983 */ /* 0x000f680000100000 */
[----:B------:R-:W5:Y:S01]  /*123dc0*/  LDL.U8 R32, [R10+0xd0] ;  /* 0x0000d0000a207983 */ /* 0x000f620000100000 */
[----:B------:R-:W-:Y:S01]  /*123dd0*/  IMAD.SHL.U32 R74, R74, 0x100, RZ ;  /* 0x000001004a4a7824 */ /* 0x000fe200078e00ff */
[----:B------:R-:W-:-:S02]  /*123de0*/  LOP3.LUT R75, R72, R75, R39, 0xfe, !PT ;  /* 0x0000004b484b7212 */ /* 0x000fc400078efe27 */
[----:B------:R-:W5:Y:S02]  /*123df0*/  LDL.U8 R39, [R10+0xd4] ;  /* 0x0000d4000a277983 */ /* 0x000f640000100000 */
[----:B------:R-:W-:Y:S02]  /*123e00*/  LOP3.LUT R73, R74, 0xffff00ff, R37, 0xf8, !PT ;  /* 0xffff00ff4a497812 */ /* 0x000fe400078ef825 */
[----:B------:R-:W5:Y:S01]  /*123e10*/  LDL.U8 R49, [R10+0xd6] ;  /* 0x0000d6000a317983 */ /* 0x000f620000100000 */
[----:B------:R-:W-:-:S03]  /*123e20*/  LOP3.LUT R71, R59, 0xff, RZ, 0xc0, !PT ;  /* 0x000000ff3b477812 */ /* 0x000fc600078ec0ff */
[----:B------:R-:W5:Y:S01]  /*123e30*/  LDL.U8 R37, [R10+0xd7] ;  /* 0x0000d7000a257983 */ /* 0x000f620000100000 */
[----:B------:R-:W-:Y:S02]  /*123e40*/  IMAD.U32 R19, R69, 0x10000, RZ ;  /* 0x0001000045137824 */ /* 0x000fe400078e00ff */
[----:B------:R-:W-:Y:S01]  /*123e50*/  IMAD.SHL.U32 R72, R40, 0x1000000, RZ ;  /* 0x0100000028487824 */ /* 0x000fe200078e00ff */
[----:B------:R-:W5:Y:S01]  /*123e60*/  LDL.U8 R79, [R10+0xdc] ;  /* 0x0000dc000a4f7983 */ /* 0x000f620000100000 */
[----:B------:R-:W-:Y:S02]  /*123e70*/  IMAD.U32 R61, R61, 0x10000, RZ ;  /* 0x000100003d3d7824 */ /* 0x000fe400078e00ff */
[----:B------:R-:W-:Y:S01]  /*123e80*/  IMAD.SHL.U32 R70, R33, 0x1000000, RZ ;  /* 0x0100000021467824 */ /* 0x000fe200078e00ff */
[----:B------:R-:W5:Y:S01]  /*123e90*/  LDL.U8 R87, [R10+0xde] ;  /* 0x0000de000a577983 */ /* 0x000f620000100000 */
[----:B------:R-:W-:Y:S01]  /*123ea0*/  IMAD.SHL.U32 R74, R71, 0x100, RZ ;  /* 0x00000100474a7824 */ /* 0x000fe200078e00ff */
[----:B------:R-:W-:-:S02]  /*123eb0*/  LOP3.LUT R33, R18, R73, R26, 0xfe, !PT ;  /* 0x0000004912217212 */ /* 0x000fc400078efe1a */
[----:B------:R-:W-:Y:S01]  /*123ec0*/  LOP3.LUT R19, R72, R27, R19, 0xfe, !PT ;  /* 0x0000001b48137212 */ /* 0x000fe200078efe13 */
[----:B------:R-:W5:Y:S01]  /*123ed0*/  LDL.U8 R18, [R10+0xdb] ;  /* 0x0000db000a127983 */ /* 0x000f620000100000 */
[----:B------:R-:W-:Y:S01]  /*123ee0*/  LOP3.LUT R40, R70, R75, R61, 0xfe, !PT ;  /* 0x0000004b46287212 */ /* 0x000fe200078efe3d */
[----:B------:R-:W-:Y:S01]  /*123ef0*/  IMAD.WIDE.U32 R60, R60, 0x10000, RZ ;  /* 0x000100003c3c7825 */ /* 0x000fe200078e00ff */
[----:B------:R-:W-:Y:S01]  /*123f00*/  LOP3.LUT R69, R28, 0xff, RZ, 0xc0, !PT ;  /* 0x000000ff1c457812 */ /* 0x000fe200078ec0ff */
[----:B------:R-:W5:Y:S01]  /*123f10*/  LDL.U8 R27, [R10+0xda] ;  /* 0x0000da000a1b7983 */ /* 0x000f620000100000 */
[----:B------:R-:W-:Y:S01]  /*123f20*/  SHF.L.U64.HI R71, R71, 0x8, RZ ;  /* 0x0000000847477819 */ /* 0x000fe200000102ff */
[----:B------:R-:W-:Y:S02]  /*123f30*/  IMAD.WIDE.U32 R58, R58, 0x1000000, RZ ;  /* 0x010000003a3a7825 */ /* 0x000fe400078e00ff */
[----:B------:R-:W5:Y:S01]  /*123f40*/  LDL.U8 R80, [R10+0xdf] ;  /* 0x0000df000a507983 */ /* 0x000f620000100000 */
[----:B------:R-:W-:Y:S01]  /*123f50*/  LOP3.LUT R43, R74, 0xffff00ff, R43, 0xf8, !PT ;  /* 0xffff00ff4a2b7812 */ /* 0x000fe200078ef82b */
[----:B------:R-:W-:Y:S01]  /*123f60*/  IMAD.SHL.U32 R70, R69, 0x100, RZ ;  /* 0x0000010045467824 */ /* 0x000fe200078e00ff */
[----:B------:R-:W-:Y:S01]  /*123f70*/  LOP3.LUT R121, R65, 0xff, RZ, 0xc0, !PT ;  /* 0x000000ff41797812 */ /* 0x000fe200078ec0ff */
[----:B------:R-:W5:Y:S01]  /*123f80*/  LDL.U8 R88, [R10+0xd8] ;  /* 0x0000d8000a587983 */ /* 0x000f620000100000 */
[----:B------:R-:W-:-:S02]  /*123f90*/  LOP3.LUT R26, R59, R71, R61, 0xfe, !PT ;  /* 0x000000473b1a7212 */ /* 0x000fc400078efe3d */
[----:B------:R-:W-:Y:S01]  /*123fa0*/  LOP3.LUT R28, R58, R43, R60, 0xfe, !PT ;  /* 0x0000002b3a1c7212 */ /* 0x000fe200078efe3c */
[----:B------:R-:W-:Y:S01]  /*123fb0*/  IMAD.SHL.U32 R71, R121, 0x100, RZ ;  /* 0x0000010079477824 */ /* 0x000fe200078e00ff */
[----:B------:R-:W5:Y:S01]  /*123fc0*/  LDL.64 R58, [R10+0x48] ;  /* 0x000048000a3a7983 */ /* 0x000f620000100a00 */
[----:B------:R-:W-:Y:S01]  /*123fd0*/  LOP3.LUT R73, R70, 0xffff00ff, R67, 0xf8, !PT ;  /* 0xffff00ff46497812 */ /* 0x000fe200078ef843 */
[----:B------:R-:W-:Y:S01]  /*123fe0*/  IMAD.WIDE.U32 R60, R63, 0x1000000, RZ ;  /* 0x010000003f3c7825 */ /* 0x000fe200078e00ff */
[----:B------:R-:W-:Y:S01]  /*123ff0*/  SHF.L.U64.HI R119, R69, 0x8, RZ ;  /* 0x0000000845777819 */ /* 0x000fe200000102ff */
[----:B------:R-:W5:Y:S01]  /*124000*/  LDL.U8 R43, [R10+0xdd] ;  /* 0x0000dd000a2b7983 */ /* 0x000f620000100000 */
[----:B------:R-:W-:Y:S01]  /*124010*/  SHF.L.U64.HI R121, R121, 0x8, RZ ;  /* 0x0000000879797819 */ /* 0x000fe200000102ff */
[----:B------:R-:W-:Y:S02]  /*124020*/  IMAD.WIDE.U32 R66, R66, 0x10000, RZ ;  /* 0x0001000042427825 */ /* 0x000fe400078e00ff */
[----:B------:R-:W5:Y:S02]  /*124030*/  LDL.64 R74, [R10+0x58] ;  /* 0x000058000a4a7983 */ /* 0x000f640000100a00 */
[----:B------:R-:W-:-:S04]  /*124040*/  IMAD.WIDE.U32 R62, R62, 0x10000, RZ ;  /* 0x000100003e3e7825 */ /* 0x000fc800078e00ff */
[----:B------:R-:W-:Y:S01]  /*124050*/  IMAD.WIDE.U32 R64, R64, 0x1000000, RZ ;  /* 0x0100000040407825 */ /* 0x000fe200078e00ff */
[----:B------:R-:W-:Y:S02]  /*124060*/  LOP3.LUT R69, R71, 0xffff00ff, R68, 0xf8, !PT ;  /* 0xffff00ff47457812 */ /* 0x000fe400078ef844 */
[----:B------:R-:W-:Y:S01]  /*124070*/  LOP3.LUT R119, R61, R119, R67, 0xfe, !PT ;  /* 0x000000773d777212 */ /* 0x000fe200078efe43 */
[----:B------:R-:W5:Y:S01]  /*124080*/  LDL.64 R70, [R10+0x18] ;  /* 0x000018000a467983 */ /* 0x000f620000100a00 */
[----:B------:R-:W-:Y:S02]  /*124090*/  LOP3.LUT R118, R60, R73, R66, 0xfe, !PT ;  /* 0x000000493c767212 */ /* 0x000fe400078efe42 */
[----:B------:R-:W-:Y:S01]  /*1240a0*/  LOP3.LUT R121, R65, R121, R63, 0xfe, !PT ;  /* 0x0000007941797212 */ /* 0x000fe200078efe3f */
[----:B------:R-:W5:Y:S01]  /*1240b0*/  LDL.64 R60, [R10+0x28] ;  /* 0x000028000a3c7983 */ /* 0x000f620000100a00 */
[----:B------:R-:W-:-:S03]  /*1240c0*/  LOP3.LUT R120, R64, R69, R62, 0xfe, !PT ;  /* 0x0000004540787212 */ /* 0x000fc600078efe3e */
[----:B------:R-:W5:Y:S04]  /*1240d0*/  LDL.64 R62, [R10+0x8] ;  /* 0x000008000a3e7983 */ /* 0x000f680000100a00 */
[----:B------:R-:W5:Y:S04]  /*1240e0*/  LDL.64 R64, [R10+0x30] ;  /* 0x000030000a407983 */ /* 0x000f680000100a00 */
[----:B------:R-:W5:Y:S04]  /*1240f0*/  LDL.64 R66, [R10+0x10] ;  /* 0x000010000a427983 */ /* 0x000f680000100a00 */
[----:B------:R-:W5:Y:S04]  /*124100*/  LDL.64 R68, [R10+0x38] ;  /* 0x000038000a447983 */ /* 0x000f680000100a00 */
[----:B------:R-:W5:Y:S01]  /*124110*/  LDL.64 R72, [R10+0x50] ;  /* 0x000050000a487983 */ /* 0x000f620000100a00 */
[----:B------:R-:W-:-:S02]  /*124120*/  IMAD.SHL.U32 R117, R117, 0x100, RZ ;  /* 0x0000010075757824 */ /* 0x000fc400078e00ff */
[----:B------:R-:W-:Y:S02]  /*124130*/  IMAD.U32 R115, R115, 0x10000, RZ ;  /* 0x0001000073737824 */ /* 0x000fe400078e00ff */
[----:B------:R-:W-:Y:S02]  /*124140*/  IMAD.U32 R116, R116, 0x10000, RZ ;  /* 0x0001000074747824 */ /* 0x000fe400078e00ff */
[----:B---3--:R-:W-:Y:S02]  /*124150*/  IMAD.SHL.U32 R110, R110, 0x100, RZ ;  /* 0x000001006e6e7824 */ /* 0x008fe400078e00ff */
[----:B----4-:R-:W-:Y:S02]  /*124160*/  IMAD.SHL.U32 R108, R108, 0x100, RZ ;  /* 0x000001006c6c7824 */ /* 0x010fe400078e00ff */
[----:B--2---:R-:W-:Y:S02]  /*124170*/  IMAD.U32 R103, R103, 0x10000, RZ ;  /* 0x0001000067677824 */ /* 0x004fe400078e00ff */
[----:B-----5:R-:W-:-:S02]  /*124180*/  IMAD.U32 R106, R106, 0x10000, RZ ;  /* 0x000100006a6a7824 */ /* 0x020fc400078e00ff */
[----:B------:R-:W-:Y:S02]  /*124190*/  IMAD.SHL.U32 R98, R98, 0x100, RZ ;  /* 0x0000010062627824 */ /* 0x000fe400078e00ff */
[----:B------:R-:W-:Y:S01]  /*1241a0*/  IMAD.SHL.U32 R96, R96, 0x100, RZ ;  /* 0x0000010060607824 */ /* 0x000fe200078e00ff */
[----:B------:R-:W-:Y:S01]  /*1241b0*/  LOP3.LUT R44, R117, R121, R44, 0xfe, !PT ;  /* 0x00000079752c7212 */ /* 0x000fe200078efe2c */
[----:B------:R-:W-:Y:S02]  /*1241c0*/  IMAD.SHL.U32 R48, R48, 0x1000000, RZ ;  /* 0x0100000030307824 */ /* 0x000fe400078e00ff */
[----:B------:R-:W-:Y:S02]  /*1241d0*/  IMAD.SHL.U32 R38, R38, 0x100, RZ ;  /* 0x0000010026267824 */ /* 0x000fe400078e00ff */
[----:B------:R-:W-:Y:S02]  /*1241e0*/  IMAD.SHL.U32 R30, R30, 0x100, RZ ;  /* 0x000001001e1e7824 */ /* 0x000fe400078e00ff */
[----:B------:R-:W-:-:S03]  /*1241f0*/  IMAD.U32 R31, R31, 0x10000, RZ ;  /* 0x000100001f1f7824 */ /* 0x000fc600078e00ff */
[----:B------:R-:W-:Y:S02]  /*124200*/  LOP3.LUT R42, R30, R119, R42, 0xfe, !PT ;  /* 0x000000771e2a7212 */ /* 0x000fe400078efe2a */
[----:B------:R-:W-:Y:S01]  /*124210*/  LOP3.LUT R26, R38, R26, R41, 0xfe, !PT ;  /* 0x0000001a261a7212 */ /* 0x000fe200078efe29 */
[----:B------:R-:W-:Y:S02]  /*124220*/  IMAD.SHL.U32 R38, R114, 0x1000000, RZ ;  /* 0x0100000072267824 */ /* 0x000fe400078e00ff */
[----:B------:R-:W-:Y:S01]  /*124230*/  IMAD.SHL.U32 R41, R21, 0x1000000, RZ ;  /* 0x0100000015297824 */ /* 0x000fe200078e00ff */
[----:B------:R-:W-:Y:S02]  /*124240*/  LOP3.LUT R21, R48, R42, R31, 0xfe, !PT ;  /* 0x0000002a30157212 */ /* 0x000fe400078efe1f */
[----:B------:R-:W-:Y:S01]  /*124250*/  LOP3.LUT R42, R113, 0xff, RZ, 0xc0, !PT ;  /* 0x000000ff712a7812 */ /* 0x000fe200078ec0ff */
[----:B------:R-:W-:Y:S01]  /*124260*/  IMAD.WIDE.U32 R30, R112, 0x10000, RZ ;  /* 0x00010000701e7825 */ /* 0x000fe200078e00ff */
[----:B------:R-:W-:-:S02]  /*124270*/  LOP3.LUT R38, R38, R26, R115, 0xfe, !PT ;  /* 0x0000001a26267212 */ /* 0x000fc400078efe73 */
[----:B------:R-:W-:Y:S01]  /*124280*/  LOP3.LUT R26, R41, R44, R116, 0xfe, !PT ;  /* 0x0000002c291a7212 */ /* 0x000fe200078efe74 */
[----:B------:R-:W-:Y:S01]  /*124290*/  IMAD.WIDE.U32 R112, R104, 0x10000, RZ ;  /* 0x0001000068707825 */ /* 0x000fe200078e00ff */
[----:B------:R-:W-:-:S03]  /*1242a0*/  LOP3.LUT R24, R24, 0xff, RZ, 0xc0, !PT ;  /* 0x000000ff18187812 */ /* 0x000fc600078ec0ff */
[----:B------:R-:W-:Y:S01]  /*1242b0*/  IMAD.WIDE.U32 R116, R35, 0x1000000, RZ ;  /* 0x0100000023747825 */ /* 0x000fe200078e00ff */
[----:B------:R-:W-:Y:S02]  /*1242c0*/  SHF.L.U64.HI R35, R42, 0x8, RZ ;  /* 0x000000082a237819 */ /* 0x000fe400000102ff */
[----:B------:R-:W-:Y:S01]  /*1242d0*/  SHF.L.U64.HI R41, R24, 0x8, RZ ;  /* 0x0000000818297819 */ /* 0x000fe200000102ff */
[----:B------:R-:W-:-:S04]  /*1242e0*/  IMAD.WIDE.U32 R114, R102, 0x1000000, RZ ;  /* 0x0100000066727825 */ /* 0x000fc800078e00ff */
[----:B------:R-:W-:Y:S01]  /*1242f0*/  IMAD.SHL.U32 R44, R24, 0x100, RZ ;  /* 0x00000100182c7824 */ /* 0x000fe200078e00ff */
[----:B------:R-:W-:Y:S01]  /*124300*/  LOP3.LUT R24, R117, R35, R113, 0xfe, !PT ;  /* 0x0000002375187212 */ /* 0x000fe200078efe71 */
[----:B------:R-:W-:Y:S01]  /*124310*/  IMAD.SHL.U32 R42, R42, 0x100, RZ ;  /* 0x000001002a2a7824 */ /* 0x000fe200078e00ff */
[----:B------:R-:W-:Y:S02]  /*124320*/  LOP3.LUT R31, R115, R41, R31, 0xfe, !PT ;  /* 0x00000029731f7212 */ /* 0x000fe400078efe1f */
[----:B------:R-:W-:Y:S01]  /*124330*/  LOP3.LUT R105, R110, R24, R105, 0xfe, !PT ;  /* 0x000000186e697212 */ /* 0x000fe200078efe69 */
[----:B------:R-:W-:Y:S01]  /*124340*/  IMAD.SHL.U32 R23, R23, 0x1000000, RZ ;  /* 0x0100000017177824 */ /* 0x000fe200078e00ff */
[----:B------:R-:W-:Y:S01]  /*124350*/  LOP3.LUT R111, R44, 0xffff00ff, R111, 0xf8, !PT ;  /* 0xffff00ff2c6f7812 */ /* 0x000fe200078ef86f */
[----:B------:R-:W-:Y:S01]  /*124360*/  IMAD.SHL.U32 R24, R17, 0x1000000, RZ ;  /* 0x0100000011187824 */ /* 0x000fe200078e00ff */
[----:B------:R-:W-:Y:S02]  /*124370*/  LOP3.LUT R108, R108, R31, R109, 0xfe, !PT ;  /* 0x0000001f6c6c7212 */ /* 0x000fe400078efe6d */
[----:B------:R-:W-:-:S02]  /*124380*/  LOP3.LUT R107, R42, 0xffff00ff, R107, 0xf8, !PT ;  /* 0xffff00ff2a6b7812 */ /* 0x000fc400078ef86b */
[----:B------:R-:W-:Y:S02]  /*124390*/  LOP3.LUT R42, R101, 0xff, RZ, 0xc0, !PT ;  /* 0x000000ff652a7812 */ /* 0x000fe400078ec0ff */
[----:B------:R-:W-:Y:S01]  /*1243a0*/  LOP3.LUT R114, R114, R111, R30, 0xfe, !PT ;  /* 0x0000006f72727212 */ /* 0x000fe200078efe1e */
[----:B------:R-:W-:Y:S01]  /*1243b0*/  IMAD.WIDE.U32 R30, R100, 0x10000, RZ ;  /* 0x00010000641e7825 */ /* 0x000fe200078e00ff */
[----:B------:R-:W-:Y:S02]  /*1243c0*/  LOP3.LUT R17, R24, R108, R103, 0xfe, !PT ;  /* 0x0000006c18117212 */ /* 0x000fe400078efe67 */
[----:B------:R-:W-:Y:S01]  /*1243d0*/  LOP3.LUT R24, R23, R105, R106, 0xfe, !PT ;  /* 0x0000006917187212 */ /* 0x000fe200078efe6a */
[----:B------:R-:W-:Y:S01]  /*1243e0*/  IMAD.WIDE.U32 R100, R92, 0x10000, RZ ;  /* 0x000100005c647825 */ /* 0x000fe200078e00ff */
[----:B------:R-:W-:-:S03]  /*1243f0*/  SHF.L.U64.HI R23, R42, 0x8, RZ ;  /* 0x000000082a177819 */ /* 0x000fc600000102ff */
[----:B------:R-:W-:Y:S01]  /*124400*/  IMAD.WIDE.U32 R104, R29, 0x1000000, RZ ;  /* 0x010000001d687825 */ /* 0x000fe200078e00ff */
[----:B------:R-:W-:-:S04]  /*124410*/  LOP3.LUT R83, R83, 0xff, RZ, 0xc0, !PT ;  /* 0x000000ff53537812 */ /* 0x000fc800078ec0ff */
[----:B------:R-:W-:Y:S01]  /*124420*/  LOP3.LUT R23, R105, R23, R101, 0xfe, !PT ;  /* 0x0000001769177212 */ /* 0x000fe200078efe65 */
[----:B------:R-:W-:Y:S02]  /*124430*/  IMAD.U32 R35, R94, 0x10000, RZ ;  /* 0x000100005e237824 */ /* 0x000fe400078e00ff */
[----:B------:R-:W-:Y:S01]  /*124440*/  IMAD.SHL.U32 R22, R22, 0x1000000, RZ ;  /* 0x0100000016167824 */ /* 0x000fe200078e00ff */
[----:B------:R-:W-:Y:S01]  /*124450*/  LOP3.LUT R93, R98, R23, R93, 0xfe, !PT ;  /* 0x00000017625d7212 */ /* 0x000fe200078efe5d */
[----:B------:R-:W-:Y:S01]  /*124460*/  IMAD.WIDE.U32 R102, R90, 0x1000000, RZ ;  /* 0x010000005a667825 */ /* 0x000fe200078e00ff */
[----:B------:R-:W-:-:S03]  /*124470*/  SHF.L.U64.HI R29, R83, 0x8, RZ ;  /* 0x00000008531d7819 */ /* 0x000fc600000102ff */
[----:B------:R-:W-:Y:S01]  /*124480*/  IMAD.SHL.U32 R44, R83, 0x100, RZ ;  /* 0x00000100532c7824 */ /* 0x000fe200078e00ff */
[----:B------:R-:W-:Y:S01]  /*124490*/  LOP3.LUT R35, R22, R93, R35, 0xfe, !PT ;  /* 0x0000005d16237212 */ /* 0x000fe200078efe23 */
[----:B------:R-:W-:Y:S01]  /*1244a0*/  IMAD.SHL.U32 R42, R42, 0x100, RZ ;  /* 0x000001002a2a7824 */ /* 0x000fe200078e00ff */
[----:B------:R-:W-:Y:S02]  /*1244b0*/  LOP3.LUT R29, R103, R29, R31, 0xfe, !PT ;  /* 0x0000001d671d7212 */ /* 0x000fe400078efe1f */
[----:B------:R-:W-:Y:S02]  /*1244c0*/  LOP3.LUT R36, R36, 0xff, RZ, 0xc0, !PT ;  /* 0x000000ff24247812 */ /* 0x000fe400078ec0ff */
[----:B------:R-:W-:Y:S02]  /*1244d0*/  IADD3 R22, P0, R52, 0x80, RZ ;  /* 0x0000008034167810 */ /* 0x000fe40007f1e0ff */
[----:B------:R-:W-:Y:S02]  /*1244e0*/  LOP3.LUT R99, R44, 0xffff00ff, R99, 0xf8, !PT ;  /* 0xffff00ff2c637812 */ /* 0x000fe400078ef863 */
[----:B------:R-:W-:Y:S01]  /*1244f0*/  IADD3 R41, P1, P2, R77, R54, R56 ;  /* 0x000000364d297210 */ /* 0x000fe20007a3e038 */
[----:B------:R-:W-:Y:S01]  /*124500*/  IMAD.SHL.U32 R93, R36, 0x100, RZ ;  /* 0x00000100245d7824 */ /* 0x000fe200078e00ff */
[----:B------:R-:W-:Y:S01]  /*124510*/  LOP3.LUT R96, R96, R29, R97, 0xfe, !PT ;  /* 0x0000001d60607212 */ /* 0x000fe200078efe61 */
[----:B------:R-:W-:Y:S01]  /*124520*/  IMAD.U32 R29, R91, 0x10000, RZ ;  /* 0x000100005b1d7824 */ /* 0x000fe200078e00ff */
[----:B------:R-:W-:Y:S01]  /*124530*/  LOP3.LUT R95, R42, 0xffff00ff, R95, 0xf8, !PT ;  /* 0xffff00ff2a5f7812 */ /* 0x000fe200078ef85f */
[----:B------:R-:W-:Y:S01]  /*124540*/  IMAD.X R23, RZ, RZ, R53, P0 ;  /* 0x000000ffff177224 */ /* 0x000fe200000e0635 */
[----:B------:R-:W-:Y:S01]  /*124550*/  LOP3.LUT R102, R102, R99, R30, 0xfe, !PT ;  /* 0x0000006366667212 */ /* 0x000fe200078efe1e */
[----:B------:R-:W-:Y:S01]  /*124560*/  IMAD.SHL.U32 R42, R47, 0x1000000, RZ ;  /* 0x010000002f2a7824 */ /* 0x000fe200078e00ff */
[----:B------:R-:W-:Y:S01]  /*124570*/  IADD3.X R91, R85, R55, R57, P1, P2 ;  /* 0x00000037555b7210 */ /* 0x000fe20000fe4439 */
[----:B------:R-:W-:Y:S01]  /*124580*/  IMAD.WIDE.U32 R30, R76, 0x10000, RZ ;  /* 0x000100004c1e7825 */ /* 0x000fe200078e00ff */
[----:B------:R-:W-:-:S03]  /*124590*/  SHF.L.U64.HI R47, R36, 0x8, RZ ;  /* 0x00000008242f7819 */ /* 0x000fc600000102ff */
[----:B------:R-:W-:Y:S01]  /*1245a0*/  IMAD.WIDE.U32 R82, R82, 0x1000000, RZ ;  /* 0x0100000052527825 */ /* 0x000fe200078e00ff */
[----:B------:R-:W-:Y:S02]  /*1245b0*/  LOP3.LUT R93, R93, 0xffff00ff, R32, 0xf8, !PT ;  /* 0xffff00ff5d5d7812 */ /* 0x000fe400078ef820 */
[----:B------:R-:W-:Y:S01]  /*1245c0*/  LOP3.LUT R48, R23, 0x510e527f, R91, 0x96, !PT ;  /* 0x510e527f17307812 */ /* 0x000fe200078e965b */
[----:B------:R-:W-:Y:S01]  /*1245d0*/  IMAD.SHL.U32 R32, R89, 0x100, RZ ;  /* 0x0000010059207824 */ /* 0x000fe200078e00ff */
[----:B------:R-:W-:Y:S02]  /*1245e0*/  LOP3.LUT R31, R83, R47, R31, 0xfe, !PT ;  /* 0x0000002f531f7212 */ /* 0x000fe400078efe1f */
[----:B------:R-:W-:Y:S02]  /*1245f0*/  LOP3.LUT R83, R22, 0xade682d1, R41, 0x96, !PT ;  /* 0xade682d116537812 */ /* 0x000fe400078e9629 */
[----:B------:R-:W-:Y:S02]  /*124600*/  IADD3 R47, P0, R48, -0xc4336f8, RZ ;  /* 0xf3bcc908302f7810 */ /* 0x000fe40007f1e0ff */
[----:B------:R-:W-:Y:S01]  /*124610*/  LOP3.LUT R39, R32, R31, R39, 0xfe, !PT ;  /* 0x0000001f20277212 */ /* 0x000fe200078efe27 */
[----:B------:R-:W-:Y:S01]  /*124620*/  IMAD.U32 R32, R49, 0x10000, RZ ;  /* 0x0001000031207824 */ /* 0x000fe200078e00ff */
[----:B------:R-:W-:Y:S01]  /*124630*/  IADD3.X R49, R83, 0x6a09e667, RZ, P0, !PT ;  /* 0x6a09e66753317810 */ /* 0x000fe200007fe4ff */
[----:B------:R-:W-:Y:S01]  /*124640*/  IMAD.SHL.U32 R37, R37, 0x1000000, RZ ;  /* 0x0100000025257824 */ /* 0x000fe200078e00ff */
[----:B------:R-:W-:-:S02]  /*124650*/  LOP3.LUT R29, R42, R96, R29, 0xfe, !PT ;  /* 0x000000602a1d7212 */ /* 0x000fc400078efe1d */
[----:B------:R-:W-:Y:S02]  /*124660*/  ISETP.GE.U32.AND P0, PT, R52, -0x80, PT ;  /* 0xffffff803400780c */ /* 0x000fe40003f06070 */
[----:B------:R-:W-:Y:S02]  /*124670*/  LOP3.LUT R42, R54, R47, RZ, 0x3c, !PT ;  /* 0x0000002f362a7212 */ /* 0x000fe400078e3cff */
[----:B------:R-:W-:Y:S02]  /*124680*/  LOP3.LUT R31, R55, R49, RZ, 0x3c, !PT ;  /* 0x00000031371f7212 */ /* 0x000fe400078e3cff */
[----:B------:R-:W-:Y:S02]  /*124690*/  LOP3.LUT R32, R37, R39, R32, 0xfe, !PT ;  /* 0x0000002725207212 */ /* 0x000fe400078efe20 */
[----:B------:R-:W-:Y:S02]  /*1246a0*/  ISETP.GE.U32.AND.EX P0, PT, R53, -0x1, PT, P0 ;  /* 0xffffffff3500780c */ /* 0x000fe40003f06100 */
[----:B------:R-:W-:-:S02]  /*1246b0*/  SHF.L.W.U32.HI R39, R42, 0x8, R31 ;  /* 0x000000082a277819 */ /* 0x000fc40000010e1f */
[----:B------:R-:W-:Y:S01]  /*1246c0*/  LOP3.LUT R86, R86, 0xff, RZ, 0xc0, !PT ;  /* 0x000000ff56567812 */ /* 0x000fe200078ec0ff */
[----:B------:R-:W-:Y:S01]  /*1246d0*/  IMAD.WIDE.U32 R36, R18, 0x1000000, RZ ;  /* 0x0100000012247825 */ /* 0x000fe200078e00ff */
[----:B------:R-:W-:Y:S02]  /*1246e0*/  LOP3.LUT R82, R82, R93, R30, 0xfe, !PT ;  /* 0x0000005d52527212 */ /* 0x000fe400078efe1e */
[----:B------:R-:W-:Y:S01]  /*1246f0*/  SHF.L.W.U32.HI R42, R31, 0x8, R42 ;  /* 0x000000081f2a7819 */ /* 0x000fe20000010e2a */
[----:B------:R-:W-:Y:S01]  /*124700*/  IMAD.WIDE.U32 R30, R27, 0x10000, RZ ;  /* 0x000100001b1e7825 */ /* 0x000fe200078e00ff */
[----:B------:R-:W-:Y:S02]  /*124710*/  IADD3 R41, P1, P2, R78, R41, R39 ;  /* 0x000000294e297210 */ /* 0x000fe40007a3e027 */
[----:B------:R-:W-:Y:S02]  /*124720*/  SHF.L.U64.HI R27, R86, 0x8, RZ ;  /* 0x00000008561b7819 */ /* 0x000fe400000102ff */
[----:B------:R-:W-:-:S02]  /*124730*/  IADD3.X R44, R25, R91, R42, P1, P2 ;  /* 0x0000005b192c7210 */ /* 0x000fc40000fe442a */
[----:B------:R-:W-:Y:S02]  /*124740*/  LOP3.LUT R27, R37, R27, R31, 0xfe, !PT ;  /* 0x0000001b251b7212 */ /* 0x000fe400078efe1f */
[----:B------:R-:W-:Y:S02]  /*124750*/  LOP3.LUT R37, R48, R41, RZ, 0x3c, !PT ;  /* 0x0000002930257212 */ /* 0x000fe400078e3cff */
[----:B------:R-:W-:Y:S02]  /*124760*/  LOP3.LUT R48, R83, R44, RZ, 0x3c, !PT ;  /* 0x0000002c53307212 */ /* 0x000fe400078e3cff */
[----:B------:R-:W-:Y:S01]  /*124770*/  @P0 IADD3 R58, P1, R58, 0x1, RZ ;  /* 0x000000013a3a0810 */ /* 0x000fe20007f3e0ff */
[----:B------:R-:W-:Y:S01]  /*124780*/  IMAD.SHL.U32 R18, R43, 0x100, RZ ;  /* 0x000001002b127824 */ /* 0x000fe200078e00ff */
[----:B------:R-:W-:-:S03]  /*124790*/  SHF.L.W.U32.HI R31, R37, 0x10, R48 ;  /* 0x00000010251f7819 */ /* 0x000fc60000010e30 */
[----:B------:R-:W-:Y:S01]  /*1247a0*/  @P0 IMAD.X R59, RZ, RZ, R59, P1 ;  /* 0x000000ffff3b0224 */ /* 0x000fe200008e063b */
[----:B------:R-:W-:Y:S01]  /*1247b0*/  LOP3.LUT R79, R18, R27, R79, 0xfe, !PT ;  /* 0x0000001b124f7212 */ /* 0x000fe200078efe4f */
[----:B------:R-:W-:Y:S01]  /*1247c0*/  IMAD.SHL.U32 R53, R86, 0x100, RZ ;  /* 0x0000010056357824 */ /* 0x000fe200078e00ff */
[----:B------:R-:W-:Y:S01]  /*1247d0*/  SHF.L.W.U32.HI R37, R48, 0x10, R37 ;  /* 0x0000001030257819 */ /* 0x000fe20000010e25 */
[----:B------:R-:W-:Y:S01]  /*1247e0*/  IMAD.U32 R18, R87, 0x10000, RZ ;  /* 0x0001000057127824 */ /* 0x000fe200078e00ff */
[----:B------:R-:W-:Y:S01]  /*1247f0*/  IADD3 R47, P2, R31, R47, RZ ;  /* 0x0000002f1f2f7210 */ /* 0x000fe20007f5e0ff */
[----:B------:R-:W-:Y:S01]  /*124800*/  @P0 STL.64 [R10+0x48], R58 ;  /* 0x0000483a0a000387 */ /* 0x000fe20000100a00 */
[----:B------:R-:W-:Y:S02]  /*124810*/  LOP3.LUT R112, R116, R107, R112, 0xfe, !PT ;  /* 0x0000006b74707212 */ /* 0x000fe400078efe70 */
[----:B------:R-:W-:Y:S01]  /*124820*/  IADD3 R87, P4, P5, R46, R60, R62 ;  /* 0x0000003c2e577210 */ /* 0x000fe20007d9e03e */
[----:B------:R-:W-:Y:S01]  /*124830*/  IMAD.SHL.U32 R27, R80, 0x1000000, RZ ;  /* 0x01000000501b7824 */ /* 0x000fe200078e00ff */
[----:B------:R-:W-:Y:S01]  /*124840*/  LOP3.LUT R53, R53, 0xffff00ff, R88, 0xf8, !PT ;  /* 0xffff00ff35357812 */ /* 0x000fe200078ef858 */
[----:B------:R-:W-:Y:S01]  /*124850*/  IMAD.X R43, R37, 0x1, R49, P2 ;  /* 0x00000001252b7824 */ /* 0x000fe200010e0631 */
[----:B------:R-:W-:-:S02]  /*124860*/  IADD3 R107, P0, P1, R81, R64, R66 ;  /* 0x00000040516b7210 */ /* 0x000fc4000791e042 */
[----:B------:R-:W-:Y:S02]  /*124870*/  IADD3.X R94, R20, R61, R63, P4, P5 ;  /* 0x0000003d145e7210 */ /* 0x000fe400027ea43f */
[----:B------:R-:W-:Y:S02]  /*124880*/  IADD3 R91, P2, P3, R33, R68, R70 ;  /* 0x00000044215b7210 */ /* 0x000fe40007b5e046 */
[----:B------:R-:W-:Y:S02]  /*124890*/  IADD3.X R109, R45, R65, R67, P0, P1 ;  /* 0x000000412d6d7210 */ /* 0x000fe400007e2443 */
[----:B------:R-:W-:Y:S02]  /*1248a0*/  LOP3.LUT R18, R27, R79, R18, 0xfe, !PT ;  /* 0x0000004f1b127212 */ /* 0x000fe400078efe12 */
[----:B------:R-:W-:Y:S02]  /*1248b0*/  LOP3.LUT R30, R36, R53, R30, 0xfe, !PT ;  /* 0x00000035241e7212 */ /* 0x000fe400078efe1e */
[----:B------:R-:W-:-:S02]  /*1248c0*/  IADD3.X R105, R19, R69, R71, P2, P3 ;  /* 0x0000004513697210 */ /* 0x000fc400017e6447 */
[----:B------:R-:W-:Y:S02]  /*1248d0*/  LOP3.LUT R79, R59, 0x9b05688c, R94, 0x96, !PT ;  /* 0x9b05688c3b4f7812 */ /* 0x000fe400078e965e */
[----:B------:R-:W-:Y:S02]  /*1248e0*/  LOP3.LUT R36, R73, 0x1f83d9ab, R109, 0x96, !PT ;  /* 0x1f83d9ab49247812 */ /* 0x000fe400078e966d */
[----:B------:R-:W-:Y:S02]  /*1248f0*/  LOP3.LUT R99, R58, 0x2b3e6c1f, R87, 0x96, !PT ;  /* 0x2b3e6c1f3a637812 */ /* 0x000fe400078e9657 */
[----:B------:R-:W-:Y:S02]  /*124900*/  LOP3.LUT R48, R75, 0x5be0cd19, R105, 0x96, !PT ;  /* 0x5be0cd194b307812 */ /* 0x000fe400078e9669 */
[----:B------:R-:W-:Y:S02]  /*124910*/  IADD3 R101, P0, R79, -0x7b3558c5, RZ ;  /* 0x84caa73b4f657810 */ /* 0x000fe40007f1e0ff */
[----:B------:R-:W-:-:S02]  /*124920*/  LOP3.LUT R93, R72, 0xfb41bd6b, R107, 0x96, !PT ;  /* 0xfb41bd6b485d7812 */ /* 0x000fc400078e966b */
[----:B------:R-:W-:Y:S02]  /*124930*/  IADD3 R97, P1, R36, -0x16b07d5, RZ ;  /* 0xfe94f82b24617810 */ /* 0x000fe40007f3e0ff */
[----:B------:R-:W-:Y:S02]  /*124940*/  LOP3.LUT R39, R39, R47, RZ, 0x3c, !PT ;  /* 0x0000002f27277212 */ /* 0x000fe400078e3cff */
[----:B------:R-:W-:Y:S02]  /*124950*/  LOP3.LUT R42, R42, R43, RZ, 0x3c, !PT ;  /* 0x0000002b2a2a7212 */ /* 0x000fe400078e3cff */
[----:B------:R-:W-:Y:S02]  /*124960*/  LOP3.LUT R100, R104, R95, R100, 0xfe, !PT ;  /* 0x0000005f68647212 */ /* 0x000fe400078efe64 */
[----:B------:R-:W-:Y:S02]  /*124970*/  LOP3.LUT R74, R74, 0x137e2179, R91, 0x96, !PT ;  /* 0x137e21794a4a7812 */ /* 0x000fe400078e965b */
[----:B------:R-:W-:-:S02]  /*124980*/  IADD3 R95, P2, R48, 0x5f1d36f1, RZ ;  /* 0x5f1d36f1305f7810 */ /* 0x000fc40007f5e0ff */
[----:B------:R-:W-:Y:S02]  /*124990*/  IADD3.X R103, R99, -0x4498517b, RZ, P0, !PT ;  /* 0xbb67ae8563677810 */ /* 0x000fe400007fe4ff */
[----:B------:R-:W-:Y:S02]  /*1249a0*/  IADD3.X R89, R93, 0x3c6ef372, RZ, P1, !PT ;  /* 0x3c6ef3725d597810 */ /* 0x000fe40000ffe4ff */
[----:B------:R-:W-:Y:S01]  /*1249b0*/  SHF.L.W.U32.HI R27, R42, 0x1, R39 ;  /* 0x000000012a1b7819 */ /* 0x000fe20000010e27 */
[----:B------:R1:W-:Y:S01]  /*1249c0*/  STL.64 [R10+0x40], R22 ;  /* 0x000040160a007387 */ /* 0x0003e20000100a00 */
[----:B------:R-:W-:Y:S02]  /*1249d0*/  SHF.L.W.U32.HI R39, R39, 0x1, R42 ;  /* 0x0000000127277819 */ /* 0x000fe40000010e2a */
[----:B------:R-:W-:Y:S02]  /*1249e0*/  LOP3.LUT R75, R60, R101, RZ, 0x3c, !PT ;  /* 0x000000653c4b7212 */ /* 0x000fe400078e3cff */
[----:B------:R-:W-:-:S02]  /*1249f0*/  IADD3.X R53, R74, -0x5ab00ac6, RZ, P2, !PT ;  /* 0xa54ff53a4a357810 */ /* 0x000fc400017fe4ff */
[----:B------:R-:W-:Y:S02]  /*124a00*/  LOP3.LUT R42, R61, R103, RZ, 0x3c, !PT ;  /* 0x000000673d2a7212 */ /* 0x000fe400078e3cff */
[----:B------:R-:W-:Y:S02]  /*124a10*/  LOP3.LUT R83, R64, R97, RZ, 0x3c, !PT ;  /* 0x0000006140537212 */ /* 0x000fe400078e3cff */
[----:B-1----:R-:W-:Y:S02]  /*124a20*/  LOP3.LUT R22, R65, R89, RZ, 0x3c, !PT ;  /* 0x0000005941167212 */ /* 0x002fe400078e3cff */
        /* <DEDUP_REMOVED lines=12> */
[----:B------:R-:W-:Y:S02]  /*124af0*/  IADD3.X R52, R40, R109, R59, P2, P3 ;  /* 0x0000006d28347210 */ /* 0x000fe400017e643b */
        /* <DEDUP_REMOVED lines=77> */
[----:B------:R-:W-:Y:S02]  /*124fd0*/  LOP3.LUT R99, R27, R80, R23, 0x96, !PT ;  /* 0x000000501b637212 */ /* 0x000fe400078e9617 */
[----:B------:R-:W-:Y:S02]  /*124fe0*/  LOP3.LUT R80, R48, R31, R86, 0x96, !PT ;  /* 0x0000001f30507212 */ /* 0x000fe400078e9656 */
[----:B------:R-:W-:-:S02]  /*124ff0*/  LOP3.LUT R31, R47, R42, R91, 0x96, !PT ;  /* 0x0000002a2f1f7212 */ /* 0x000fc400078e965b */
[----:B------:R-:W-:Y:S02]  /*125000*/  IADD3 R49, P0, P1, R100, R41, R83 ;  /* 0x0000002964317210 */ /* 0x000fe4000791e053 */
[----:B------:R-:W-:Y:S02]  /*125010*/  IADD3.X R91, R18, R91, R92, P2, P3 ;  /* 0x0000005b125b7210 */ /* 0x000fe400017e645c */
[----:B------:R-:W-:Y:S02]  /*125020*/  LOP3.LUT R43, R49, R58, R75, 0x96, !PT ;  /* 0x0000003a312b7212 */ /* 0x000fe400078e964b */
[----:B------:R-:W-:Y:S02]  /*125030*/  LOP3.LUT R42, R91, R36, R87, 0x96, !PT ;  /* 0x000000245b2a7212 */ /* 0x000fe400078e9657 */
[----:B------:R-:W-:Y:S02]  /*125040*/  IADD3.X R75, R35, R75, R90, P0, P1 ;  /* 0x0000004b234b7210 */ /* 0x000fe400007e245a */
[----:B------:R-:W-:-:S02]  /*125050*/  SHF.L.W.U32.HI R23, R96, 0x10, R99 ;  /* 0x0000001060177819 */ /* 0x000fc40000010e63 */
        /* <DEDUP_REMOVED lines=80> */
[----:B------:R-:W-:Y:S02]  /*125560*/  LOP3.LUT R93, R58, R37, R90, 0x96, !PT ;  /* 0x000000253a5d7212 */ /* 0x000fe400078e965a */
        /* <DEDUP_REMOVED lines=13> */
[----:B------:R-:W-:Y:S02]  /*125640*/  IADD3 R43, P0, R22, R79, RZ ;  /* 0x0000004f162b7210 */ /* 0x000fe40007f1e0ff */
[----:B------:R-:W-:Y:S02]  /*125650*/  IADD3 R96, P1, R31, R86, RZ ;  /* 0x000000561f607210 */ /* 0x000fe40007f3e0ff */
[----:B------:R-:W-:Y:S02]  /*125660*/  SHF.L.W.U32.HI R52, R23, 0x10, R90 ;  /* 0x0000001017347819 */ /* 0x000fe40000010e5a */
[----:B------:R-:W-:Y:S02]  /*125670*/  SHF.L.W.U32.HI R23, R94, 0x10, R93 ;  /* 0x000000105e177819 */ /* 0x000fe40000010e5d */
        /* <DEDUP_REMOVED lines=32> */
[----:B------:R-:W-:Y:S02]  /*125880*/  LOP3.LUT R83, R36, R53, RZ, 0x3c, !PT ;  /* 0x0000003524537212 */ /* 0x000fe400078e3cff */
[----:B------:R-:W-:Y:S02]  /*125890*/  IADD3 R58, P1, R37, R104, RZ ;  /* 0x00000068253a7210 */ /* 0x000fe40007f3e0ff */
[----:B------:R-:W-:Y:S02]  /*1258a0*/  IADD3 R80, P0, R75, R96, RZ ;  /* 0x000000604b507210 */ /* 0x000fe40007f1e0ff */
[----:B------:R-:W-:Y:S02]  /*1258b0*/  LOP3.LUT R104, R44, R39, RZ, 0x3c, !PT ;  /* 0x000000272c687212 */ /* 0x000fe400078e3cff */
[----:B------:R-:W-:Y:S02]  /*1258c0*/  IADD3.X R91, R40, R88, R91, P2, P3 ;  /* 0x00000058285b7210 */ /* 0x000fe400017e645b */
[----:B------:R-:W-:-:S02]  /*1258d0*/  LOP3.LUT R96, R23, R76, RZ, 0x3c, !PT ;  /* 0x0000004c17607212 */ /* 0x000fc400078e3cff */
[----:B------:R-:W-:Y:S01]  /*1258e0*/  IADD3 R83, P2, R83, R98, RZ ;  /* 0x0000006253537210 */ /* 0x000fe20007f5e0ff */
        /* <DEDUP_REMOVED lines=161> */
[----:B------:R-:W-:Y:S02]  /*126300*/  SHF.L.W.U32.HI R43, R43, 0x1, R80 ;  /* 0x000000012b2b7819 */ /* 0x000fe40000010e50 */
        /* <DEDUP_REMOVED lines=11> */
[----:B------:R-:W-:Y:S02]  /*1263c0*/  LOP3.LUT R104, R48, R39, RZ, 0x3c, !PT ;  /* 0x0000002730687212 */ /* 0x000fe400078e3cff */
[----:B------:R-:W-:Y:S02]  /*1263d0*/  LOP3.LUT R79, R52, R97, RZ, 0x3c, !PT ;  /* 0x00000061344f7212 */ /* 0x000fe400078e3cff */
        /* <DEDUP_REMOVED lines=27> */
[----:B------:R-:W-:Y:S02]  /*126590*/  LOP3.LUT R94, R37, R74, R27, 0x96, !PT ;  /* 0x0000004a255e7212 */ /* 0x000fe400078e961b */
[----:B------:R-:W-:Y:S02]  /*1265a0*/  IADD3.X R27, R32, R27, R86, P0, P1 ;  /* 0x0000001b201b7210 */ /* 0x000fe400007e2456 */
        /* <DEDUP_REMOVED lines=201> */
[----:B------:R-:W-:-:S02]  /*127240*/  LOP3.LUT R96, R96, R89, RZ, 0x3c, !PT ;  /* 0x0000005960607212 */ /* 0x000fc400078e3cff */
[----:B------:R-:W-:Y:S02]  /*127250*/  LOP3.LUT R93, R94, R58, RZ, 0x3c, !PT ;  /* 0x0000003a5e5d7212 */ /* 0x000fe400078e3cff */
[----:B------:R-:W-:Y:S01]  /*127260*/  IADD3 R97, P1, R36, R83, RZ ;  /* 0x0000005324617210 */ /* 0x000fe20007f3e0ff */
[----:B------:R-:W-:Y:S01]  /*127270*/  IMAD.X R53, R48, 0x1, R53, P0 ;  /* 0x0000000130357824 */ /* 0x000fe200000e0635 */
[----:B------:R-:W-:Y:S02]  /*127280*/  SHF.L.W.U32.HI R72, R93, 0x1, R96 ;  /* 0x000000015d487819 */ /* 0x000fe40000010e60 */
        /* <DEDUP_REMOVED lines=154> */
[----:B------:R-:W-:Y:S02]  /*127c30*/  SHF.L.W.U32.HI R23, R44, 0x10, R95 ;  /* 0x000000102c177819 */ /* 0x000fe40000010e5f */
[----:B------:R-:W-:Y:S02]  /*127c40*/  IADD3.X R91, R35, R91, R96, P2, P3 ;  /* 0x0000005b235b7210 */ /* 0x000fe400017e6460 */
[----:B------:R-:W-:-:S02]  /*127c50*/  IADD3.X R47, R21, R94, R90, P0, P1 ;  /* 0x0000005e152f7210 */ /* 0x000fc400007e245a */
[----:B------:R-:W-:Y:S02]  /*127c60*/  IADD3 R88, P0, R23, R92, RZ ;  /* 0x0000005c17587210 */ /* 0x000fe40007f1e0ff */
[----:B------:R-:W-:Y:S02]  /*127c70*/  LOP3.LUT R92, R91, R27, R80, 0x96, !PT ;  /* 0x0000001b5b5c7212 */ /* 0x000fe400078e9650 */
[----:B------:R-:W-:Y:S02]  /*127c80*/  LOP3.LUT R36, R47, R22, R75, 0x96, !PT ;  /* 0x000000162f247212 */ /* 0x000fe400078e964b */
[----:B------:R-:W-:Y:S02]  /*127c90*/  SHF.L.W.U32.HI R22, R95, 0x10, R44 ;  /* 0x000000105f167819 */ /* 0x000fe40000010e2c */
        /* <DEDUP_REMOVED lines=94> */
[----:B------:R-:W-:-:S02]  /*128280*/  IADD3 R98, P2, R39, R86, RZ ;  /* 0x0000005627627210 */ /* 0x000fc40007f5e0ff */
[----:B------:R-:W-:Y:S01]  /*128290*/  SHF.L.W.U32.HI R31, R94, 0x10, R101 ;  /* 0x000000105e1f7819 */ /* 0x000fe20000010e65 */
[----:B------:R-:W-:Y:S01]  /*1282a0*/  IMAD.X R91, R23, 0x1, R80, P1 ;  /* 0x00000001175b7824 */ /* 0x000fe200008e0650 */
[----:B------:R-:W-:Y:S01]  /*1282b0*/  LOP3.LUT R97, R97, R76, RZ, 0x3c, !PT ;  /* 0x0000004c61617212 */ /* 0x000fe200078e3cff */
[----:B------:R-:W-:Y:S01]  /*1282c0*/  IMAD.X R96, R42, 0x1, R59, P2 ;  /* 0x000000012a607824 */ /* 0x000fe200010e063b */
[----:B------:R-:W-:Y:S02]  /*1282d0*/  LOP3.LUT R92, R92, R79, RZ, 0x3c, !PT ;  /* 0x0000004f5c5c7212 */ /* 0x000fe400078e3cff */
[----:B------:R-:W-:Y:S02]  /*1282e0*/  SHF.L.W.U32.HI R44, R101, 0x10, R94 ;  /* 0x00000010652c7819 */ /* 0x000fe40000010e5e */
[----:B------:R-:W-:Y:S02]  /*1282f0*/  IADD3 R74, P0, R31, R74, RZ ;  /* 0x0000004a1f4a7210 */ /* 0x000fe40007f1e0ff */
        /* <DEDUP_REMOVED lines=20> */
[----:B------:R-:W-:Y:S02]  /*128440*/  IADD3 R80, P2, P3, R78, R87, R43 ;  /* 0x000000574e507210 */ /* 0x000fe40007b5e02b */
[----:B------:R-:W-:Y:S02]  /*128450*/  SHF.L.W.U32.HI R94, R94, 0x1, R59 ;  /* 0x000000015e5e7819 */ /* 0x000fe40000010e3b */
[----:B------:R-:W-:Y:S02]  /*128460*/  LOP3.LUT R43, R42, R48, RZ, 0x3c, !PT ;  /* 0x000000302a2b7212 */ /* 0x000fe400078e3cff */
[----:B------:R-:W-:Y:S02]  /*128470*/  LOP3.LUT R41, R36, R83, RZ, 0x3c, !PT ;  /* 0x0000005324297212 */ /* 0x000fe400078e3cff */
[----:B------:R-:W-:Y:S02]  /*128480*/  LOP3.LUT R37, R44, R93, RZ, 0x3c, !PT ;  /* 0x0000005d2c257212 */ /* 0x000fe400078e3cff */
[----:B------:R-:W-:-:S02]  /*128490*/  IADD3.X R90, R25, R94, R75, P2, P3 ;  /* 0x0000005e195a7210 */ /* 0x000fc400017e644b */
        /* <DEDUP_REMOVED lines=100> */
[----:B------:R-:W-:Y:S01]  /*128ae0*/  LOP3.LUT R104, R104, R37, RZ, 0x3c, !PT ;  /* 0x0000002568687212 */ /* 0x000fe200078e3cff */
[----:B------:R-:W-:Y:S01]  /*128af0*/  IMAD.X R43, R43, 0x1, R74, P3 ;  /* 0x000000012b2b7824 */ /* 0x000fe200018e064a */
[----:B------:R-:W-:Y:S01]  /*128b00*/  LOP3.LUT R88, R88, R79, RZ, 0x3c, !PT ;  /* 0x0000004f58587212 */ /* 0x000fe200078e3cff */
[----:B------:R-:W-:Y:S01]  /*128b10*/  IMAD.X R59, R96, 0x1, R59, P2 ;  /* 0x00000001603b7824 */ /* 0x000fe200010e063b */
[----:B------:R-:W-:-:S02]  /*128b20*/  SHF.L.W.U32.HI R47, R104, 0x8, R41 ;  /* 0x00000008682f7819 */ /* 0x000fc40000010e29 */
[----:B------:R-:W-:Y:S02]  /*128b30*/  LOP3.LUT R95, R76, R83, RZ, 0x3c, !PT ;  /* 0x000000534c5f7212 */ /* 0x000fe400078e3cff */
[----:B------:R-:W-:Y:S02]  /*128b40*/  SHF.L.W.U32.HI R41, R41, 0x8, R104 ;  /* 0x0000000829297819 */ /* 0x000fe40000010e68 */
        /* <DEDUP_REMOVED lines=12> */
[----:B------:R-:W-:Y:S02]  /*128c10*/  SHF.L.W.U32.HI R89, R89, 0x8, R72 ;  /* 0x0000000859597819 */ /* 0x000fe40000010e48 */
        /* <DEDUP_REMOVED lines=24> */
[----:B------:R-:W-:Y:S01]  /*128da0*/  IADD3 R104, P0, R44, R53, RZ ;  /* 0x000000352c687210 */ /* 0x000fe20007f1e0ff */
[----:B------:R-:W-:Y:S02]  /*128db0*/  IMAD.X R91, R42, 0x1, R59, P1 ;  /* 0x000000012a5b7824 */ /* 0x000fe400008e063b */
[----:B------:R-:W-:Y:S01]  /*128dc0*/  IMAD.X R53, R48, 0x1, R43, P2 ;  /* 0x0000000130357824 */ /* 0x000fe200010e062b */
[----:B------:R-:W-:Y:S02]  /*128dd0*/  LOP3.LUT R94, R94, R39, RZ, 0x3c, !PT ;  /* 0x000000275e5e7212 */ /* 0x000fe400078e3cff */
[----:B------:R-:W-:-:S02]  /*128de0*/  LOP3.LUT R97, R97, R83, RZ, 0x3c, !PT ;  /* 0x0000005361617212 */ /* 0x000fc400078e3cff */
[----:B------:R-:W-:Y:S02]  /*128df0*/  SHF.L.W.U32.HI R52, R99, 0x10, R96 ;  /* 0x0000001063347819 */ /* 0x000fe40000010e60 */
[----:B------:R-:W-:Y:S02]  /*128e00*/  LOP3.LUT R92, R88, R91, RZ, 0x3c, !PT ;  /* 0x0000005b585c7212 */ /* 0x000fe400078e3cff */
[----:B------:R-:W-:Y:S02]  /*128e10*/  LOP3.LUT R95, R95, R106, RZ, 0x3c, !PT ;  /* 0x0000006a5f5f7212 */ /* 0x000fe400078e3cff */
[----:B------:R-:W-:Y:S02]  /*128e20*/  LOP3.LUT R88, R90, R53, RZ, 0x3c, !PT ;  /* 0x000000355a587212 */ /* 0x000fe400078e3cff */
[----:B------:R-:W-:Y:S02]  /*128e30*/  SHF.L.W.U32.HI R73, R97, 0x1, R94 ;  /* 0x0000000161497819 */ /* 0x000fe40000010e5e */
[----:B------:R-:W-:Y:S01]  /*128e40*/  SHF.L.W.U32.HI R86, R94, 0x1, R97 ;  /* 0x000000015e567819 */ /* 0x000fe20000010e61 */
        /* <DEDUP_REMOVED lines=13> */
[----:B------:R-:W-:-:S02]  /*128f20*/  SHF.L.W.U32.HI R74, R41, 0x1, R80 ;  /* 0x00000001294a7819 */ /* 0x000fc40000010e50 */
        /* <DEDUP_REMOVED lines=37> */
[----:B------:R-:W-:Y:S02]  /*129180*/  LOP3.LUT R74, R31, R48, R37, 0x96, !PT ;  /* 0x000000301f4a7212 */ /* 0x000fe400078e9625 */
[----:B------:R-:W-:Y:S02]  /*129190*/  IADD3 R39, P2, P3, R16, R89, R75 ;  /* 0x0000005910277210 */ /* 0x000fe40007b5e04b */
[----:B------:R-:W-:Y:S02]  /*1291a0*/  IADD3.X R48, R38, R37, R97, P0, P1 ;  /* 0x0000002526307210 */ /* 0x000fe400007e2461 */
[----:B------:R-:W-:-:S02]  /*1291b0*/  IADD3 R43, P0, P1, R46, R87, R94 ;  /* 0x000000572e2b7210 */ /* 0x000fc4000791e05e */
[----:B------:R-:W-:Y:S02]  /*1291c0*/  LOP3.LUT R88, R39, R52, R41, 0x96, !PT ;  /* 0x0000003427587212 */ /* 0x000fe400078e9629 */
[----:B------:R-:W-:Y:S02]  /*1291d0*/  IADD3.X R37, R34, R41, R73, P2, P3 ;  /* 0x0000002922257210 */ /* 0x000fe400017e6449 */
        /* <DEDUP_REMOVED lines=103> */
[----:B------:R-:W-:Y:S02]  /*129850*/  IADD3 R97, P1, R23, R80, RZ ;  /* 0x0000005017617210 */ /* 0x000fe40007f3e0ff */
[----:B------:R-:W-:Y:S02]  /*129860*/  SHF.L.W.U32.HI R31, R37, 0x10, R42 ;  /* 0x00000010251f7819 */ /* 0x000fe40000010e2a */
[----:B------:R-:W-:Y:S02]  /*129870*/  SHF.L.W.U32.HI R37, R42, 0x10, R37 ;  /* 0x000000102a257819 */ /* 0x000fe40000010e25 */
[----:B------:R-:W-:-:S02]  /*129880*/  LOP3.LUT R101, R101, R58, RZ, 0x3c, !PT ;  /* 0x0000003a65657212 */ /* 0x000fc400078e3cff */
[----:B------:R-:W-:Y:S02]  /*129890*/  LOP3.LUT R86, R99, R52, RZ, 0x3c, !PT ;  /* 0x0000003463567212 */ /* 0x000fe400078e3cff */
[----:B------:R-:W-:Y:S02]  /*1298a0*/  SHF.L.W.U32.HI R44, R89, 0x10, R92 ;  /* 0x00000010592c7819 */ /* 0x000fe40000010e5c */
[----:B------:R-:W-:Y:S01]  /*1298b0*/  SHF.L.W.U32.HI R42, R92, 0x10, R89 ;  /* 0x000000105c2a7819 */ /* 0x000fe20000010e59 */
[----:B------:R-:W-:Y:S01]  /*1298c0*/  IMAD.X R89, R27, 0x1, R74, P1 ;  /* 0x000000011b597824 */ /* 0x000fe200008e064a */
[----:B------:R-:W-:Y:S02]  /*1298d0*/  IADD3 R108, P2, R37, R76, RZ ;  /* 0x0000004c256c7210 */ /* 0x000fe40007f5e0ff */
[----:B------:R-:W-:Y:S02]  /*1298e0*/  SHF.L.W.U32.HI R83, R86, 0x1, R101 ;  /* 0x0000000156537819 */ /* 0x000fe40000010e65 */
[----:B------:R-:W-:-:S02]  /*1298f0*/  SHF.L.W.U32.HI R80, R101, 0x1, R86 ;  /* 0x0000000165507819 */ /* 0x000fc40000010e56 */
[----:B------:R-:W-:Y:S02]  /*129900*/  IADD3 R86, P0, R42, R79, RZ ;  /* 0x0000004f2a567210 */ /* 0x000fe40007f1e0ff */
[----:B------:R-:W-:Y:S02]  /*129910*/  LOP3.LUT R90, R90, R97, RZ, 0x3c, !PT ;  /* 0x000000615a5a7212 */ /* 0x000fe400078e3cff */
[----:B------:R-:W-:Y:S01]  /*129920*/  LOP3.LUT R79, R88, R89, RZ, 0x3c, !PT ;  /* 0x00000059584f7212 */ /* 0x000fe200078e3cff */
[----:B------:R-:W-:Y:S02]  /*129930*/  IMAD.X R91, R31, 0x1, R48, P2 ;  /* 0x000000011f5b7824 */ /* 0x000fe400010e0630 */
[----:B------:R-:W-:Y:S01]  /*129940*/  IMAD.X R106, R44, 0x1, R59, P0 ;  /* 0x000000012c6a7824 */ /* 0x000fe200000e063b */
[----:B------:R-:W-:Y:S02]  /*129950*/  SHF.L.W.U32.HI R93, R79, 0x1, R90 ;  /* 0x000000014f5d7819 */ /* 0x000fe40000010e5a */
[----:B------:R-:W-:-:S02]  /*129960*/  LOP3.LUT R76, R95, R108, RZ, 0x3c, !PT ;  /* 0x0000006c5f4c7212 */ /* 0x000fc400078e3cff */
[----:B------:R-:W-:Y:S02]  /*129970*/  LOP3.LUT R48, R73, R86, RZ, 0x3c, !PT ;  /* 0x0000005649307212 */ /* 0x000fe400078e3cff */
[----:B------:R-:W-:Y:S02]  /*129980*/  LOP3.LUT R59, R87, R91, RZ, 0x3c, !PT ;  /* 0x0000005b573b7212 */ /* 0x000fe400078e3cff */
[----:B------:R-:W-:Y:S02]  /*129990*/  SHF.L.W.U32.HI R94, R90, 0x1, R79 ;  /* 0x000000015a5e7819 */ /* 0x000fe40000010e4f */
[----:B------:R-:W-:Y:S02]  /*1299a0*/  IADD3 R73, P4, P5, R30, R93, R41 ;  /* 0x0000005d1e497210 */ /* 0x000fe40007d9e029 */
[----:B------:R-:W-:Y:S02]  /*1299b0*/  IADD3 R90, P2, P3, R84, R83, R47 ;  /* 0x00000053545a7210 */ /* 0x000fe40007b5e02f */
[----:B------:R-:W-:-:S02]  /*1299c0*/  LOP3.LUT R75, R75, R106, RZ, 0x3c, !PT ;  /* 0x0000006a4b4b7212 */ /* 0x000fc400078e3cff */
[----:B------:R-:W-:Y:S02]  /*1299d0*/  SHF.L.W.U32.HI R87, R59, 0x1, R76 ;  /* 0x000000013b577819 */ /* 0x000fe40000010e4c */
[----:B------:R-:W-:Y:S02]  /*1299e0*/  IADD3.X R41, R18, R94, R43, P4, P5 ;  /* 0x0000005e12297210 */ /* 0x000fe400027ea42b */
[----:B------:R-:W-:Y:S02]  /*1299f0*/  IADD3.X R104, R40, R80, R39, P2, P3 ;  /* 0x0000005028687210 */ /* 0x000fe400017e6427 */
[----:B------:R-:W-:Y:S02]  /*129a00*/  SHF.L.W.U32.HI R92, R75, 0x1, R48 ;  /* 0x000000014b5c7819 */ /* 0x000fe40000010e30 */
[----:B------:R-:W-:Y:S02]  /*129a10*/  SHF.L.W.U32.HI R79, R48, 0x1, R75 ;  /* 0x00000001304f7819 */ /* 0x000fe40000010e4b */
[----:B------:R-:W-:-:S02]  /*129a20*/  SHF.L.W.U32.HI R76, R76, 0x1, R59 ;  /* 0x000000014c4c7819 */ /* 0x000fc40000010e3b */
[----:B------:R-:W-:Y:S02]  /*129a30*/  IADD3 R48, P1, P0, R118, R87, R53 ;  /* 0x0000005776307210 */ /* 0x000fe4000783e035 */
[----:B------:R-:W-:Y:S02]  /*129a40*/  LOP3.LUT R43, R44, R41, RZ, 0x3c, !PT ;  /* 0x000000292c2b7212 */ /* 0x000fe400078e3cff */
[----:B------:R-:W-:Y:S02]  /*129a50*/  LOP3.LUT R96, R31, R104, RZ, 0x3c, !PT ;  /* 0x000000681f607212 */ /* 0x000fe400078e3cff */
[----:B------:R-:W-:Y:S02]  /*129a60*/  IADD3 R88, P2, P3, R46, R92, R49 ;  /* 0x0000005c2e587210 */ /* 0x000fe40007b5e031 */
[----:B------:R-:W-:Y:S02]  /*129a70*/  IADD3.X R49, R21, R76, R72, P1, P0 ;  /* 0x0000004c15317210 */ /* 0x000fe40000fe0448 */
[----:B------:R-:W-:-:S02]  /*129a80*/  IADD3 R74, P1, R43, R108, RZ ;  /* 0x0000006c2b4a7210 */ /* 0x000fc40007f3e0ff */
[----:B------:R-:W-:Y:S02]  /*129a90*/  IADD3 R96, P0, R96, R97, RZ ;  /* 0x0000006160607210 */ /* 0x000fe40007f1e0ff */
[----:B------:R-:W-:Y:S02]  /*129aa0*/  LOP3.LUT R108, R37, R90, RZ, 0x3c, !PT ;  /* 0x0000005a256c7212 */ /* 0x000fe400078e3cff */
[----:B------:R-:W-:Y:S02]  /*129ab0*/  IADD3.X R98, R20, R79, R98, P2, P3 ;  /* 0x0000004f14627210 */ /* 0x000fe400017e6462 */
        /* <DEDUP_REMOVED lines=76> */
[----:B------:R-:W-:Y:S02]  /*129f80*/  IADD3 R47, P1, P0, R112, R89, R41 ;  /* 0x00000059702f7210 */ /* 0x000fe4000783e029 */
[----:B------:R-:W-:Y:S02]  /*129f90*/  SHF.L.W.U32.HI R94, R43, 0x1, R74 ;  /* 0x000000012b5e7819 */ /* 0x000fe40000010e4a */
[----:B------:R-:W-:-:S02]  /*129fa0*/  IADD3.X R41, R32, R88, R31, P4, P5 ;  /* 0x0000005820297210 */ /* 0x000fc400027ea41f */
        /* <DEDUP_REMOVED lines=120> */
[----:B------:R-:W-:-:S02]  /*12a730*/  IADD3 R31, P0, P1, R46, R49, R101 ;  /* 0x000000312e1f7210 */ /* 0x000fc4000791e065 */
[----:B------:R-:W-:Y:S02]  /*12a740*/  SHF.L.W.U32.HI R75, R75, 0x8, R48 ;  /* 0x000000084b4b7819 */ /* 0x000fe40000010e30 */
[----:B------:R-:W-:Y:S02]  /*12a750*/  LOP3.LUT R88, R88, R83, RZ, 0x3c, !PT ;  /* 0x0000005358587212 */ /* 0x000fe400078e3cff */
[----:B------:R-:W-:Y:S02]  /*12a760*/  IADD3.X R48, R20, R99, R92, P0, P1 ;  /* 0x0000006314307210 */ /* 0x000fe400007e245c */
[----:B------:R-:W-:Y:S02]  /*12a770*/  SHF.L.W.U32.HI R90, R88, 0x8, R97 ;  /* 0x00000008585a7819 */ /* 0x000fe40000010e61 */
[----:B------:R-:W-:Y:S02]  /*12a780*/  IADD3 R39, P2, P3, R28, R76, R75 ;  /* 0x0000004c1c277210 */ /* 0x000fe40007b5e04b */
        /* <DEDUP_REMOVED lines=8> */
[----:B------:R-:W-:Y:S02]  /*12a810*/  SHF.L.W.U32.HI R22, R44, 0x10, R49 ;  /* 0x000000102c167819 */ /* 0x000fe40000010e31 */
[----:B------:R-:W-:Y:S02]  /*12a820*/  LOP3.LUT R99, R58, R47, R76, 0x96, !PT ;  /* 0x0000002f3a637212 */ /* 0x000fe400078e964c */
[----:B------:R-:W-:Y:S02]  /*12a830*/  IADD3.X R88, R40, R93, R90, P2, P3 ;  /* 0x0000005d28587210 */ /* 0x000fe400017e645a */
        /* <DEDUP_REMOVED lines=8> */
[----:B------:R-:W-:Y:S02]  /*12a8c0*/  LOP3.LUT R23, R47, R23, R74, 0x96, !PT ;  /* 0x000000172f177212 */ /* 0x000fe400078e964a */
        /* <DEDUP_REMOVED lines=31> */
[----:B------:R-:W-:Y:S02]  /*12aac0*/  IADD3.X R59, R38, R93, R47, P1, P0 ;  /* 0x0000005d263b7210 */ /* 0x000fe40000fe042f */
[----:B------:R-:W-:Y:S02]  /*12aad0*/  LOP3.LUT R87, R76, R39, RZ, 0x3c, !PT ;  /* 0x000000274c577212 */ /* 0x000fe400078e3cff */
[----:B------:R-:W-:Y:S02]  /*12aae0*/  LOP3.LUT R47, R74, R43, RZ, 0x3c, !PT ;  /* 0x0000002b4a2f7212 */ /* 0x000fe400078e3cff */
[----:B------:R-:W-:Y:S02]  /*12aaf0*/  IADD3 R37, P2, P3, R78, R53, R37 ;  /* 0x000000354e257210 */ /* 0x000fe40007b5e025 */
[----:B------:R-:W-:Y:S02]  /*12ab00*/  LOP3.LUT R75, R44, R59, RZ, 0x3c, !PT ;  /* 0x0000003b2c4b7212 */ /* 0x000fe400078e3cff */
[----:B------:R-:W-:-:S02]  /*12ab10*/  IADD3 R87, P0, R87, R98, RZ ;  /* 0x0000006257577210 */ /* 0x000fc40007f1e0ff */
[----:B------:R-:W-:Y:S02]  /*12ab20*/  LOP3.LUT R48, R52, R31, RZ, 0x3c, !PT ;  /* 0x0000001f34307212 */ /* 0x000fe400078e3cff */
[----:B------:R-:W-:Y:S02]  /*12ab30*/  IADD3 R92, P1, R47, R92, RZ ;  /* 0x0000005c2f5c7210 */ /* 0x000fe40007f3e0ff */
[----:B------:R-:W-:Y:S02]  /*12ab40*/  LOP3.LUT R90, R42, R23, RZ, 0x3c, !PT ;  /* 0x000000172a5a7212 */ /* 0x000fe400078e3cff */
[----:B------:R-:W-:Y:S02]  /*12ab50*/  IADD3.X R41, R25, R73, R88, P2, P3 ;  /* 0x0000004919297210 */ /* 0x000fe400017e6458 */
[----:B------:R-:W-:Y:S01]  /*12ab60*/  IADD3 R80, P2, R75, R80, RZ ;  /* 0x000000504b507210 */ /* 0x000fe20007f5e0ff */
        /* <DEDUP_REMOVED lines=8> */
[----:B------:R-:W-:-:S02]  /*12abf0*/  IADD3 R72, P3, R47, R72, RZ ;  /* 0x000000482f487210 */ /* 0x000fc40007f7e0ff */
[----:B------:R-:W-:Y:S01]  /*12ac00*/  LOP3.LUT R47, R22, R37, RZ, 0x3c, !PT ;  /* 0x00000025162f7212 */ /* 0x000fe200078e3cff */
[----:B------:R-:W-:Y:S01]  /*12ac10*/  IMAD.X R58, R58, 0x1, R49, P2 ;  /* 0x000000013a3a7824 */ /* 0x000fe200010e0631 */
[----:B------:R-:W-:Y:S02]  /*12ac20*/  SHF.L.W.U32.HI R83, R104, 0x8, R79 ;  /* 0x0000000868537819 */ /* 0x000fe40000010e4f */
[----:B------:R-:W-:Y:S02]  /*12ac30*/  SHF.L.W.U32.HI R79, R79, 0x8, R104 ;  /* 0x000000084f4f7819 */ /* 0x000fe40000010e68 */
[----:B------:R-:W-:Y:S02]  /*12ac40*/  SHF.L.W.U32.HI R96, R98, 0x8, R89 ;  /* 0x0000000862607819 */ /* 0x000fe40000010e59 */
[----:B------:R-:W-:Y:S01]  /*12ac50*/  SHF.L.W.U32.HI R98, R89, 0x8, R98 ;  /* 0x0000000859627819 */ /* 0x000fe20000010e62 */
[----:B------:R-:W-:Y:S01]  /*12ac60*/  IMAD.X R48, R47, 0x1, R94, P3 ;  /* 0x000000012f307824 */ /* 0x000fe200018e065e */
[----:B------:R-:W-:-:S02]  /*12ac70*/  IADD3 R49, P0, P1, R46, R31, R79 ;  /* 0x0000001f2e317210 */ /* 0x000fc4000791e04f */
[----:B------:R-:W-:Y:S02]  /*12ac80*/  LOP3.LUT R95, R95, R80, RZ, 0x3c, !PT ;  /* 0x000000505f5f7212 */ /* 0x000fe400078e3cff */
[----:B------:R-:W-:Y:S02]  /*12ac90*/  LOP3.LUT R104, R93, R58, RZ, 0x3c, !PT ;  /* 0x0000003a5d687212 */ /* 0x000fe400078e3cff */
[----:B------:R-:W-:Y:S02]  /*12aca0*/  IADD3 R47, P2, P3, R81, R23, R98 ;  /* 0x00000017512f7210 */ /* 0x000fe40007b5e062 */
[----:B------:R-:W-:Y:S02]  /*12acb0*/  LOP3.LUT R53, R53, R72, RZ, 0x3c, !PT ;  /* 0x0000004835357212 */ /* 0x000fe400078e3cff */
[----:B------:R-:W-:Y:S02]  /*12acc0*/  LOP3.LUT R94, R73, R48, RZ, 0x3c, !PT ;  /* 0x00000030495e7212 */ /* 0x000fe400078e3cff */
[----:B------:R-:W-:-:S02]  /*12acd0*/  LOP3.LUT R76, R49, R76, R39, 0x96, !PT ;  /* 0x0000004c314c7212 */ /* 0x000fc400078e9627 */
[----:B------:R-:W-:Y:S02]  /*12ace0*/  SHF.L.W.U32.HI R93, R95, 0x8, R104 ;  /* 0x000000085f5d7819 */ /* 0x000fe40000010e68 */
[----:B------:R-:W-:Y:S02]  /*12acf0*/  IADD3.X R39, R20, R39, R83, P0, P1 ;  /* 0x0000002714277210 */ /* 0x000fe400007e2453 */
[----:B------:R-:W-:Y:S02]  /*12ad00*/  LOP3.LUT R74, R47, R74, R43, 0x96, !PT ;  /* 0x0000004a2f4a7212 */ /* 0x000fe400078e962b */
[----:B------:R-:W-:Y:S02]  /*12ad10*/  IADD3.X R43, R45, R43, R96, P2, P3 ;  /* 0x0000002b2d2b7210 */ /* 0x000fe400017e6460 */
[----:B------:R-:W-:Y:S02]  /*12ad20*/  SHF.L.W.U32.HI R88, R104, 0x8, R95 ;  /* 0x0000000868587819 */ /* 0x000fe40000010e5f */
[----:B------:R-:W-:-:S02]  /*12ad30*/  SHF.L.W.U32.HI R95, R53, 0x8, R94 ;  /* 0x00000008355f7819 */ /* 0x000fc40000010e5e */
[----:B------:R-:W-:Y:S02]  /*12ad40*/  IADD3 R73, P0, P1, R33, R86, R93 ;  /* 0x0000005621497210 */ /* 0x000fe4000791e05d */
[----:B------:R-:W-:Y:S02]  /*12ad50*/  LOP3.LUT R97, R39, R52, R31, 0x96, !PT ;  /* 0x0000003427617212 */ /* 0x000fe400078e961f */
[----:B------:R-:W-:Y:S02]  /*12ad60*/  LOP3.LUT R31, R43, R42, R23, 0x96, !PT ;  /* 0x0000002a2b1f7212 */ /* 0x000fe400078e9617 */
[----:B------:R-:W-:Y:S02]  /*12ad70*/  SHF.L.W.U32.HI R91, R94, 0x8, R53 ;  /* 0x000000085e5b7819 */ /* 0x000fe40000010e35 */
[----:B------:R-:W-:Y:S02]  /*12ad80*/  IADD3 R53, P2, P3, R84, R37, R95 ;  /* 0x0000002554357210 */ /* 0x000fe40007b5e05f */
[----:B------:R-:W-:-:S02]  /*12ad90*/  IADD3.X R52, R19, R59, R88, P0, P1 ;  /* 0x0000003b13347210 */ /* 0x000fc400007e2458 */
[----:B------:R-:W-:Y:S02]  /*12ada0*/  SHF.L.W.U32.HI R23, R74, 0x10, R31 ;  /* 0x000000104a177819 */ /* 0x000fe40000010e1f */
[----:B------:R-:W-:Y:S02]  /*12adb0*/  IADD3.X R94, R40, R41, R91, P2, P3 ;  /* 0x00000029285e7210 */ /* 0x000fe400017e645b */
[----:B------:R-:W-:Y:S02]  /*12adc0*/  LOP3.LUT R44, R73, R44, R59, 0x96, !PT ;  /* 0x0000002c492c7212 */ /* 0x000fe400078e963b */
[----:B------:R-:W-:Y:S02]  /*12add0*/  LOP3.LUT R27, R52, R27, R86, 0x96, !PT ;  /* 0x0000001b341b7212 */ /* 0x000fe400078e9656 */
        /* <DEDUP_REMOVED lines=15> */
[----:B------:R-:W-:Y:S01]  /*12aed0*/  SHF.L.W.U32.HI R74, R96, 0x1, R89 ;  /* 0x00000001604a7819 */ /* 0x000fe20000010e59 */
[----:B------:R-:W-:Y:S01]  /*12aee0*/  IMAD.X R90, R37, 0x1, R58, P1 ;  /* 0x00000001255a7824 */ /* 0x000fe200008e063a */
[----:B------:R-:W-:Y:S02]  /*12aef0*/  IADD3 R104, P0, R22, R87, RZ ;  /* 0x0000005716687210 */ /* 0x000fe40007f1e0ff */
        /* <DEDUP_REMOVED lines=82> */
[----:B------:R-:W-:Y:S02]  /*12b420*/  SHF.L.W.U32.HI R44, R104, 0x10, R91 ;  /* 0x00000010682c7819 */ /* 0x000fe40000010e5b */
[----:B------:R-:W-:Y:S01]  /*12b430*/  IADD3 R104, P0, R37, R76, RZ ;  /* 0x0000004c25687210 */ /* 0x000fe20007f1e0ff */
[----:B------:R-:W-:Y:S01]  /*12b440*/  IMAD.X R73, R36, 0x1, R73, P2 ;  /* 0x0000000124497824 */ /* 0x000fe200010e0649 */
[----:B------:R-:W-:-:S02]  /*12b450*/  LOP3.LUT R88, R89, R59, RZ, 0x3c, !PT ;  /* 0x0000003b59587212 */ /* 0x000fc400078e3cff */
[----:B------:R-:W-:Y:S01]  /*12b460*/  IADD3 R106, P1, R27, R80, RZ ;  /* 0x000000501b6a7210 */ /* 0x000fe20007f3e0ff */
[----:B------:R-:W-:Y:S01]  /*12b470*/  IMAD.X R92, R44, 0x1, R43, P0 ;  /* 0x000000012c5c7824 */ /* 0x000fe200000e062b */
[----:B------:R-:W-:Y:S02]  /*12b480*/  SHF.L.W.U32.HI R90, R79, 0x1, R88 ;  /* 0x000000014f5a7819 */ /* 0x000fe40000010e58 */
[----:B------:R-:W-:Y:S02]  /*12b490*/  LOP3.LUT R87, R87, R86, RZ, 0x3c, !PT ;  /* 0x0000005657577212 */ /* 0x000fe400078e3cff */
[----:B------:R-:W-:Y:S02]  /*12b4a0*/  LOP3.LUT R98, R98, R73, RZ, 0x3c, !PT ;  /* 0x0000004962627212 */ /* 0x000fe400078e3cff */
[----:B------:R-:W-:Y:S01]  /*12b4b0*/  SHF.L.W.U32.HI R88, R88, 0x1, R79 ;  /* 0x0000000158587819 */ /* 0x000fe20000010e4f */
        /* <DEDUP_REMOVED lines=8> */
[----:B------:R-:W-:Y:S02]  /*12b540*/  IADD3 R52, P2, P3, R77, R83, R52 ;  /* 0x000000534d347210 */ /* 0x000fe40007b5e034 */
[----:B------:R-:W-:Y:S02]  /*12b550*/  LOP3.LUT R96, R96, R79, RZ, 0x3c, !PT ;  /* 0x0000004f60607212 */ /* 0x000fe400078e3cff */
[----:B------:R-:W-:Y:S02]  /*12b560*/  SHF.L.W.U32.HI R98, R53, 0x1, R76 ;  /* 0x0000000135627819 */ /* 0x000fe40000010e4c */
[----:B------:R-:W-:Y:S02]  /*12b570*/  IADD3 R39, P1, P0, R81, R49, R72 ;  /* 0x0000003151277210 */ /* 0x000fe4000783e048 */
[----:B------:R-:W-:Y:S02]  /*12b580*/  IADD3.X R41, R20, R88, R41, P4, P5 ;  /* 0x0000005814297210 */ /* 0x000fe400027ea429 */
[----:B------:R-:W-:-:S02]  /*12b590*/  IADD3.X R72, R85, R87, R48, P2, P3 ;  /* 0x0000005755487210 */ /* 0x000fc400017e6430 */
[----:B------:R-:W-:Y:S02]  /*12b5a0*/  SHF.L.W.U32.HI R43, R96, 0x1, R47 ;  /* 0x00000001602b7819 */ /* 0x000fe40000010e2f */
[----:B------:R-:W-:Y:S02]  /*12b5b0*/  IADD3.X R53, R45, R98, R74, P1, P0 ;  /* 0x000000622d357210 */ /* 0x000fe40000fe044a */
[----:B------:R-:W-:Y:S02]  /*12b5c0*/  LOP3.LUT R95, R42, R41, RZ, 0x3c, !PT ;  /* 0x000000292a5f7212 */ /* 0x000fe400078e3cff */
[----:B------:R-:W-:Y:S02]  /*12b5d0*/  SHF.L.W.U32.HI R96, R47, 0x1, R96 ;  /* 0x000000012f607819 */ /* 0x000fe40000010e60 */
[----:B------:R-:W-:Y:S02]  /*12b5e0*/  LOP3.LUT R89, R44, R72, RZ, 0x3c, !PT ;  /* 0x000000482c597212 */ /* 0x000fe400078e3cff */
[----:B------:R-:W-:-:S02]  /*12b5f0*/  IADD3 R47, P2, P3, R33, R43, R58 ;  /* 0x0000002b212f7210 */ /* 0x000fc40007b5e03a */
[----:B------:R-:W-:Y:S02]  /*12b600*/  LOP3.LUT R76, R36, R53, RZ, 0x3c, !PT ;  /* 0x00000035244c7212 */ /* 0x000fe400078e3cff */
[----:B------:R-:W-:Y:S02]  /*12b610*/  IADD3 R95, P1, R95, R86, RZ ;  /* 0x000000565f5f7210 */ /* 0x000fe40007f3e0ff */
[----:B------:R-:W-:Y:S02]  /*12b620*/  IADD3 R86, P0, R89, R106, RZ ;  /* 0x0000006a59567210 */ /* 0x000fe40007f1e0ff */
[----:B------:R-:W-:Y:S02]  /*12b630*/  LOP3.LUT R48, R27, R80, RZ, 0x3c, !PT ;  /* 0x000000501b307212 */ /* 0x000fe400078e3cff */
[----:B------:R-:W-:Y:S02]  /*12b640*/  IADD3.X R94, R19, R96, R94, P2, P3 ;  /* 0x00000060135e7210 */ /* 0x000fe400017e645e */
        /* <DEDUP_REMOVED lines=36> */
[----:B------:R-:W-:Y:S02]  /*12b890*/  SHF.L.W.U32.HI R27, R91, 0x10, R52 ;  /* 0x000000105b1b7819 */ /* 0x000fe40000010e34 */
[----:B------:R-:W-:Y:S02]  /*12b8a0*/  LOP3.LUT R37, R88, R31, R94, 0x96, !PT ;  /* 0x0000001f58257212 */ /* 0x000fe400078e965e */
[----:B------:R-:W-:Y:S02]  /*12b8b0*/  IADD3.X R94, R38, R94, R87, P2, P3 ;  /* 0x0000005e265e7210 */ /* 0x000fe400017e6457 */
[----:B------:R-:W-:Y:S02]  /*12b8c0*/  IADD3.X R72, R40, R53, R83, P0, P1 ;  /* 0x0000003528487210 */ /* 0x000fe400007e2453 */
[----:B------:R-:W-:-:S02]  /*12b8d0*/  SHF.L.W.U32.HI R31, R52, 0x10, R91 ;  /* 0x00000010341f7819 */ /* 0x000fc40000010e5b */
[----:B------:R-:W-:Y:S02]  /*12b8e0*/  IADD3 R86, P0, R27, R86, RZ ;  /* 0x000000561b567210 */ /* 0x000fe40007f1e0ff */
[----:B------:R-:W-:-:S03]  /*12b8f0*/  LOP3.LUT R22, R94, R22, R47, 0x96, !PT ;  /* 0x000000165e167212 */ /* 0x000fc600078e962f */
[----:B------:R-:W-:Y:S01]  /*12b900*/  IMAD.X R91, R31, 0x1, R48, P0 ;  /* 0x000000011f5b7824 */ /* 0x000fe200000e0630 */
[----:B------:R-:W-:Y:S02]  /*12b910*/  SHF.L.W.U32.HI R48, R22, 0x10, R37 ;  /* 0x0000001016307819 */ /* 0x000fe40000010e25 */
[----:B------:R-:W-:Y:S02]  /*12b920*/  LOP3.LUT R39, R72, R23, R39, 0x96, !PT ;  /* 0x0000001748277212 */ /* 0x000fe400078e9627 */
[----:B------:R-:W-:Y:S02]  /*12b930*/  SHF.L.W.U32.HI R37, R37, 0x10, R22 ;  /* 0x0000001025257819 */ /* 0x000fe40000010e16 */
[----:B------:R-:W2:Y:S01]  /*12b940*/  LDL.64 R22, [R10+0xe0] ;  /* 0x0000e0000a167983 */ /* 0x000ea20000100a00 */
[----:B------:R-:W-:Y:S02]  /*12b950*/  LOP3.LUT R80, R41, R36, R53, 0x96, !PT ;  /* 0x0000002429507212 */ /* 0x000fe400078e9635 */
[----:B------:R-:W-:-:S02]  /*12b960*/  SHF.L.W.U32.HI R36, R96, 0x10, R99 ;  /* 0x0000001060247819 */ /* 0x000fc40000010e63 */
[----:B------:R-:W-:Y:S02]  /*12b970*/  SHF.L.W.U32.HI R52, R39, 0x10, R80 ;  /* 0x0000001027347819 */ /* 0x000fe40000010e50 */
[----:B------:R-:W-:Y:S02]  /*12b980*/  SHF.L.W.U32.HI R39, R80, 0x10, R39 ;  /* 0x0000001050277819 */ /* 0x000fe40000010e27 */
[----:B------:R-:W-:Y:S02]  /*12b990*/  LOP3.LUT R53, R97, R86, RZ, 0x3c, !PT ;  /* 0x0000005661357212 */ /* 0x000fe400078e3cff */
        /* <DEDUP_REMOVED lines=22> */
[----:B------:R-:W-:-:S02]  /*12bb00*/  SHF.L.W.U32.HI R89, R73, 0x1, R92 ;  /* 0x0000000149597819 */ /* 0x000fc40000010e5c */
[----:B------:R-:W-:Y:S02]  /*12bb10*/  IADD3.X R95, R32, R53, R94, P4, P5 ;  /* 0x00000035205f7210 */ /* 0x000fe400027ea45e */
[----:B------:R-:W-:Y:S02]  /*12bb20*/  IADD3 R90, P2, P3, R114, R80, R43 ;  /* 0x00000050725a7210 */ /* 0x000fe40007b5e02b */
[----:B------:R-:W-:Y:S02]  /*12bb30*/  IADD3.X R43, R21, R79, R58, P0, P1 ;  /* 0x0000004f152b7210 */ /* 0x000fe400007e243a */
[----:B------:R-:W-:Y:S02]  /*12bb40*/  SHF.L.W.U32.HI R92, R92, 0x1, R73 ;  /* 0x000000015c5c7819 */ /* 0x000fe40000010e49 */
[----:B------:R-:W-:Y:S02]  /*12bb50*/  IADD3 R41, P0, P1, R102, R89, R41 ;  /* 0x0000005966297210 */ /* 0x000fe4000791e029 */
[----:B------:R-:W-:-:S02]  /*12bb60*/  LOP3.LUT R49, R52, R95, RZ, 0x3c, !PT ;  /* 0x0000005f34317212 */ /* 0x000fc400078e3cff */
[----:B------:R-:W-:Y:S02]  /*12bb70*/  IADD3.X R98, R17, R87, R44, P2, P3 ;  /* 0x0000005711627210 */ /* 0x000fe400017e642c */
[----:B------:R-:W-:Y:S02]  /*12bb80*/  IADD3.X R75, R29, R92, R72, P0, P1 ;  /* 0x0000005c1d4b7210 */ /* 0x000fe400007e2448 */
[----:B------:R-:W-:Y:S02]  /*12bb90*/  IADD3 R94, P3, R49, R108, RZ ;  /* 0x0000006c315e7210 */ /* 0x000fe40007f7e0ff */
[----:B------:R-:W-:Y:S02]  /*12bba0*/  LOP3.LUT R76, R48, R43, RZ, 0x3c, !PT ;  /* 0x0000002b304c7212 */ /* 0x000fe400078e3cff */
[----:B------:R-:W-:Y:S02]  /*12bbb0*/  LOP3.LUT R49, R39, R59, RZ, 0x3c, !PT ;  /* 0x0000003b27317212 */ /* 0x000fe400078e3cff */
[----:B------:R-:W-:-:S02]  /*12bbc0*/  LOP3.LUT R73, R31, R98, RZ, 0x3c, !PT ;  /* 0x000000621f497212 */ /* 0x000fc400078e3cff */
[----:B------:R-:W-:Y:S01]  /*12bbd0*/  LOP3.LUT R93, R42, R75, RZ, 0x3c, !PT ;  /* 0x0000004b2a5d7212 */ /* 0x000fe200078e3cff */
[----:B------:R-:W-:Y:S01]  /*12bbe0*/  IMAD.X R96, R49, 0x1, R96, P3 ;  /* 0x0000000131607824 */ /* 0x000fe200018e0660 */
[----:B------:R-:W-:Y:S02]  /*12bbf0*/  IADD3 R76, P0, R76, R97, RZ ;  /* 0x000000614c4c7210 */ /* 0x000fe40007f1e0ff */
[----:B------:R-:W-:Y:S02]  /*12bc00*/  LOP3.LUT R99, R37, R88, RZ, 0x3c, !PT ;  /* 0x0000005825637212 */ /* 0x000fe400078e3cff */
[----:B------:R-:W-:Y:S02]  /*12bc10*/  IADD3 R73, P1, R73, R106, RZ ;  /* 0x0000006a49497210 */ /* 0x000fe40007f3e0ff */
[----:B------:R-:W-:Y:S02]  /*12bc20*/  LOP3.LUT R97, R27, R90, RZ, 0x3c, !PT ;  /* 0x0000005a1b617212 */ /* 0x000fe400078e3cff */
[----:B------:R-:W-:-:S02]  /*12bc30*/  IADD3 R86, P2, R93, R86, RZ ;  /* 0x000000565d567210 */ /* 0x000fc40007f5e0ff */
[----:B------:R-:W-:Y:S01]  /*12bc40*/  LOP3.LUT R58, R36, R41, RZ, 0x3c, !PT ;  /* 0x00000029243a7212 */ /* 0x000fe200078e3cff */
        /* <DEDUP_REMOVED lines=22> */
[----:B------:R-:W-:Y:S02]  /*12bdb0*/  IADD3 R58, P2, P3, R112, R90, R87 ;  /* 0x0000005a703a7210 */ /* 0x000fe40007b5e057 */
[----:B------:R-:W-:Y:S02]  /*12bdc0*/  LOP3.LUT R95, R49, R52, R95, 0x96, !PT ;  /* 0x00000034315f7212 */ /* 0x000fe400078e965f */
[----:B------:R-:W-:Y:S02]  /*12bdd0*/  LOP3.LUT R104, R44, R39, R59, 0x96, !PT ;  /* 0x000000272c687212 */ /* 0x000fe400078e963b */
[----:B------:R-:W-:-:S02]  /*12bde0*/  IADD3 R53, P4, P5, R100, R41, R92 ;  /* 0x0000002964357210 */ /* 0x000fc40007d9e05c */
[----:B------:R-:W-:Y:S02]  /*12bdf0*/  LOP3.LUT R101, R47, R48, R43, 0x96, !PT ;  /* 0x000000302f657212 */ /* 0x000fe400078e962b */
[----:B------:R-:W-:Y:S02]  /*12be00*/  IADD3.X R48, R26, R43, R79, P0, P1 ;  /* 0x0000002b1a307210 */ /* 0x000fe400007e244f */
[----:B------:R-:W-:Y:S02]  /*12be10*/  LOP3.LUT R99, R58, R31, R98, 0x96, !PT ;  /* 0x0000001f3a637212 */ /* 0x000fe400078e9662 */
[----:B------:R-:W-:Y:S02]  /*12be20*/  IADD3.X R52, R24, R98, R89, P2, P3 ;  /* 0x0000006218347210 */ /* 0x000fe400017e6459 */
[----:B------:R-:W-:Y:S02]  /*12be30*/  SHF.L.W.U32.HI R31, R95, 0x10, R104 ;  /* 0x000000105f1f7819 */ /* 0x000fe40000010e68 */
[----:B------:R-:W-:-:S02]  /*12be40*/  IADD3.X R59, R35, R75, R80, P4, P5 ;  /* 0x0000004b233b7210 */ /* 0x000fc400027ea450 */
        /* <DEDUP_REMOVED lines=18> */
[----:B------:R-:W-:Y:S01]  /*12bf70*/  IADD3 R96, P1, R36, R73, RZ ;  /* 0x0000004924607210 */ /* 0x000fe20007f3e0ff */
[----:B------:R-:W-:Y:S01]  /*12bf80*/  IMAD.X R91, R42, 0x1, R91, P2 ;  /* 0x000000012a5b7824 */ /* 0x000fe200010e065b */
[----:B------:R-:W-:-:S02]  /*12bf90*/  SHF.L.W.U32.HI R93, R90, 0x1, R95 ;  /* 0x000000015a5d7819 */ /* 0x000fc40000010e5f */
[----:B------:R-:W-:Y:S02]  /*12bfa0*/  SHF.L.W.U32.HI R95, R95, 0x1, R90 ;  /* 0x000000015f5f7819 */ /* 0x000fe40000010e5a */
        /* <DEDUP_REMOVED lines=24> */
[----:B------:R-:W-:Y:S02]  /*12c130*/  IADD3.X R82, R26, R72, R59, P2, P3 ;  /* 0x000000481a527210 */ /* 0x000fe400017e643b */
        /* <DEDUP_REMOVED lines=31> */
[----:B------:R-:W-:Y:S02]  /*12c330*/  IADD3 R33, P2, P3, R33, R100, R59 ;  /* 0x0000006421217210 */ /* 0x000fe40007b5e03b */
[----:B------:R-:W-:-:S02]  /*12c340*/  IADD3.X R72, R17, R32, R52, P0, P1 ;  /* 0x0000002011487210 */ /* 0x000fc400007e2434 */
[----:B------:R-:W-:Y:S02]  /*12c350*/  LOP3.LUT R83, R114, R43, R32, 0x96, !PT ;  /* 0x0000002b72537212 */ /* 0x000fe400078e9620 */
[----:B------:R-:W-:Y:S02]  /*12c360*/  LOP3.LUT R21, R118, R42, R73, 0x96, !PT ;  /* 0x0000002a76157212 */ /* 0x000fe400078e9649 */
[----:B------:R-:W-:Y:S02]  /*12c370*/  LOP3.LUT R58, R74, R41, R58, 0x96, !PT ;  /* 0x000000294a3a7212 */ /* 0x000fe400078e963a */
[----:B------:R-:W-:Y:S02]  /*12c380*/  IADD3 R43, P0, P1, R30, R120, R81 ;  /* 0x000000781e2b7210 */ /* 0x000fe4000791e051 */
[----:B------:R-:W-:Y:S02]  /*12c390*/  IADD3.X R41, R19, R86, R76, P2, P3 ;  /* 0x0000005613297210 */ /* 0x000fe400017e644c */
[----:B------:R-:W-:-:S02]  /*12c3a0*/  LOP3.LUT R19, R33, R39, R86, 0x96, !PT ;  /* 0x0000002721137212 */ /* 0x000fc400078e9656 */
[----:B------:R-:W-:Y:S02]  /*12c3b0*/  SHF.L.W.U32.HI R17, R21, 0x10, R58 ;  /* 0x0000001015117819 */ /* 0x000fe40000010e3a */
[----:B------:R-:W-:Y:S02]  /*12c3c0*/  IADD3.X R39, R18, R82, R75, P0, P1 ;  /* 0x0000005212277210 */ /* 0x000fe400007e244b */
        /* <DEDUP_REMOVED lines=10> */
[----:B------:R-:W-:-:S02]  /*12c470*/  LOP3.LUT R36, R72, R36, R47, 0x96, !PT ;  /* 0x0000002448247212 */ /* 0x000fc400078e962f */
[----:B------:R-:W-:Y:S02]  /*12c480*/  LOP3.LUT R79, R79, R80, RZ, 0x3c, !PT ;  /* 0x000000504f4f7212 */ /* 0x000fe400078e3cff */
[----:B------:R-:W-:Y:S02]  /*12c490*/  LOP3.LUT R90, R90, R37, RZ, 0x3c, !PT ;  /* 0x000000255a5a7212 */ /* 0x000fe400078e3cff */
[----:B------:R-:W-:Y:S02]  /*12c4a0*/  IADD3 R73, P0, R18, R49, RZ ;  /* 0x0000003112497210 */ /* 0x000fe40007f1e0ff */
[----:B------:R-:W-:Y:S02]  /*12c4b0*/  IADD3 R82, P1, R19, R48, RZ ;  /* 0x0000003013527210 */ /* 0x000fe40007f3e0ff */
[----:B------:R-:W-:Y:S02]  /*12c4c0*/  SHF.L.W.U32.HI R27, R83, 0x10, R36 ;  /* 0x00000010531b7819 */ /* 0x000fe40000010e24 */
[----:B------:R-:W-:-:S02]  /*12c4d0*/  SHF.L.W.U32.HI R47, R90, 0x1, R79 ;  /* 0x000000015a2f7819 */ /* 0x000fc40000010e4f */
[----:B------:R-:W-:Y:S01]  /*12c4e0*/  SHF.L.W.U32.HI R49, R79, 0x1, R90 ;  /* 0x000000014f317819 */ /* 0x000fe20000010e5a */
[----:B------:R-:W-:Y:S01]  /*12c4f0*/  IMAD.X R79, R30, 0x1, R53, P0 ;  /* 0x000000011e4f7824 */ /* 0x000fe200000e0635 */
[----:B------:R-:W-:Y:S01]  /*12c500*/  SHF.L.W.U32.HI R31, R36, 0x10, R83 ;  /* 0x00000010241f7819 */ /* 0x000fe20000010e53 */
        /* <DEDUP_REMOVED lines=60> */
[----:B------:R-:W-:Y:S02]  /*12c8d0*/  LOP3.LUT R28, R46, R31, R76, 0x96, !PT ;  /* 0x0000001f2e1c7212 */ /* 0x000fe400078e964c */
[----:B------:R-:W-:Y:S02]  /*12c8e0*/  LOP3.LUT R45, R81, R32, R77, 0x96, !PT ;  /* 0x00000020512d7212 */ /* 0x000fe400078e964d */
[----:B------:R-:W-:Y:S02]  /*12c8f0*/  IADD3.X R31, R34, R75, R59, P4, P5 ;  /* 0x0000004b221f7210 */ /* 0x000fe400027ea43b */
        /* <DEDUP_REMOVED lines=22> */
[----:B------:R-:W-:-:S02]  /*12ca60*/  LOP3.LUT R47, R47, R24, RZ, 0x3c, !PT ;  /* 0x000000182f2f7212 */ /* 0x000fc400078e3cff */
[----:B------:R-:W-:Y:S01]  /*12ca70*/  LOP3.LUT R24, R70, R24, R29, 0x96, !PT ;  /* 0x0000001846187212 */ /* 0x000fe200078e961d */
[----:B------:R-:W-:Y:S01]  /*12ca80*/  IMAD.X R29, R43, 0x1, R26, P0 ;  /* 0x000000012b1d7824 */ /* 0x000fe200000e061a */
[-C--:B------:R-:W-:Y:S01]  /*12ca90*/  LOP3.LUT R53, R53, R16.reuse, RZ, 0x3c, !PT ;  /* 0x0000001035357212 */ /* 0x080fe200078e3cff */
[----:B------:R-:W-:Y:S01]  /*12caa0*/  IMAD.X R70, R27, 0x1, R25, P1 ;  /* 0x000000011b467824 */ /* 0x000fe200008e0619 */
[----:B------:R-:W-:Y:S01]  /*12cab0*/  LOP3.LUT R16, R56, R16, R81, 0x96, !PT ;  /* 0x0000001038107212 */ /* 0x000fe200078e9651 */
[----:B------:R-:W-:Y:S01]  /*12cac0*/  IMAD.X R56, R30, 0x1, R33, P2 ;  /* 0x000000011e387824 */ /* 0x000fe200010e0621 */
[----:B------:R-:W-:Y:S02]  /*12cad0*/  LOP3.LUT R39, R40, R19, RZ, 0x3c, !PT ;  /* 0x0000001328277212 */ /* 0x000fe400078e3cff */
[----:B------:R-:W-:Y:S02]  /*12cae0*/  LOP3.LUT R26, R59, R62, RZ, 0x3c, !PT ;  /* 0x0000003e3b1a7212 */ /* 0x000fe400078e3cff */
[----:B------:R-:W-:-:S02]  /*12caf0*/  LOP3.LUT R41, R41, R21, RZ, 0x3c, !PT ;  /* 0x0000001529297212 */ /* 0x000fc400078e3cff */
[----:B------:R-:W-:Y:S02]  /*12cb00*/  LOP3.LUT R36, R36, R29, RZ, 0x3c, !PT ;  /* 0x0000001d24247212 */ /* 0x000fe400078e3cff */
[----:B------:R-:W-:Y:S02]  /*12cb10*/  LOP3.LUT R20, R66, R21, R44, 0x96, !PT ;  /* 0x0000001542147212 */ /* 0x000fe400078e962c */
[----:B------:R-:W-:Y:S02]  /*12cb20*/  LOP3.LUT R34, R35, R70, RZ, 0x3c, !PT ;  /* 0x0000004623227212 */ /* 0x000fe400078e3cff */
[----:B------:R-:W-:Y:S02]  /*12cb30*/  LOP3.LUT R21, R67, R29, R77, 0x96, !PT ;  /* 0x0000001d43157212 */ /* 0x000fe400078e964d */
[----:B------:R-:W-:Y:S02]  /*12cb40*/  LOP3.LUT R40, R49, R56, RZ, 0x3c, !PT ;  /* 0x0000003831287212 */ /* 0x000fe400078e3cff */
[----:B------:R-:W-:-:S02]  /*12cb50*/  SHF.L.W.U32.HI R37, R26, 0x1, R39 ;  /* 0x000000011a257819 */ /* 0x000fc40000010e27 */
[----:B------:R-:W-:Y:S02]  /*12cb60*/  LOP3.LUT R25, R71, R70, R31, 0x96, !PT ;  /* 0x0000004647197212 */ /* 0x000fe400078e961f */
[----:B------:R-:W-:Y:S02]  /*12cb70*/  SHF.L.W.U32.HI R29, R36, 0x1, R41 ;  /* 0x00000001241d7819 */ /* 0x000fe40000010e29 */
[----:B------:R-:W-:Y:S02]  /*12cb80*/  SHF.L.W.U32.HI R31, R41, 0x1, R36 ;  /* 0x00000001291f7819 */ /* 0x000fe40000010e24 */
[----:B--2---:R-:W-:Y:S02]  /*12cb90*/  IADD3 R22, P0, R22, R11, RZ ;  /* 0x0000000b16167210 */ /* 0x004fe40007f1e0ff */
[----:B------:R-:W-:Y:S02]  /*12cba0*/  SHF.L.W.U32.HI R39, R39, 0x1, R26 ;  /* 0x0000000127277819 */ /* 0x000fe40000010e1a */
[----:B------:R-:W-:-:S02]  /*12cbb0*/  SHF.L.W.U32.HI R33, R34, 0x1, R47 ;  /* 0x0000000122217819 */ /* 0x000fc40000010e2f */
[----:B------:R-:W-:Y:S02]  /*12cbc0*/  SHF.L.W.U32.HI R35, R47, 0x1, R34 ;  /* 0x000000012f237819 */ /* 0x000fe40000010e22 */
[----:B------:R-:W-:Y:S02]  /*12cbd0*/  SHF.L.W.U32.HI R34, R40, 0x1, R53 ;  /* 0x0000000128227819 */ /* 0x000fe40000010e35 */
[----:B------:R-:W-:Y:S02]  /*12cbe0*/  SHF.L.W.U32.HI R36, R53, 0x1, R40 ;  /* 0x0000000135247819 */ /* 0x000fe40000010e28 */
[----:B------:R-:W-:Y:S02]  /*12cbf0*/  LOP3.LUT R26, R54, R28, R37, 0x96, !PT ;  /* 0x0000001c361a7212 */ /* 0x000fe400078e9625 */
[----:B------:R-:W-:Y:S01]  /*12cc00*/  LOP3.LUT R28, R60, R32, R29, 0x96, !PT ;  /* 0x000000203c1c7212 */ /* 0x000fe200078e961d */
[----:B------:R-:W-:Y:S01]  /*12cc10*/  IMAD.X R23, R23, 0x1, R15, P0 ;  /* 0x0000000117177824 */ /* 0x000fe200000e060f */
[----:B------:R-:W-:-:S02]  /*12cc20*/  LOP3.LUT R29, R61, R30, R31, 0x96, !PT ;  /* 0x0000001e3d1d7212 */ /* 0x000fc400078e961f */
[----:B------:R-:W-:Y:S02]  /*12cc30*/  LOP3.LUT R30, R64, R42, R33, 0x96, !PT ;  /* 0x0000002a401e7212 */ /* 0x000fe400078e9621 */
[----:B------:R-:W-:Y:S02]  /*12cc40*/  LOP3.LUT R27, R55, R27, R39, 0x96, !PT ;  /* 0x0000001b371b7212 */ /* 0x000fe400078e9627 */
[----:B------:R-:W-:Y:S02]  /*12cc50*/  LOP3.LUT R31, R65, R38, R35, 0x96, !PT ;  /* 0x00000026411f7212 */ /* 0x000fe400078e9623 */
[----:B------:R-:W-:Y:S02]  /*12cc60*/  LOP3.LUT R32, R68, R45, R34, 0x96, !PT ;  /* 0x0000002d44207212 */ /* 0x000fe400078e9622 */
[----:B------:R-:W-:Y:S01]  /*12cc70*/  LOP3.LUT R33, R69, R43, R36, 0x96, !PT ;  /* 0x0000002b45217212 */ /* 0x000fe200078e9624 */
[----:B------:R-:W-:Y:S04]  /*12cc80*/  STL.64 [R10+0xe0], R22 ;  /* 0x0000e0160a007387 */ /* 0x000fe80000100a00 */
[----:B------:R-:W-:Y:S04]  /*12cc90*/  STL.64 [R10+0x10], R20 ;  /* 0x000010140a007387 */ /* 0x000fe80000100a00 */
[----:B------:R-:W-:Y:S04]  /*12cca0*/  STL.64 [R10+0x18], R24 ;  /* 0x000018180a007387 */ /* 0x000fe80000100a00 */
[----:B------:R-:W-:Y:S04]  /*12ccb0*/  STL.64 [R10+0x20], R26 ;  /* 0x0000201a0a007387 */ /* 0x000fe80000100a00 */
[----:B------:R-:W-:Y:S04]  /*12ccc0*/  STL.64 [R10+0x28], R28 ;  /* 0x0000281c0a007387 */ /* 0x000fe80000100a00 */
[----:B------:R-:W-:Y:S04]  /*12ccd0*/  STL.64 [R10+0x30], R30 ;  /* 0x0000301e0a007387 */ /* 0x000fe80000100a00 */
[----:B------:R-:W-:Y:S04]  /*12cce0*/  STL.64 [R10+0x38], R32 ;  /* 0x000038200a007387 */ /* 0x000fe80000100a00 */
[----:B------:R-:W-:Y:S01]  /*12ccf0*/  STL.64 [R10+0xe0], RZ ;  /* 0x0000e0ff0a007387 */ /* 0x000fe20000100a00 */
[----:B------:R-:W-:-:S02]  /*12cd00*/  LOP3.LUT R19, R63, R62, R79, 0x96, !PT ;  /* 0x0000003e3f137212 */ /* 0x000fc400078e964f */
[----:B------:R-:W-:-:S03]  /*12cd10*/  LOP3.LUT R17, R57, R56, R83, 0x96, !PT ;  /* 0x0000003839117212 */ /* 0x000fc600078e9653 */
[----:B------:R1:W-:Y:S04]  /*12cd20*/  STL.64 [R10+0x8], R18 ;  /* 0x000008120a007387 */ /* 0x0003e80000100a00 */
[----:B------:R2:W-:Y:S01]  /*12cd30*/  STL.64 [R10], R16 ;  /* 0x000000100a007387 */ /* 0x0005e20000100a00 */
[----:B-1----:R-:W-:Y:S01]  /*12cd40*/  IADD3 R18, P0, -R11, R14, RZ ;  /* 0x0000000e0b127210 */ /* 0x002fe20007f1e1ff */
[----:B------:R-:W-:Y:S01]  /*12cd50*/  IMAD.MOV.U32 R14, RZ, RZ, R11 ;  /* 0x000000ffff0e7224 */ /* 0x000fe200078e000b */
[----:B--2---:R-:W-:-:S03]  /*12cd60*/  CS2R R16, SRZ ;  /* 0x0000000000107805 */ /* 0x004fc6000001ff00 */
[----:B------:R-:W-:-:S03]  /*12cd70*/  IMAD.X R12, R12, 0x1, ~R15, P0 ;  /* 0x000000010c0c7824 */ /* 0x000fc600000e0e0f */
.L_x_380:
[----:B------:R-:W-:Y:S05]  /*12cd80*/  BSYNC B1 ;  /* 0x0000000000017941 */ /* 0x000fea0003800000 */
.L_x_373:
[----:B------:R-:W-:Y:S01]  /*12cd90*/  ISETP.NE.U32.AND P0, PT, R18, RZ, PT ;  /* 0x000000ff1200720c */ /* 0x000fe20003f05070 */
[----:B------:R-:W-:Y:S02]  /*12cda0*/  IMAD.IADD R13, R14, 0x1, R13 ;  /* 0x000000010e0d7824 */ /* 0x000fe400078e020d */
[----:B------:R-:W-:Y:S01]  /*12cdb0*/  IMAD.MOV.U32 R14, RZ, RZ, R18 ;  /* 0x000000ffff0e7224 */ /* 0x000fe200078e0012 */
[----:B------:R-:W-:-:S13]  /*12cdc0*/  ISETP.NE.AND.EX P0, PT, R12, RZ, PT, P0 ;  /* 0x000000ff0c00720c */ /* 0x000fda0003f05300 */
[----:B------:R-:W-:Y:S01]  /*12cdd0*/  @!P0 CALL.REL.NOINC `(.L_x_386) ;  /* 0x0000001000008944 */ /* 0x000fe20003c00000 */
[----:B------:R-:W-:Y:S05]  /*12cde0*/  BRA `(.L_x_387) ;  /* 0xffff5c8000007947 */ /* 0x000fea000383ffff */
.L_x_386:
[----:B01----:R-:W-:Y:S02]  /*12cdf0*/  IMAD.MOV.U32 R10, RZ, RZ, R0 ;  /* 0x000000ffff0a7224 */ /* 0x003fe400078e0000 */
[----:B------:R-:W-:-:S04]  /*12ce00*/  IMAD.MOV.U32 R11, RZ, RZ, 0x0 ;  /* 0x00000000ff0b7424 */ /* 0x000fc800078e00ff */
[----:B------:R-:W-:Y:S05]  /*12ce10*/  RET.REL.NODEC R10 `(mine_kernel_v2) ;  /* 0xffed31e00a007950 */ /* 0x000fea0003c3ffff */
        .type           $mine_kernel_v2$_ZZ14mine_kernel_v2PKhiS0_S0_iPKyS2_PyPiENKUlhhyE_clEhhy,@function
        .size           $mine_kernel_v2$_ZZ14mine_kernel_v2PKhiS0_S0_iPKyS2_PyPiENKUlhhyE_clEhhy,($__internal_0_$__cuda_sm20_div_u64 - $mine_kernel_v2$_ZZ14mine_kernel_v2PKhiS0_S0_iPKyS2_PyPiENKUlhhyE_clEhhy)
$mine_kernel_v2$_ZZ14mine_kernel_v2PKhiS0_S0_iPKyS2_PyPiENKUlhhyE_clEhhy:
[----:B------:R-:W-:-:S05]  /*12ce20*/  IADD3 R49, R49, -c[0x0][0x20], RZ ;  /* 0x8000080031317a10 */ /* 0x000fca0007ffe0ff */
[----:B------:R-:W2:Y:S01]  /*12ce30*/  LDL.64 R6, [R49+0x8] ;  /* 0x0000080031067983 */ /* 0x000ea20000100a00 */
[----:B------:R-:W-:-:S03]  /*12ce40*/  ULDC.64 UR24, c[0x0][0x118] ;  /* 0x0000460000187ab9 */ /* 0x000fc60000000a00 */
[----:B--2---:R-:W2:Y:S01]  /*12ce50*/  LD.E.U8 R6, [R6.64] ;  /* 0x0000001806067980 */ /* 0x004ea2000c101100 */
[----:B------:R-:W-:Y:S01]  /*12ce60*/  BSSY B3, `(.L_x_388) ;  /* 0x0000ba4000037945 */ /* 0x000fe20003800000 */
[----:B--2---:R-:W-:-:S13]  /*12ce70*/  ISETP.NE.AND P0, PT, R6, RZ, PT ;  /* 0x000000ff0600720c */ /* 0x004fda0003f05270 */
[----:B------:R-:W-:Y:S05]  /*12ce80*/  @P0 BRA `(.L_x_389) ;  /* 0x0000ba1000000947 */ /* 0x000fea0003800000 */
[----:B------:R-:W2:Y:S01]  /*12ce90*/  LDL.64 R24, [R49+0x10] ;  /* 0x0000100031187983 */ /* 0x000ea20000100a00 */
[----:B------:R-:W-:-:S03]  /*12cea0*/  ULDC.64 UR24, c[0x0][0x118] ;  /* 0x0000460000187ab9 */ /* 0x000fc60000000a00 */
[----:B--2---:R-:W2:Y:S04]  /*12ceb0*/  LD.E.64 R6, [R24.64] ;  /* 0x0000001818067980 */ /* 0x004ea8000c101b00 */
[----:B------:R-:W3:Y:S04]  /*12cec0*/  LD.E.64 R26, [R24.64+0xe0] ;  /* 0x0000e018181a7980 */ /* 0x000ee8000c101b00 */
[----:B--2---:R0:W-:Y:S04]  /*12ced0*/  STL.64 [R1+0xae0], R6 ;  /* 0x000ae00601007387 */ /* 0x0041e80000100a00 */
[----:B------:R-:W2:Y:S04]  /*12cee0*/  LD.E.64 R10, [R24.64+0x8] ;  /* 0x00000818180a7980 */ /* 0x000ea8000c101b00 */
[----:B--2---:R1:W-:Y:S04]  /*12cef0*/  STL.64 [R1+0xae8], R10 ;  /* 0x000ae80a01007387 */ /* 0x0043e80000100a00 */
[----:B------:R-:W2:Y:S04]  /*12cf00*/  LD.E.64 R12, [R24.64+0x10] ;  /* 0x00001018180c7980 */ /* 0x000ea8000c101b00 */
[----:B--2---:R2:W-:Y:S04]  /*12cf10*/  STL.64 [R1+0xaf0], R12 ;  /* 0x000af00c01007387 */ /* 0x0045e80000100a00 */
[----:B------:R-:W4:Y:S04]  /*12cf20*/  LD.E.64 R14, [R24.64+0x18] ;  /* 0x00001818180e7980 */ /* 0x000f28000c101b00 */
[----:B----4-:R4:W-:Y:S04]  /*12cf30*/  STL.64 [R1+0xaf8], R14 ;  /* 0x000af80e01007387 */ /* 0x0109e80000100a00 */
[----:B------:R-:W5:Y:S04]  /*12cf40*/  LD.E.64 R16, [R24.64+0x20] ;  /* 0x0000201818107980 */ /* 0x000f68000c101b00 */
[----:B-----5:R5:W-:Y:S04]  /*12cf50*/  STL.64 [R1+0xb00], R16 ;  /* 0x000b001001007387 */ /* 0x020be80000100a00 */
[----:B------:R-:W2:Y:S04]  /*12cf60*/  LD.E.64 R18, [R24.64+0x28] ;  /* 0x0000281818127980 */ /* 0x000ea8000c101b00 */
[----:B--2---:R2:W-:Y:S04]  /*12cf70*/  STL.64 [R1+0xb08], R18 ;  /* 0x000b081201007387 */ /* 0x0045e80000100a00 */
[----:B0-----:R-:W2:Y:S04]  /*12cf80*/  LD.E.64 R6, [R24.64+0x30] ;  /* 0x0000301818067980 */ /* 0x001ea8000c101b00 */
[----:B--2---:R0:W-:Y:S04]  /*12cf90*/  STL.64 [R1+0xb10], R6 ;  /* 0x000b100601007387 */ /* 0x0041e80000100a00 */
[----:B-1----:R-:W2:Y:S04]  /*12cfa0*/  LD.E.64 R10, [R24.64+0x38] ;  /* 0x00003818180a7980 */ /* 0x002ea8000c101b00 */
[----:B--2---:R1:W-:Y:S04]  /*12cfb0*/  STL.64 [R1+0xb18], R10 ;  /* 0x000b180a01007387 */ /* 0x0043e80000100a00 */
[----:B------:R-:W2:Y:S04]  /*12cfc0*/  LD.E.64 R12, [R24.64+0x40] ;  /* 0x00004018180c7980 */ /* 0x000ea8000c101b00 */
[----:B--2---:R2:W-:Y:S04]  /*12cfd0*/  STL.64 [R1+0xb20], R12 ;  /* 0x000b200c01007387 */ /* 0x0045e80000100a00 */
[----:B----4-:R-:W4:Y:S04]  /*12cfe0*/  LD.E.64 R14, [R24.64+0x48] ;  /* 0x00004818180e7980 */ /* 0x010f28000c101b00 */
[----:B----4-:R4:W-:Y:S04]  /*12cff0*/  STL.64 [R1+0xb28], R14 ;  /* 0x000b280e01007387 */ /* 0x0109e80000100a00 */
[----:B-----5:R-:W5:Y:S04]  /*12d000*/  LD.E.64 R16, [R24.64+0x50] ;  /* 0x0000501818107980 */ /* 0x020f68000c101b00 */
        /* <DEDUP_REMOVED lines=10> */
[----:B----4-:R-:W-:Y:S04]  /*12d0b0*/  STL.64 [R1+0xb58], R14 ;  /* 0x000b580e01007387 */ /* 0x010fe80000100a00 */
[----:B-----5:R-:W4:Y:S04]  /*12d0c0*/  LD.E.64 R16, [R24.64+0x80] ;  /* 0x0000801818107980 */ /* 0x020f28000c101b00 */
[----:B----4-:R-:W-:Y:S04]  /*12d0d0*/  STL.64 [R1+0xb60], R16 ;  /* 0x000b601001007387 */ /* 0x010fe80000100a00 */
[----:B------:R-:W4:Y:S04]  /*12d0e0*/  LD.E.64 R18, [R24.64+0x88] ;  /* 0x0000881818127980 */ /* 0x000f28000c101b00 */
[----:B----4-:R-:W-:Y:S04]  /*12d0f0*/  STL.64 [R1+0xb68], R18 ;  /* 0x000b681201007387 */ /* 0x010fe80000100a00 */
[----:B0-----:R-:W4:Y:S04]  /*12d100*/  LD.E.64 R6, [R24.64+0x90] ;  /* 0x0000901818067980 */ /* 0x001f28000c101b00 */
[----:B----4-:R-:W-:Y:S04]  /*12d110*/  STL.64 [R1+0xb70], R6 ;  /* 0x000b700601007387 */ /* 0x010fe80000100a00 */
[----:B-1----:R-:W4:Y:S04]  /*12d120*/  LD.E.64 R10, [R24.64+0x98] ;  /* 0x00009818180a7980 */ /* 0x002f28000c101b00 */
[----:B----4-:R0:W-:Y:S04]  /*12d130*/  STL.64 [R1+0xb78], R10 ;  /* 0x000b780a01007387 */ /* 0x0101e80000100a00 */
[----:B--2---:R-:W2:Y:S04]  /*12d140*/  LD.E.64 R12, [R24.64+0xa0] ;  /* 0x0000a018180c7980 */ /* 0x004ea8000c101b00 */
[----:B0-----:R-:W3:Y:S04]  /*12d150*/  LDL.64 R10, [R1+0xb20] ;  /* 0x000b2000010a7983 */ /* 0x001ee80000100a00 */
[----:B--2---:R0:W-:Y:S04]  /*12d160*/  STL.64 [R1+0xb80], R12 ;  /* 0x000b800c01007387 */ /* 0x0041e80000100a00 */
[----:B------:R-:W2:Y:S04]  /*12d170*/  LD.E.64 R14, [R24.64+0xa8] ;  /* 0x0000a818180e7980 */ /* 0x000ea8000c101b00 */
[----:B--2---:R1:W-:Y:S04]  /*12d180*/  STL.64 [R1+0xb88], R14 ;  /* 0x000b880e01007387 */ /* 0x0043e80000100a00 */
[----:B------:R-:W2:Y:S04]  /*12d190*/  LD.E.64 R16, [R24.64+0xb0] ;  /* 0x0000b01818107980 */ /* 0x000ea8000c101b00 */
[----:B--2---:R3:W-:Y:S04]  /*12d1a0*/  STL.64 [R1+0xb90], R16 ;  /* 0x000b901001007387 */ /* 0x0047e80000100a00 */
[----:B------:R-:W2:Y:S04]  /*12d1b0*/  LD.E.64 R18, [R24.64+0xb8] ;  /* 0x0000b81818127980 */ /* 0x000ea8000c101b00 */
[----:B--2---:R-:W-:Y:S04]  /*12d1c0*/  STL.64 [R1+0xb98], R18 ;  /* 0x000b981201007387 */ /* 0x004fe80000100a00 */
[----:B------:R-:W2:Y:S04]  /*12d1d0*/  LD.E.64 R20, [R24.64+0xc0] ;  /* 0x0000c01818147980 */ /* 0x000ea8000c101b00 */
[----:B--2---:R-:W-:Y:S04]  /*12d1e0*/  STL.64 [R1+0xba0], R20 ;  /* 0x000ba01401007387 */ /* 0x004fe80000100a00 */
[----:B------:R-:W2:Y:S04]  /*12d1f0*/  LD.E.64 R22, [R24.64+0xc8] ;  /* 0x0000c81818167980 */ /* 0x000ea8000c101b00 */
[----:B--2---:R-:W-:Y:S04]  /*12d200*/  STL.64 [R1+0xba8], R22 ;  /* 0x000ba81601007387 */ /* 0x004fe80000100a00 */
[----:B0-----:R-:W2:Y:S04]  /*12d210*/  LD.E.64 R12, [R24.64+0xd0] ;  /* 0x0000d018180c7980 */ /* 0x001ea8000c101b00 */
[----:B--2---:R0:W-:Y:S04]  /*12d220*/  STL.64 [R1+0xbb0], R12 ;  /* 0x000bb00c01007387 */ /* 0x0041e80000100a00 */
[----:B-1----:R-:W2:Y:S01]  /*12d230*/  LD.E.64 R14, [R24.64+0xd8] ;  /* 0x0000d818180e7980 */ /* 0x002ea2000c101b00 */
[----:B---3--:R-:W-:-:S05]  /*12d240*/  IADD3 R16, P0, R26, R10, RZ ;  /* 0x0000000a1a107210 */ /* 0x008fca0007f1e0ff */
[----:B------:R-:W-:Y:S01]  /*12d250*/  IMAD.X R17, R27, 0x1, R11, P0 ;  /* 0x000000011b117824 */ /* 0x000fe200000e060b */
[----:B------:R-:W-:-:S04]  /*12d260*/  ISETP.GE.U32.AND P0, PT, R16, R10, PT ;  /* 0x0000000a1000720c */ /* 0x000fc80003f06070 */
[----:B------:R-:W-:-:S13]  /*12d270*/  ISETP.GE.U32.AND.EX P0, PT, R17, R11, PT, P0 ;  /* 0x0000000b1100720c */ /* 0x000fda0003f06100 */
[----:B------:R-:W3:Y:S04]  /*12d280*/  @!P0 LDL.64 R10, [R1+0xb28] ;  /* 0x000b2800010a8983 */ /* 0x000ee80000100a00 */
[----:B--2---:R1:W-:Y:S04]  /*12d290*/  STL.64 [R1+0xbb8], R14 ;  /* 0x000bb80e01007387 */ /* 0x0043e80000100a00 */
[----:B------:R-:W2:Y:S01]  /*12d2a0*/  LD.E.64 R6, [R24.64+0xe0] ;  /* 0x0000e01818067980 */ /* 0x000ea2000c101b00 */
[----:B0-----:R-:W-:Y:S02]  /*12d2b0*/  IMAD.MOV.U32 R12, RZ, RZ, -0x1 ;  /* 0xffffffffff0c7424 */ /* 0x001fe400078e00ff */
[----:B------:R-:W-:Y:S01]  /*12d2c0*/  IMAD.MOV.U32 R13, RZ, RZ, -0x1 ;  /* 0xffffffffff0d7424 */ /* 0x000fe200078e00ff */
[----:B--2---:R1:W-:Y:S04]  /*12d2d0*/  STL.64 [R1+0xbc0], R6 ;  /* 0x000bc00601007387 */ /* 0x0043e80000100a00 */
[----:B------:R-:W2:Y:S01]  /*12d2e0*/  LDL.64 R18, [R1+0xbc0] ;  /* 0x000bc00001127983 */ /* 0x000ea20000100a00 */
[----:B---3--:R-:W-:-:S05]  /*12d2f0*/  @!P0 IADD3 R10, P1, R10, 0x1, RZ ;  /* 0x000000010a0a8810 */ /* 0x008fca0007f3e0ff */
[----:B------:R-:W-:Y:S01]  /*12d300*/  @!P0 IMAD.X R11, RZ, RZ, R11, P1 ;  /* 0x000000ffff0b8224 */ /* 0x000fe200008e060b */
[----:B------:R1:W-:Y:S04]  /*12d310*/  STL.64 [R1+0xb30], R12 ;  /* 0x000b300c01007387 */ /* 0x0003e80000100a00 */
[----:B------:R1:W-:Y:S04]  /*12d320*/  STL.64 [R1+0xb20], R16 ;  /* 0x000b201001007387 */ /* 0x0003e80000100a00 */
[----:B------:R1:W-:Y:S01]  /*12d330*/  @!P0 STL.64 [R1+0xb28], R10 ;  /* 0x000b280a01008387 */ /* 0x0003e20000100a00 */
[----:B------:R-:W-:Y:S01]  /*12d340*/  BSSY B4, `(.L_x_390) ;  /* 0x000013e000047945 */ /* 0x000fe20003800000 */
[----:B--2---:R-:W-:-:S04]  /*12d350*/  ISETP.GT.U32.AND P0, PT, R18, 0x7f, PT ;  /* 0x0000007f1200780c */ /* 0x004fc80003f04070 */
[----:B------:R-:W-:-:S13]  /*12d360*/  ISETP.GT.U32.AND.EX P0, PT, R19, RZ, PT, P0 ;  /* 0x000000ff1300720c */ /* 0x000fda0003f04100 */
[----:B------:R-:W-:Y:S05]  /*12d370*/  @P0 BRA `(.L_x_391) ;  /* 0x000013a000000947 */ /* 0x000fea0003800000 */
[----:B-1----:R-:W-:Y:S01]  /*12d380*/  IMAD.MOV R7, RZ, RZ, -R18 ;  /* 0x000000ffff077224 */ /* 0x002fe200078e0a12 */
[----:B------:R-:W-:Y:S01]  /*12d390*/  IADD3 R0, P2, -R18, 0x7f, RZ ;  /* 0x0000007f12007810 */ /* 0x000fe20007f5e1ff */
[----:B------:R-:W-:Y:S03]  /*12d3a0*/  BSSY B5, `(.L_x_392) ;  /* 0x0000014000057945 */ /* 0x000fe60003800000 */
[----:B------:R-:W-:Y:S02]  /*12d3b0*/  LOP3.LUT R7, R7, 0x3, RZ, 0xc0, !PT ;  /* 0x0000000307077812 */ /* 0x000fe400078ec0ff */
[----:B------:R-:W-:Y:S01]  /*12d3c0*/  ISETP.GE.U32.AND P1, PT, R0, 0x3, PT ;  /* 0x000000030000780c */ /* 0x000fe20003f26070 */
[----:B------:R-:W-:Y:S01]  /*12d3d0*/  IMAD.X R0, RZ, RZ, ~R19, P2 ;  /* 0x000000ffff007224 */ /* 0x000fe200010e0e13 */
[----:B------:R-:W-:-:S04]  /*12d3e0*/  ISETP.NE.U32.AND P0, PT, R7, RZ, PT ;  /* 0x000000ff0700720c */ /* 0x000fc80003f05070 */
[----:B------:R-:W-:Y:S02]  /*12d3f0*/  ISETP.NE.AND.EX P0, PT, RZ, RZ, PT, P0 ;  /* 0x000000ffff00720c */ /* 0x000fe40003f05300 */
[----:B------:R-:W-:Y:S02]  /*12d400*/  ISETP.GE.U32.AND.EX P1, PT, R0, RZ, PT, P1 ;  /* 0x000000ff0000720c */ /* 0x000fe40003f26110 */
[----:B------:R-:W-:-:S09]  /*12d410*/  IADD3 R0, R1, 0xae0, RZ ;  /* 0x00000ae001007810 */ /* 0x000fd20007ffe0ff */
[----:B------:R-:W-:Y:S05]  /*12d420*/  @!P0 BRA `(.L_x_393) ;  /* 0x000000b000008947 */ /* 0x000fea0003800000 */
[----:B------:R-:W-:-:S05]  /*12d430*/  IADD3 R7, P0, RZ, -R7, RZ ;  /* 0x80000007ff077210 */ /* 0x000fca0007f1e0ff */
[----:B------:R-:W-:Y:S02]  /*12d440*/  IMAD.X R8, RZ, RZ, -0x1, P0 ;  /* 0xffffffffff087424 */ /* 0x000fe400000e06ff */
.L_x_394:
[----:B------:R-:W-:Y:S01]  /*12d450*/  IMAD.IADD R6, R0, 0x1, R18 ;  /* 0x0000000100067824 */ /* 0x000fe200078e0212 */
[----:B------:R-:W-:Y:S02]  /*12d460*/  IADD3 R7, P0, R7, 0x1, RZ ;  /* 0x0000000107077810 */ /* 0x000fe40007f1e0ff */
[----:B------:R-:W-:Y:S02]  /*12d470*/  IADD3 R18, P2, R18, 0x1, RZ ;  /* 0x0000000112127810 */ /* 0x000fe40007f5e0ff */
[----:B------:R0:W-:Y:S01]  /*12d480*/  STL.U8 [R6+0x60], RZ ;  /* 0x000060ff06007387 */ /* 0x0001e20000100000 */
[----:B------:R-:W-:Y:S01]  /*12d490*/  IMAD.X R8, RZ, RZ, R8, P0 ;  /* 0x000000ffff087224 */ /* 0x000fe200000e0608 */
[----:B------:R-:W-:Y:S01]  /*12d4a0*/  ISETP.NE.U32.AND P0, PT, R7, RZ, PT ;  /* 0x000000ff0700720c */ /* 0x000fe20003f05070 */
[----:B------:R-:W-:-:S03]  /*12d4b0*/  IMAD.X R19, RZ, RZ, R19, P2 ;  /* 0x000000ffff137224 */ /* 0x000fc600010e0613 */
[----:B------:R-:W-:-:S13]  /*12d4c0*/  ISETP.NE.AND.EX P0, PT, R8, RZ, PT, P0 ;  /* 0x000000ff0800720c */ /* 0x000fda0003f05300 */
[----:B0-----:R-:W-:Y:S05]  /*12d4d0*/  @P0 BRA `(.L_x_394) ;  /* 0xffffff7000000947 */ /* 0x001fea000383ffff */
.L_x_393:
[----:B------:R-:W-:Y:S05]  /*12d4e0*/  BSYNC B5 ;  /* 0x0000000000057941 */ /* 0x000fea0003800000 */
.L_x_392:
        /* <DEDUP_REMOVED lines=291> */
.L_x_391:
[----:B-1----:R-:W-:Y:S05]  /*12e720*/  BSYNC B4 ;  /* 0x0000000000047941 */ /* 0x002fea0003800000 */
.L_x_390:
[----:B------:R-:W2:Y:S04]  /*12e730*/  LDL.64 R38, [R1+0xb40] ;  /* 0x000b400001267983 */ /* 0x000ea80000100a00 */
[----:B------:R-:W3:Y:S04]  /*12e740*/  LDL.64 R28, [R1+0xb48] ;  /* 0x000b4800011c7983 */ /* 0x000ee80000100a00 */
[----:B------:R-:W4:Y:S04]  /*12e750*/  LDL.64 R26, [R1+0xb50] ;  /* 0x000b5000011a7983 */ /* 0x000f280000100a00 */
[----:B------:R-:W5:Y:S04]  /*12e760*/  LDL.64 R24, [R1+0xb58] ;  /* 0x000b580001187983 */ /* 0x000f680000100a00 */
[----:B------:R-:W3:Y:S04]  /*12e770*/  LDL.64 R22, [R1+0xb60] ;  /* 0x000b600001167983 */ /* 0x000ee80000100a00 */
[----:B------:R-:W3:Y:S04]  /*12e780*/  LDL.64 R20, [R1+0xb68] ;  /* 0x000b680001147983 */ /* 0x000ee80000100a00 */
[----:B0-----:R-:W3:Y:S04]  /*12e790*/  LDL.64 R6, [R1+0xb70] ;  /* 0x000b700001067983 */ /* 0x001ee80000100a00 */
[----:B------:R-:W3:Y:S04]  /*12e7a0*/  LDL.64 R16, [R1+0xb78] ;  /* 0x000b780001107983 */ /* 0x000ee80000100a00 */
[----:B------:R-:W4:Y:S04]  /*12e7b0*/  LDL.64 R14, [R1+0xb80] ;  /* 0x000b8000010e7983 */ /* 0x000f280000100a00 */
[----:B------:R-:W4:Y:S04]  /*12e7c0*/  LDL.64 R10, [R1+0xb88] ;  /* 0x000b8800010a7983 */ /* 0x000f280000100a00 */
[----:B------:R-:W4:Y:S04]  /*12e7d0*/  LDL.64 R12, [R1+0xb90] ;  /* 0x000b9000010c7983 */ /* 0x000f280000100a00 */
[----:B------:R-:W4:Y:S04]  /*12e7e0*/  LDL.64 R18, [R1+0xb98] ;  /* 0x000b980001127983 */ /* 0x000f280000100a00 */
[----:B------:R-:W4:Y:S04]  /*12e7f0*/  LDL.64 R46, [R1+0xba0] ;  /* 0x000ba000012e7983 */ /* 0x000f280000100a00 */
[----:B------:R-:W4:Y:S04]  /*12e800*/  LDL.64 R52, [R1+0xba8] ;  /* 0x000ba80001347983 */ /* 0x000f280000100a00 */
[----:B------:R-:W4:Y:S04]  /*12e810*/  LDL.64 R56, [R1+0xbb0] ;  /* 0x000bb00001387983 */ /* 0x000f280000100a00 */
[----:B------:R-:W4:Y:S04]  /*12e820*/  LDL.64 R58, [R1+0xb00] ;  /* 0x000b0000013a7983 */ /* 0x000f280000100a00 */
[----:B------:R-:W4:Y:S01]  /*12e830*/  LDL.64 R64, [R1+0xb08] ;  /* 0x000b080001407983 */ /* 0x000f220000100a00 */
[----:B--2---:R-:W-:-:S02]  /*12e840*/  PRMT R30, R38, 0x7732, RZ ;  /* 0x00007732261e7816 */ /* 0x004fc400000000ff */
[----:B------:R-:W-:Y:S02]  /*12e850*/  LOP3.LUT R31, R38, 0xffff, RZ, 0xc0, !PT ;  /* 0x0000ffff261f7812 */ /* 0x000fe400078ec0ff */
[----:B------:R-:W-:Y:S02]  /*12e860*/  SHF.R.U32.HI R8, RZ, 0x8, R30 ;  /* 0x00000008ff087819 */ /* 0x000fe4000001161e */
[----:B------:R-:W-:Y:S02]  /*12e870*/  SHF.R.U32.HI R0, RZ, 0x8, R31 ;  /* 0x00000008ff007819 */ /* 0x000fe4000001161f */
[----:B------:R-:W-:Y:S02]  /*12e880*/  LOP3.LUT R30, R30, 0xff, RZ, 0xc0, !PT ;  /* 0x000000ff1e1e7812 */ /* 0x000fe400078ec0ff */
[----:B------:R-:W-:Y:S02]  /*12e890*/  LOP3.LUT R8, R8, 0xffff, RZ, 0xc0, !PT ;  /* 0x0000ffff08087812 */ /* 0x000fe400078ec0ff */
[----:B------:R-:W-:Y:S01]  /*12e8a0*/  LOP3.LUT R36, R0, 0xff, RZ, 0xc0, !PT ;  /* 0x000000ff00247812 */ /* 0x000fe200078ec0ff */
[----:B------:R-:W-:-:S03]  /*12e8b0*/  IMAD.WIDE.U32 R32, R30, 0x10000, RZ ;  /* 0x000100001e207825 */ /* 0x000fc600078e00ff */
[----:B------:R-:W-:Y:S01]  /*12e8c0*/  SHF.L.U64.HI R37, R36, 0x8, RZ ;  /* 0x0000000824257819 */ /* 0x000fe200000102ff */
[----:B------:R-:W-:Y:S01]  /*12e8d0*/  IMAD.WIDE.U32 R34, R8, 0x1000000, RZ ;  /* 0x0100000008227825 */ /* 0x000fe200078e00ff */
[----:B------:R-:W-:-:S04]  /*12e8e0*/  LOP3.LUT R8, R39, 0xffff, RZ, 0xc0, !PT ;  /* 0x0000ffff27087812 */ /* 0x000fc800078ec0ff */
[----:B------:R-:W-:Y:S02]  /*12e8f0*/  LOP3.LUT R33, R35, R37, R33, 0xfe, !PT ;  /* 0x0000002523217212 */ /* 0x000fe400078efe21 */
[--C-:B------:R-:W-:Y:S02]  /*12e900*/  SHF.R.U32.HI R0, RZ, 0x8, R8.reuse ;  /* 0x00000008ff007819 */ /* 0x100fe40000011608 */
[----:B------:R-:W-:Y:S02]  /*12e910*/  LOP3.LUT R33, R33, 0xff, R8, 0xf8, !PT ;  /* 0x000000ff21217812 */ /* 0x000fe400078ef808 */
[----:B---3--:R-:W-:Y:S02]  /*12e920*/  PRMT R8, R28, 0x7732, RZ ;  /* 0x000077321c087816 */ /* 0x008fe400000000ff */
[----:B------:R-:W-:Y:S02]  /*12e930*/  PRMT R35, R31, 0x6540, R36 ;  /* 0x000065401f237816 */ /* 0x000fe40000000024 */
[----:B------:R-:W-:Y:S01]  /*12e940*/  PRMT R0, R0, 0x7104, RZ ;  /* 0x0000710400007816 */ /* 0x000fe200000000ff */
[----:B------:R-:W-:Y:S01]  /*12e950*/  IMAD.MOV.U32 R30, RZ, RZ, R8 ;  /* 0x000000ffff1e7224 */ /* 0x000fe200078e0008 */
[----:B------:R-:W-:-:S02]  /*12e960*/  PRMT R31, R39, 0x7732, RZ ;  /* 0x00007732271f7816 */ /* 0x000fc400000000ff */
[----:B------:R-:W-:Y:S02]  /*12e970*/  LOP3.LUT R38, R33, R0, RZ, 0xfc, !PT ;  /* 0x0000000021267212 */ /* 0x000fe400078efcff */
[----:B------:R-:W-:Y:S01]  /*12e980*/  LOP3.LUT R39, R28, 0xffff, RZ, 0xc0, !PT ;  /* 0x0000ffff1c277812 */ /* 0x000fe200078ec0ff */
[----:B------:R-:W-:Y:S01]  /*12e990*/  IMAD.MOV.U32 R33, RZ, RZ, R31 ;  /* 0x000000ffff217224 */ /* 0x000fe200078e001f */
[----:B------:R-:W-:Y:S02]  /*12e9a0*/  SHF.R.U32.HI R28, RZ, 0x8, R30 ;  /* 0x00000008ff1c7819 */ /* 0x000fe4000001161e */
[----:B------:R-:W-:Y:S02]  /*12e9b0*/  SHF.R.U32.HI R8, RZ, 0x8, R39 ;  /* 0x00000008ff087819 */ /* 0x000fe40000011627 */
[----:B------:R-:W-:Y:S02]  /*12e9c0*/  SHF.R.U32.HI R0, RZ, 0x8, R33 ;  /* 0x00000008ff007819 */ /* 0x000fe40000011621 */
[----:B------:R-:W-:-:S02]  /*12e9d0*/  LOP3.LUT R30, R30, 0xff, RZ, 0xc0, !PT ;  /* 0x000000ff1e1e7812 */ /* 0x000fc400078ec0ff */
[----:B------:R-:W-:Y:S02]  /*12e9e0*/  LOP3.LUT R28, R28, 0xffff, RZ, 0xc0, !PT ;  /* 0x0000ffff1c1c7812 */ /* 0x000fe400078ec0ff */
[----:B------:R-:W-:Y:S01]  /*12e9f0*/  LOP3.LUT R8, R8, 0xff, RZ, 0xc0, !PT ;  /* 0x000000ff08087812 */ /* 0x000fe200078ec0ff */
[----:B------:R-:W-:Y:S01]  /*12ea00*/  IMAD.WIDE.U32 R30, R30, 0x10000, RZ ;  /* 0x000100001e1e7825 */ /* 0x000fe200078e00ff */
[----:B------:R-:W-:Y:S02]  /*12ea10*/  LOP3.LUT R0, R0, 0xffff, RZ, 0xc0, !PT ;  /* 0x0000ffff00007812 */ /* 0x000fe400078ec0ff */
[----:B------:R-:W-:Y:S01]  /*12ea20*/  SHF.L.U64.HI R41, R8, 0x8, RZ ;  /* 0x0000000808297819 */ /* 0x000fe200000102ff */
[----:B------:R-:W-:Y:S01]  /*12ea30*/  IMAD.WIDE.U32 R36, R28, 0x1000000, RZ ;  /* 0x010000001c247825 */ /* 0x000fe200078e00ff */
[----:B------:R-:W-:-:S03]  /*12ea40*/  LOP3.LUT R28, R29, 0xffff, RZ, 0xc0, !PT ;  /* 0x0000ffff1d1c7812 */ /* 0x000fc600078ec0ff */
[----:B------:R-:W-:Y:S01]  /*12ea50*/  IMAD.SHL.U32 R61, R0, 0x1000000, RZ ;  /* 0x01000000003d7824 */ /* 0x000fe200078e00ff */
[----:B------:R-:W-:Y:S02]  /*12ea60*/  LOP3.LUT R31, R37, R41, R31, 0xfe, !PT ;  /* 0x00000029251f7212 */ /* 0x000fe400078efe1f */
[--C-:B------:R-:W-:Y:S01]  /*12ea70*/  SHF.R.U32.HI R0, RZ, 0x8, R28.reuse ;  /* 0x00000008ff007819 */ /* 0x100fe2000001161c */
[----:B------:R-:W-:Y:S01]  /*12ea80*/  IMAD.U32 R33, R33, 0x10000, RZ ;  /* 0x0001000021217824 */ /* 0x000fe200078e00ff */
[----:B------:R-:W-:Y:S02]  /*12ea90*/  LOP3.LUT R31, R31, 0xff, R28, 0xf8, !PT ;  /* 0x000000ff1f1f7812 */ /* 0x000fe400078ef81c */
[----:B------:R-:W-:Y:S02]  /*12eaa0*/  PRMT R0, R0, 0x7104, RZ ;  /* 0x0000710400007816 */ /* 0x000fe400000000ff */
[----:B------:R-:W-:Y:S02]  /*12eab0*/  PRMT R29, R29, 0x7732, RZ ;  /* 0x000077321d1d7816 */ /* 0x000fe400000000ff */
[----:B----4-:R-:W-:-:S02]  /*12eac0*/  PRMT R28, R26, 0x7732, RZ ;  /* 0x000077321a1c7816 */ /* 0x010fc400000000ff */
[----:B------:R-:W-:Y:S02]  /*12ead0*/  LOP3.LUT R38, R38, 0xff0000, R33, 0xf8, !PT ;  /* 0x00ff000026267812 */ /* 0x000fe400078ef821 */
[----:B------:R-:W-:Y:S02]  /*12eae0*/  LOP3.LUT R63, R34, R35, R32, 0xfe, !PT ;  /* 0x00000023223f7212 */ /* 0x000fe400078efe20 */
[----:B------:R-:W-:Y:S02]  /*12eaf0*/  LOP3.LUT R32, R31, R0, RZ, 0xfc, !PT ;  /* 0x000000001f207212 */ /* 0x000fe400078efcff */
[----:B------:R-:W-:Y:S02]  /*12eb00*/  LOP3.LUT R33, R26, 0xffff, RZ, 0xc0, !PT ;  /* 0x0000ffff1a217812 */ /* 0x000fe400078ec0ff */
[----:B------:R-:W-:Y:S02]  /*12eb10*/  SHF.R.U32.HI R0, RZ, 0x8, R29 ;  /* 0x00000008ff007819 */ /* 0x000fe4000001161d */
[----:B------:R-:W-:-:S02]  /*12eb20*/  SHF.R.U32.HI R26, RZ, 0x8, R28 ;  /* 0x00000008ff1a7819 */ /* 0x000fc4000001161c */
[----:B------:R-:W-:Y:S01]  /*12eb30*/  PRMT R39, R39, 0x6540, R8 ;  /* 0x0000654027277816 */ /* 0x000fe20000000008 */
[----:B------:R-:W-:Y:S01]  /*12eb40*/  IMAD.U32 R29, R29, 0x10000, RZ ;  /* 0x000100001d1d7824 */ /* 0x000fe200078e00ff */
[----:B------:R-:W-:Y:S02]  /*12eb50*/  SHF.R.U32.HI R8, RZ, 0x8, R33 ;  /* 0x00000008ff087819 */ /* 0x000fe40000011621 */
[----:B------:R-:W-:Y:S02]  /*12eb60*/  LOP3.LUT R0, R0, 0xffff, RZ, 0xc0, !PT ;  /* 0x0000ffff00007812 */ /* 0x000fe400078ec0ff */
[----:B------:R-:W-:Y:S02]  /*12eb70*/  LOP3.LUT R28, R28, 0xff, RZ, 0xc0, !PT ;  /* 0x000000ff1c1c7812 */ /* 0x000fe400078ec0ff */
[----:B------:R-:W-:Y:S02]  /*12eb80*/  LOP3.LUT R26, R26, 0xffff, RZ, 0xc0, !PT ;  /* 0x0000ffff1a1a7812 */ /* 0x000fe400078ec0ff */
[----:B------:R-:W-:Y:S01]  /*12eb90*/  LOP3.LUT R8, R8, 0xff, RZ, 0xc0, !PT ;  /* 0x000000ff08087812 */ /* 0x000fe200078ec0ff */
[----:B------:R-:W-:Y:S01]  /*12eba0*/  IMAD.SHL.U32 R0, R0, 0x1000000, RZ ;  /* 0x0100000000007824 */ /* 0x000fe200078e00ff */
[----:B------:R-:W-:Y:S01]  /*12ebb0*/  LOP3.LUT R31, R32, 0xff0000, R29, 0xf8, !PT ;  /* 0x00ff0000201f7812 */ /* 0x000fe200078ef81d */
[----:B------:R-:W-:Y:S01]  /*12ebc0*/  IMAD.WIDE.U32 R28, R28, 0x10000, RZ ;  /* 0x000100001c1c7825 */ /* 0x000fe200078e00ff */
[----:B------:R-:W-:-:S03]  /*12ebd0*/  SHF.L.U64.HI R37, R8, 0x8, RZ ;  /* 0x0000000808257819 */ /* 0x000fc600000102ff */
[----:B------:R-:W-:Y:S01]  /*12ebe0*/  IMAD.WIDE.U32 R34, R26, 0x1000000, RZ ;  /* 0x010000001a227825 */ /* 0x000fe200078e00ff */
[----:B------:R-:W-:Y:S02]  /*12ebf0*/  LOP3.LUT R26, R27, 0xffff, RZ, 0xc0, !PT ;  /* 0x0000ffff1b1a7812 */ /* 0x000fe400078ec0ff */
[----:B------:R-:W-:Y:S02]  /*12ec00*/  LOP3.LUT R66, R31, R0, RZ, 0xfc, !PT ;  /* 0x000000001f427212 */ /* 0x000fe400078efcff */
[----:B------:R-:W-:Y:S02]  /*12ec10*/  LOP3.LUT R29, R35, R37, R29, 0xfe, !PT ;  /* 0x00000025231d7212 */ /* 0x000fe400078efe1d */
[----:B------:R-:W-:Y:S02]  /*12ec20*/  SHF.R.U32.HI R0, RZ, 0x8, R26 ;  /* 0x00000008ff007819 */ /* 0x000fe4000001161a */
[----:B------:R-:W-:Y:S02]  /*12ec30*/  LOP3.LUT R62, R36, R39, R30, 0xfe, !PT ;  /* 0x00000027243e7212 */ /* 0x000fe400078efe1e */
[----:B------:R-:W-:-:S02]  /*12ec40*/  LOP3.LUT R29, R29, 0xff, R26, 0xf8, !PT ;  /* 0x000000ff1d1d7812 */ /* 0x000fc400078ef81a */
[----:B------:R-:W-:Y:S02]  /*12ec50*/  PRMT R0, R0, 0x7104, RZ ;  /* 0x0000710400007816 */ /* 0x000fe400000000ff */
[C---:B-----5:R-:W-:Y:S02]  /*12ec60*/  PRMT R30, R24.reuse, 0x7732, RZ ;  /* 0x00007732181e7816 */ /* 0x060fe400000000ff */
[----:B------:R-:W-:Y:S02]  /*12ec70*/  LOP3.LUT R35, R24, 0xffff, RZ, 0xc0, !PT ;  /* 0x0000ffff18237812 */ /* 0x000fe400078ec0ff */
[----:B------:R-:W-:Y:S02]  /*12ec80*/  LOP3.LUT R29, R29, R0, RZ, 0xfc, !PT ;  /* 0x000000001d1d7212 */ /* 0x000fe400078efcff */
[----:B------:R-:W-:Y:S02]  /*12ec90*/  SHF.R.U32.HI R0, RZ, 0x8, R30 ;  /* 0x00000008ff007819 */ /* 0x000fe4000001161e */
[----:B------:R-:W-:-:S02]  /*12eca0*/  PRMT R67, R33, 0x6540, R8 ;  /* 0x0000654021437816 */ /* 0x000fc40000000008 */
[----:B------:R-:W-:Y:S02]  /*12ecb0*/  SHF.R.U32.HI R26, RZ, 0x8, R35 ;  /* 0x00000008ff1a7819 */ /* 0x000fe40000011623 */
[----:B------:R-:W-:Y:S02]  /*12ecc0*/  PRMT R8, R27, 0x7732, RZ ;  /* 0x000077321b087816 */ /* 0x000fe400000000ff */
[----:B------:R-:W-:Y:S02]  /*12ecd0*/  LOP3.LUT R30, R30, 0xff, RZ, 0xc0, !PT ;  /* 0x000000ff1e1e7812 */ /* 0x000fe400078ec0ff */
[----:B------:R-:W-:Y:S02]  /*12ece0*/  LOP3.LUT R32, R0, 0xffff, RZ, 0xc0, !PT ;  /* 0x0000ffff00207812 */ /* 0x000fe400078ec0ff */
[----:B------:R-:W-:Y:S01]  /*12ecf0*/  LOP3.LUT R26, R26, 0xff, RZ, 0xc0, !PT ;  /* 0x000000ff1a1a7812 */ /* 0x000fe200078ec0ff */
[----:B------:R-:W-:Y:S02]  /*12ed00*/  IMAD.U32 R0, R8, 0x10000, RZ ;  /* 0x0001000008007824 */ /* 0x000fe400078e00ff */
[----:B------:R-:W-:Y:S01]  /*12ed10*/  IMAD.WIDE.U32 R30, R30, 0x10000, RZ ;  /* 0x000100001e1e7825 */ /* 0x000fe200078e00ff */
[----:B------:R-:W-:-:S03]  /*12ed20*/  SHF.L.U64.HI R27, R26, 0x8, RZ ;  /* 0x000000081a1b7819 */ /* 0x000fc600000102ff */
[----:B------:R-:W-:Y:S01]  /*12ed30*/  IMAD.WIDE.U32 R32, R32, 0x1000000, RZ ;  /* 0x0100000020207825 */ /* 0x000fe200078e00ff */
[----:B------:R-:W-:Y:S02]  /*12ed40*/  LOP3.LUT R24, R25, 0xffff, RZ, 0xc0, !PT ;  /* 0x0000ffff19187812 */ /* 0x000fe400078ec0ff */
[----:B------:R-:W-:Y:S02]  /*12ed50*/  LOP3.LUT R29, R29, 0xff0000, R0, 0xf8, !PT ;  /* 0x00ff00001d1d7812 */ /* 0x000fe400078ef800 */
[----:B------:R-:W-:Y:S02]  /*12ed60*/  SHF.R.U32.HI R0, RZ, 0x8, R8 ;  /* 0x00000008ff007819 */ /* 0x000fe40000011608 */
[----:B------:R-:W-:Y:S02]  /*12ed70*/  LOP3.LUT R27, R33, R27, R31, 0xfe, !PT ;  /* 0x0000001b211b7212 */ /* 0x000fe400078efe1f */
[----:B------:R-:W-:Y:S02]  /*12ed80*/  SHF.R.U32.HI R8, RZ, 0x8, R24 ;  /* 0x00000008ff087819 */ /* 0x000fe40000011618 */
[----:B------:R-:W-:-:S02]  /*12ed90*/  PRMT R31, R25, 0x7732, RZ ;  /* 0x00007732191f7816 */ /* 0x000fc400000000ff */
[----:B------:R-:W-:Y:S02]  /*12eda0*/  LOP3.LUT R27, R27, 0xff, R24, 0xf8, !PT ;  /* 0x000000ff1b1b7812 */ /* 0x000fe400078ef818 */
[----:B------:R-:W-:Y:S02]  /*12edb0*/  PRMT R24, R8, 0x7104, RZ ;  /* 0x0000710408187816 */ /* 0x000fe400000000ff */
[----:B------:R-:W-:Y:S01]  /*12edc0*/  LOP3.LUT R25, R0, 0xffff, RZ, 0xc0, !PT ;  /* 0x0000ffff00197812 */ /* 0x000fe200078ec0ff */
[----:B------:R-:W-:Y:S01]  /*12edd0*/  IMAD.MOV.U32 R0, RZ, RZ, R31 ;  /* 0x000000ffff007224 */ /* 0x000fe200078e001f */
[----:B------:R-:W-:Y:S02]  /*12ede0*/  LOP3.LUT R41, R27, R24, RZ, 0xfc, !PT ;  /* 0x000000181b297212 */ /* 0x000fe400078efcff */
[----:B------:R-:W-:Y:S01]  /*12edf0*/  PRMT R43, R35, 0x6540, R26 ;  /* 0x00006540232b7816 */ /* 0x000fe2000000001a */
[----:B------:R-:W-:Y:S01]  /*12ee00*/  IMAD.U32 R24, R0, 0x10000, RZ ;  /* 0x0001000000187824 */ /* 0x000fe200078e00ff */
[----:B------:R-:W2:Y:S01]  /*12ee10*/  LDL.64 R26, [R1+0xae0] ;  /* 0x000ae000011a7983 */ /* 0x000ea20000100a00 */
[----:B------:R-:W-:Y:S01]  /*12ee20*/  LOP3.LUT R67, R34, R67, R28, 0xfe, !PT ;  /* 0x0000004322437212 */ /* 0x000fe200078efe1c */
[----:B------:R-:W-:Y:S01]  /*12ee30*/  IMAD.SHL.U32 R8, R25, 0x1000000, RZ ;  /* 0x0100000019087824 */ /* 0x000fe200078e00ff */
[----:B------:R-:W-:-:S02]  /*12ee40*/  PRMT R34, R22, 0x7732, RZ ;  /* 0x0000773216227816 */ /* 0x000fc400000000ff */
[----:B------:R-:W-:Y:S02]  /*12ee50*/  LOP3.LUT R31, R22, 0xffff, RZ, 0xc0, !PT ;  /* 0x0000ffff161f7812 */ /* 0x000fe400078ec0ff */
[----:B------:R-:W-:Y:S02]  /*12ee60*/  LOP3.LUT R41, R41, 0xff0000, R24, 0xf8, !PT ;  /* 0x00ff000029297812 */ /* 0x000fe400078ef818 */
[----:B------:R-:W-:Y:S01]  /*12ee70*/  SHF.R.U32.HI R22, RZ, 0x8, R34 ;  /* 0x00000008ff167819 */ /* 0x000fe20000011622 */
[----:B------:R-:W3:Y:S01]  /*12ee80*/  LDL.64 R24, [R1+0xbb8] ;  /* 0x000bb80001187983 */ /* 0x000ee20000100a00 */
[----:B------:R-:W-:Y:S02]  /*12ee90*/  LOP3.LUT R69, R29, R8, RZ, 0xfc, !PT ;  /* 0x000000081d457212 */ /* 0x000fe400078efcff */
[----:B------:R-:W-:Y:S01]  /*12eea0*/  SHF.R.U32.HI R8, RZ, 0x8, R31 ;  /* 0x00000008ff087819 */ /* 0x000fe2000001161f */
[----:B------:R-:W4:Y:S01]  /*12eeb0*/  LDL.64 R28, [R1+0xb20] ;  /* 0x000b2000011c7983 */ /* 0x000f220000100a00 */
[----:B------:R-:W-:-:S02]  /*12eec0*/  SHF.R.U32.HI R0, RZ, 0x8, R0 ;  /* 0x00000008ff007819 */ /* 0x000fc40000011600 */
[----:B------:R-:W-:Y:S02]  /*12eed0*/  LOP3.LUT R34, R34, 0xff, RZ, 0xc0, !PT ;  /* 0x000000ff22227812 */ /* 0x000fe400078ec0ff */
[----:B------:R-:W-:Y:S02]  /*12eee0*/  LOP3.LUT R22, R22, 0xffff, RZ, 0xc0, !PT ;  /* 0x0000ffff16167812 */ /* 0x000fe400078ec0ff */
[----:B------:R-:W-:Y:S02]  /*12eef0*/  LOP3.LUT R61, R38, R61, RZ, 0xfc, !PT ;  /* 0x0000003d263d7212 */ /* 0x000fe400078efcff */
[----:B------:R-:W-:Y:S02]  /*12ef00*/  LOP3.LUT R38, R8, 0xff, RZ, 0xc0, !PT ;  /* 0x000000ff08267812 */ /* 0x000fe400078ec0ff */
[----:B------:R-:W-:Y:S01]  /*12ef10*/  LOP3.LUT R0, R0, 0xffff, RZ, 0xc0, !PT ;  /* 0x0000ffff00007812 */ /* 0x000fe200078ec0ff */
[----:B------:R-:W-:Y:S01]  /*12ef20*/  IMAD.WIDE.U32 R34, R34, 0x10000, RZ ;  /* 0x0001000022227825 */ /* 0x000fe200078e00ff */
[----:B------:R-:W-:-:S03]  /*12ef30*/  SHF.L.U64.HI R39, R38, 0x8, RZ ;  /* 0x0000000826277819 */ /* 0x000fc600000102ff */
[----:B------:R-:W-:Y:S01]  /*12ef40*/  IMAD.WIDE.U32 R36, R22, 0x1000000, RZ ;  /* 0x0100000016247825 */ /* 0x000fe200078e00ff */
[----:B------:R-:W-:-:S03]  /*12ef50*/  LOP3.LUT R33, R23, 0xffff, RZ, 0xc0, !PT ;  /* 0x0000ffff17217812 */ /* 0x000fc600078ec0ff */
[----:B------:R-:W-:Y:S01]  /*12ef60*/  IMAD.SHL.U32 R8, R0, 0x1000000, RZ ;  /* 0x0100000000087824 */ /* 0x000fe200078e00ff */
[----:B------:R-:W-:Y:S02]  /*12ef70*/  LOP3.LUT R0, R32, R43, R30, 0xfe, !PT ;  /* 0x0000002b20007212 */ /* 0x000fe400078efe1e */
[----:B------:R-:W-:Y:S02]  /*12ef80*/  LOP3.LUT R30, R37, R39, R35, 0xfe, !PT ;  /* 0x00000027251e7212 */ /* 0x000fe400078efe23 */
[----:B------:R-:W-:Y:S02]  /*12ef90*/  PRMT R32, R20, 0x7732, RZ ;  /* 0x0000773214207816 */ /* 0x000fe400000000ff */
[--C-:B------:R-:W-:Y:S02]  /*12efa0*/  SHF.R.U32.HI R22, RZ, 0x8, R33.reuse ;  /* 0x00000008ff167819 */ /* 0x100fe40000011621 */
[----:B------:R-:W-:Y:S01]  /*12efb0*/  LOP3.LUT R33, R30, 0xff, R33, 0xf8, !PT ;  /* 0x000000ff1e217812 */ /* 0x000fe200078ef821 */
[----:B------:R-:W-:Y:S01]  /*12efc0*/  IMAD.MOV.U32 R30, RZ, RZ, R32 ;  /* 0x000000ffff1e7224 */ /* 0x000fe200078e0020 */
[----:B------:R-:W-:-:S02]  /*12efd0*/  PRMT R22, R22, 0x7104, RZ ;  /* 0x0000710416167816 */ /* 0x000fc400000000ff */
[----:B------:R-:W-:Y:S02]  /*12efe0*/  PRMT R73, R31, 0x6540, R38 ;  /* 0x000065401f497816 */ /* 0x000fe40000000026 */
[----:B------:R-:W-:Y:S02]  /*12eff0*/  LOP3.LUT R32, R20, 0xffff, RZ, 0xc0, !PT ;  /* 0x0000ffff14207812 */ /* 0x000fe400078ec0ff */
[----:B------:R-:W-:Y:S02]  /*12f000*/  PRMT R31, R23, 0x7732, RZ ;  /* 0x00007732171f7816 */ /* 0x000fe400000000ff */
[----:B------:R-:W-:Y:S02]  /*12f010*/  SHF.R.U32.HI R20, RZ, 0x8, R30 ;  /* 0x00000008ff147819 */ /* 0x000fe4000001161e */
[----:B------:R-:W-:Y:S02]  /*12f020*/  LOP3.LUT R40, R33, R22, RZ, 0xfc, !PT ;  /* 0x0000001621287212 */ /* 0x000fe400078efcff */
[----:B------:R-:W-:Y:S01]  /*12f030*/  SHF.R.U32.HI R22, RZ, 0x8, R32 ;  /* 0x00000008ff167819 */ /* 0x000fe20000011620 */
[----:B------:R-:W-:Y:S01]  /*12f040*/  IMAD.U32 R35, R31, 0x10000, RZ ;  /* 0x000100001f237824 */ /* 0x000fe200078e00ff */
[----:B------:R-:W-:-:S02]  /*12f050*/  LOP3.LUT R23, R30, 0xff, RZ, 0xc0, !PT ;  /* 0x000000ff1e177812 */ /* 0x000fc400078ec0ff */
[----:B------:R-:W-:Y:S02]  /*12f060*/  LOP3.LUT R30, R20, 0xffff, RZ, 0xc0, !PT ;  /* 0x0000ffff141e7812 */ /* 0x000fe400078ec0ff */
[----:B------:R-:W-:Y:S02]  /*12f070*/  SHF.R.U32.HI R20, RZ, 0x8, R31 ;  /* 0x00000008ff147819 */ /* 0x000fe4000001161f */
[----:B------:R-:W-:Y:S01]  /*12f080*/  LOP3.LUT R39, R22, 0xff, RZ, 0xc0, !PT ;  /* 0x000000ff16277812 */ /* 0x000fe200078ec0ff */
[----:B------:R-:W-:Y:S01]  /*12f090*/  IMAD.WIDE.U32 R22, R23, 0x10000, RZ ;  /* 0x0001000017167825 */ /* 0x000fe200078e00ff */
[----:B------:R-:W-:Y:S02]  /*12f0a0*/  LOP3.LUT R40, R40, 0xff0000, R35, 0xf8, !PT ;  /* 0x00ff000028287812 */ /* 0x000fe400078ef823 */
[----:B------:R-:W-:Y:S01]  /*12f0b0*/  SHF.L.U64.HI R37, R39, 0x8, RZ ;  /* 0x0000000827257819 */ /* 0x000fe200000102ff */
[----:B------:R-:W-:Y:S01]  /*12f0c0*/  IMAD.WIDE.U32 R30, R30, 0x1000000, RZ ;  /* 0x010000001e1e7825 */ /* 0x000fe200078e00ff */
[----:B------:R-:W-:-:S02]  /*12f0d0*/  LOP3.LUT R35, R20, 0xffff, RZ, 0xc0, !PT ;  /* 0x0000ffff14237812 */ /* 0x000fc400078ec0ff */
[----:B------:R-:W-:Y:S02]  /*12f0e0*/  LOP3.LUT R33, R21, 0xffff, RZ, 0xc0, !PT ;  /* 0x0000ffff15217812 */ /* 0x000fe400078ec0ff */
[----:B------:R-:W-:Y:S01]  /*12f0f0*/  LOP3.LUT R38, R31, R37, R23, 0xfe, !PT ;  /* 0x000000251f267212 */ /* 0x000fe200078efe17 */
[----:B------:R-:W-:Y:S01]  /*12f100*/  IMAD.SHL.U32 R35, R35, 0x1000000, RZ ;  /* 0x0100000023237824 */ /* 0x000fe200078e00ff */
[----:B------:R-:W-:Y:S02]  /*12f110*/  SHF.R.U32.HI R20, RZ, 0x8, R33 ;  /* 0x00000008ff147819 */ /* 0x000fe40000011621 */
[----:B------:R-:W-:Y:S02]  /*12f120*/  PRMT R23, R32, 0x6540, R39 ;  /* 0x0000654020177816 */ /* 0x000fe40000000027 */
[----:B------:R-:W-:Y:S02]  /*12f130*/  LOP3.LUT R33, R38, 0xff, R33, 0xf8, !PT ;  /* 0x000000ff26217812 */ /* 0x000fe400078ef821 */
[----:B------:R-:W-:Y:S01]  /*12f140*/  PRMT R20, R20, 0x7104, RZ ;  /* 0x0000710414147816 */ /* 0x000fe200000000ff */
[----:B------:R-:W5:Y:S01]  /*12f150*/  LDL.64 R38, [R1+0xb28] ;  /* 0x000b280001267983 */ /* 0x000f620000100a00 */
[----:B------:R-:W-:-:S02]  /*12f160*/  LOP3.LUT R73, R36, R73, R34, 0xfe, !PT ;  /* 0x0000004924497212 */ /* 0x000fc400078efe22 */
[----:B------:R-:W-:Y:S01]  /*12f170*/  LOP3.LUT R71, R40, R35, RZ, 0xfc, !PT ;  /* 0x0000002328477212 */ /* 0x000fe200078efcff */
[----:B------:R-:W2:Y:S01]  /*12f180*/  LDL.64 R36, [R1+0xb30] ;  /* 0x000b300001247983 */ /* 0x000ea20000100a00 */
[----:B------:R-:W-:-:S03]  /*12f190*/  LOP3.LUT R68, R30, R23, R22, 0xfe, !PT ;  /* 0x000000171e447212 */ /* 0x000fc600078efe16 */
[----:B------:R-:W2:Y:S01]  /*12f1a0*/  LDL.64 R34, [R1+0xae8] ;  /* 0x000ae80001227983 */ /* 0x000ea20000100a00 */
[----:B------:R-:W-:Y:S02]  /*12f1b0*/  LOP3.LUT R60, R33, R20, RZ, 0xfc, !PT ;  /* 0x00000014213c7212 */ /* 0x000fe400078efcff */
[----:B------:R-:W-:Y:S01]  /*12f1c0*/  PRMT R40, R21, 0x7732, RZ ;  /* 0x0000773215287816 */ /* 0x000fe200000000ff */
[----:B------:R-:W2:Y:S04]  /*12f1d0*/  LDL.64 R22, [R1+0xb10] ;  /* 0x000b100001167983 */ /* 0x000ea80000100a00 */
[----:B------:R-:W2:Y:S04]  /*12f1e0*/  LDL.64 R32, [R1+0xaf0] ;  /* 0x000af00001207983 */ /* 0x000ea80000100a00 */
[----:B------:R-:W2:Y:S04]  /*12f1f0*/  LDL.64 R20, [R1+0xb18] ;  /* 0x000b180001147983 */ /* 0x000ea80000100a00 */
[----:B------:R-:W2:Y:S01]  /*12f200*/  LDL.64 R30, [R1+0xaf8] ;  /* 0x000af800011e7983 */ /* 0x000ea20000100a00 */
[----:B------:R-:W-:-:S02]  /*12f210*/  PRMT R44, R6, 0x7732, RZ ;  /* 0x00007732062c7816 */ /* 0x000fc400000000ff */
[----:B------:R-:W-:Y:S01]  /*12f220*/  LOP3.LUT R54, R6, 0xffff, RZ, 0xc0, !PT ;  /* 0x0000ffff06367812 */ /* 0x000fe200078ec0ff */
[----:B------:R-:W-:Y:S01]  /*12f230*/  IMAD.MOV.U32 R6, RZ, RZ, R40 ;  /* 0x000000ffff067224 */ /* 0x000fe200078e0028 */
[----:B------:R-:W-:Y:S02]  /*12f240*/  LOP3.LUT R8, R41, R8, RZ, 0xfc, !PT ;  /* 0x0000000829087212 */ /* 0x000fe400078efcff */
[----:B------:R-:W2:Y:S01]  /*12f250*/  LDL.64 R40, [R1+0xb38] ;  /* 0x000b380001287983 */ /* 0x000ea20000100a00 */
[----:B------:R-:W-:Y:S01]  /*12f260*/  SHF.R.U32.HI R43, RZ, 0x8, R44 ;  /* 0x00000008ff2b7819 */ /* 0x000fe2000001162c */
[----:B------:R-:W-:Y:S01]  /*12f270*/  IMAD.U32 R45, R6, 0x10000, RZ ;  /* 0x00010000062d7824 */ /* 0x000fe200078e00ff */
[----:B------:R-:W-:Y:S02]  /*12f280*/  SHF.R.U32.HI R42, RZ, 0x8, R54 ;  /* 0x00000008ff2a7819 */ /* 0x000fe40000011636 */
[----:B------:R-:W-:Y:S02]  /*12f290*/  LOP3.LUT R44, R44, 0xff, RZ, 0xc0, !PT ;  /* 0x000000ff2c2c7812 */ /* 0x000fe400078ec0ff */
[----:B------:R-:W-:-:S02]  /*12f2a0*/  LOP3.LUT R43, R43, 0xffff, RZ, 0xc0, !PT ;  /* 0x0000ffff2b2b7812 */ /* 0x000fc400078ec0ff */
[----:B------:R-:W-:Y:S02]  /*12f2b0*/  LOP3.LUT R55, R42, 0xff, RZ, 0xc0, !PT ;  /* 0x000000ff2a377812 */ /* 0x000fe400078ec0ff */
[----:B------:R-:W-:Y:S01]  /*12f2c0*/  SHF.R.U32.HI R6, RZ, 0x8, R6 ;  /* 0x00000008ff067819 */ /* 0x000fe20000011606 */
[----:B------:R-:W-:Y:S01]  /*12f2d0*/  IMAD.WIDE.U32 R42, R43, 0x1000000, RZ ;  /* 0x010000002b2a7825 */ /* 0x000fe200078e00ff */
[----:B------:R-:W-:Y:S02]  /*12f2e0*/  LOP3.LUT R60, R60, 0xff0000, R45, 0xf8, !PT ;  /* 0x00ff00003c3c7812 */ /* 0x000fe400078ef82d */
[----:B------:R-:W-:Y:S01]  /*12f2f0*/  SHF.L.U64.HI R77, R55, 0x8, RZ ;  /* 0x00000008374d7819 */ /* 0x000fe200000102ff */
[----:B------:R-:W-:Y:S01]  /*12f300*/  IMAD.WIDE.U32 R44, R44, 0x10000, RZ ;  /* 0x000100002c2c7825 */ /* 0x000fe200078e00ff */
[----:B------:R-:W-:Y:S02]  /*12f310*/  LOP3.LUT R6, R6, 0xffff, RZ, 0xc0, !PT ;  /* 0x0000ffff06067812 */ /* 0x000fe400078ec0ff */
[----:B------:R-:W-:-:S02]  /*12f320*/  PRMT R55, R54, 0x6540, R55 ;  /* 0x0000654036377816 */ /* 0x000fc40000000037 */
[----:B------:R-:W-:Y:S02]  /*12f330*/  LOP3.LUT R54, R7, 0xffff, RZ, 0xc0, !PT ;  /* 0x0000ffff07367812 */ /* 0x000fe400078ec0ff */
[----:B------:R-:W-:Y:S01]  /*12f340*/  LOP3.LUT R43, R43, R77, R45, 0xfe, !PT ;  /* 0x0000004d2b2b7212 */ /* 0x000fe200078efe2d */
[----:B------:R-:W-:Y:S01]  /*12f350*/  IMAD.SHL.U32 R75, R6, 0x1000000, RZ ;  /* 0x01000000064b7824 */ /* 0x000fe200078e00ff */
[--C-:B------:R-:W-:Y:S02]  /*12f360*/  SHF.R.U32.HI R6, RZ, 0x8, R54.reuse ;  /* 0x00000008ff067819 */ /* 0x100fe40000011636 */
[----:B------:R-:W-:Y:S02]  /*12f370*/  LOP3.LUT R54, R43, 0xff, R54, 0xf8, !PT ;  /* 0x000000ff2b367812 */ /* 0x000fe400078ef836 */
[----:B------:R-:W-:Y:S02]  /*12f380*/  PRMT R43, R7, 0x7732, RZ ;  /* 0x00007732072b7816 */ /* 0x000fe400000000ff */
[----:B------:R-:W-:-:S02]  /*12f390*/  LOP3.LUT R45, R42, R55, R44, 0xfe, !PT ;  /* 0x000000372a2d7212 */ /* 0x000fc400078efe2c */
[----:B------:R-:W-:Y:S01]  /*12f3a0*/  PRMT R7, R6, 0x7104, RZ ;  /* 0x0000710406077816 */ /* 0x000fe200000000ff */
[----:B------:R-:W-:Y:S01]  /*12f3b0*/  IMAD.MOV.U32 R6, RZ, RZ, R43 ;  /* 0x000000ffff067224 */ /* 0x000fe200078e002b */
[C---:B------:R-:W-:Y:S02]  /*12f3c0*/  PRMT R42, R16.reuse, 0x7732, RZ ;  /* 0x00007732102a7816 */ /* 0x040fe400000000ff */
[----:B------:R-:W-:Y:S02]  /*12f3d0*/  LOP3.LUT R44, R16, 0xffff, RZ, 0xc0, !PT ;  /* 0x0000ffff102c7812 */ /* 0x000fe400078ec0ff */
[----:B------:R-:W-:Y:S01]  /*12f3e0*/  LOP3.LUT R54, R54, R7, RZ, 0xfc, !PT ;  /* 0x0000000736367212 */ /* 0x000fe200078efcff */
[----:B------:R-:W-:Y:S01]  /*12f3f0*/  IMAD.U32 R43, R6, 0x10000, RZ ;  /* 0x00010000062b7824 */ /* 0x000fe200078e00ff */
[----:B------:R-:W-:Y:S02]  /*12f400*/  SHF.R.U32.HI R7, RZ, 0x8, R44 ;  /* 0x00000008ff077819 */ /* 0x000fe4000001162c */
[----:B------:R-:W-:-:S02]  /*12f410*/  SHF.R.U32.HI R16, RZ, 0x8, R42 ;  /* 0x00000008ff107819 */ /* 0x000fc4000001162a */
[----:B------:R-:W-:Y:S02]  /*12f420*/  SHF.R.U32.HI R6, RZ, 0x8, R6 ;  /* 0x00000008ff067819 */ /* 0x000fe40000011606 */
[----:B------:R-:W-:Y:S02]  /*12f430*/  LOP3.LUT R42, R42, 0xff, RZ, 0xc0, !PT ;  /* 0x000000ff2a2a7812 */ /* 0x000fe400078ec0ff */
[----:B------:R-:W-:Y:S02]  /*12f440*/  LOP3.LUT R16, R16, 0xffff, RZ, 0xc0, !PT ;  /* 0x0000ffff10107812 */ /* 0x000fe400078ec0ff */
[----:B------:R-:W-:Y:S02]  /*12f450*/  LOP3.LUT R55, R7, 0xff, RZ, 0xc0, !PT ;  /* 0x000000ff07377812 */ /* 0x000fe400078ec0ff */
[----:B------:R-:W-:Y:S02]  /*12f460*/  LOP3.LUT R60, R60, R75, RZ, 0xfc, !PT ;  /* 0x0000004b3c3c7212 */ /* 0x000fe400078efcff */
[----:B------:R-:W-:-:S02]  /*12f470*/  LOP3.LUT R75, R54, 0xff0000, R43, 0xf8, !PT ;  /* 0x00ff0000364b7812 */ /* 0x000fc400078ef82b */
[----:B------:R-:W-:Y:S01]  /*12f480*/  LOP3.LUT R54, R6, 0xffff, RZ, 0xc0, !PT ;  /* 0x0000ffff06367812 */ /* 0x000fe200078ec0ff */
[----:B------:R-:W-:Y:S01]  /*12f490*/  IMAD.WIDE.U32 R6, R42, 0x10000, RZ ;  /* 0x000100002a067825 */ /* 0x000fe200078e00ff */
[----:B------:R-:W-:Y:S02]  /*12f4a0*/  SHF.L.U64.HI R77, R55, 0x8, RZ ;  /* 0x00000008374d7819 */ /* 0x000fe400000102ff */
[----:B------:R-:W-:Y:S01]  /*12f4b0*/  PRMT R55, R44, 0x6540, R55 ;  /* 0x000065402c377816 */ /* 0x000fe20000000037 */
[----:B------:R-:W-:Y:S01]  /*12f4c0*/  IMAD.WIDE.U32 R42, R16, 0x1000000, RZ ;  /* 0x01000000102a7825 */ /* 0x000fe200078e00ff */
[C---:B------:R-:W-:Y:S02]  /*12f4d0*/  LOP3.LUT R44, R17.reuse, 0xffff, RZ, 0xc0, !PT ;  /* 0x0000ffff112c7812 */ /* 0x040fe400078ec0ff */
[----:B------:R-:W-:Y:S02]  /*12f4e0*/  PRMT R17, R17, 0x7732, RZ ;  /* 0x0000773211117816 */ /* 0x000fe400000000ff */
[----:B------:R-:W-:-:S02]  /*12f4f0*/  LOP3.LUT R77, R43, R77, R7, 0xfe, !PT ;  /* 0x0000004d2b4d7212 */ /* 0x000fc400078efe07 */
[----:B------:R-:W-:Y:S02]  /*12f500*/  SHF.R.U32.HI R16, RZ, 0x8, R44 ;  /* 0x00000008ff107819 */ /* 0x000fe4000001162c */
[----:B------:R-:W-:Y:S02]  /*12f510*/  LOP3.LUT R6, R42, R55, R6, 0xfe, !PT ;  /* 0x000000372a067212 */ /* 0x000fe400078efe06 */
[----:B------:R-:W-:Y:S02]  /*12f520*/  LOP3.LUT R77, R77, 0xff, R44, 0xf8, !PT ;  /* 0x000000ff4d4d7812 */ /* 0x000fe400078ef82c */
[----:B------:R-:W-:Y:S02]  /*12f530*/  PRMT R42, R14, 0x7732, RZ ;  /* 0x000077320e2a7816 */ /* 0x000fe400000000ff */
[----:B------:R-:W-:Y:S02]  /*12f540*/  PRMT R16, R16, 0x7104, RZ ;  /* 0x0000710410107816 */ /* 0x000fe400000000ff */
[----:B------:R-:W-:Y:S01]  /*12f550*/  LOP3.LUT R44, R14, 0xffff, RZ, 0xc0, !PT ;  /* 0x0000ffff0e2c7812 */ /* 0x000fe200078ec0ff */
[----:B------:R-:W-:Y:S01]  /*12f560*/  IMAD.MOV.U32 R14, RZ, RZ, R17 ;  /* 0x000000ffff0e7224 */ /* 0x000fe200078e0011 */
[----:B------:R-:W-:-:S02]  /*12f570*/  LOP3.LUT R77, R77, R16, RZ, 0xfc, !PT ;  /* 0x000000104d4d7212 */ /* 0x000fc400078efcff */
[----:B------:R-:W-:Y:S02]  /*12f580*/  SHF.R.U32.HI R17, RZ, 0x8, R42 ;  /* 0x00000008ff117819 */ /* 0x000fe4000001162a */
[----:B------:R-:W-:Y:S01]  /*12f590*/  SHF.R.U32.HI R16, RZ, 0x8, R44 ;  /* 0x00000008ff107819 */ /* 0x000fe2000001162c */
[----:B------:R-:W-:Y:S01]  /*12f5a0*/  IMAD.SHL.U32 R54, R54, 0x1000000, RZ ;  /* 0x0100000036367824 */ /* 0x000fe200078e00ff */
[----:B------:R-:W-:Y:S02]  /*12f5b0*/  LOP3.LUT R42, R42, 0xff, RZ, 0xc0, !PT ;  /* 0x000000ff2a2a7812 */ /* 0x000fe400078ec0ff */
[----:B------:R-:W-:Y:S02]  /*12f5c0*/  LOP3.LUT R43, R17, 0xffff, RZ, 0xc0, !PT ;  /* 0x0000ffff112b7812 */ /* 0x000fe400078ec0ff */
[----:B------:R-:W-:Y:S01]  /*12f5d0*/  LOP3.LUT R55, R16, 0xff, RZ, 0xc0, !PT ;  /* 0x000000ff10377812 */ /* 0x000fe200078ec0ff */
[----:B------:R-:W-:Y:S01]  /*12f5e0*/  IMAD.WIDE.U32 R16, R42, 0x10000, RZ ;  /* 0x000100002a107825 */ /* 0x000fe200078e00ff */
[----:B------:R-:W-:-:S02]  /*12f5f0*/  LOP3.LUT R7, R75, R54, RZ, 0xfc, !PT ;  /* 0x000000364b077212 */ /* 0x000fc400078efcff */
[----:B------:R-:W-:Y:S01]  /*12f600*/  SHF.L.U64.HI R75, R55, 0x8, RZ ;  /* 0x00000008374b7819 */ /* 0x000fe200000102ff */
[----:B------:R-:W-:Y:S01]  /*12f610*/  IMAD.WIDE.U32 R42, R43, 0x1000000, RZ ;  /* 0x010000002b2a7825 */ /* 0x000fe200078e00ff */
[----:B------:R-:W-:Y:S02]  /*12f620*/  PRMT R55, R44, 0x6540, R55 ;  /* 0x000065402c377816 */ /* 0x000fe40000000037 */
[----:B------:R-:W-:Y:S01]  /*12f630*/  LOP3.LUT R44, R15, 0xffff, RZ, 0xc0, !PT ;  /* 0x0000ffff0f2c7812 */ /* 0x000fe200078ec0ff */
[----:B------:R-:W-:Y:S01]  /*12f640*/  IMAD.U32 R54, R14, 0x10000, RZ ;  /* 0x000100000e367824 */ /* 0x000fe200078e00ff */
[----:B------:R-:W-:Y:S02]  /*12f650*/  LOP3.LUT R43, R43, R75, R17, 0xfe, !PT ;  /* 0x0000004b2b2b7212 */ /* 0x000fe400078efe11 */
[----:B------:R-:W-:Y:S02]  /*12f660*/  SHF.R.U32.HI R17, RZ, 0x8, R44 ;  /* 0x00000008ff117819 */ /* 0x000fe4000001162c */
[----:B------:R-:W-:-:S02]  /*12f670*/  LOP3.LUT R77, R77, 0xff0000, R54, 0xf8, !PT ;  /* 0x00ff00004d4d7812 */ /* 0x000fc400078ef836 */
[----:B------:R-:W-:Y:S02]  /*12f680*/  PRMT R15, R15, 0x7732, RZ ;  /* 0x000077320f0f7816 */ /* 0x000fe400000000ff */
[----:B------:R-:W-:Y:S02]  /*12f690*/  LOP3.LUT R16, R42, R55, R16, 0xfe, !PT ;  /* 0x000000372a107212 */ /* 0x000fe400078efe10 */
[----:B------:R-:W-:Y:S02]  /*12f6a0*/  LOP3.LUT R54, R43, 0xff, R44, 0xf8, !PT ;  /* 0x000000ff2b367812 */ /* 0x000fe400078ef82c */
[----:B------:R-:W-:Y:S02]  /*12f6b0*/  PRMT R17, R17, 0x7104, RZ ;  /* 0x0000710411117816 */ /* 0x000fe400000000ff */
[C---:B------:R-:W-:Y:S02]  /*12f6c0*/  PRMT R42, R10.reuse, 0x7732, RZ ;  /* 0x000077320a2a7816 */ /* 0x040fe400000000ff */
[----:B------:R-:W-:Y:S01]  /*12f6d0*/  LOP3.LUT R44, R10, 0xffff, RZ, 0xc0, !PT ;  /* 0x0000ffff0a2c7812 */ /* 0x000fe200078ec0ff */
[----:B------:R-:W-:Y:S01]  /*12f6e0*/  IMAD.MOV.U32 R10, RZ, RZ, R15 ;  /* 0x000000ffff0a7224 */ /* 0x000fe200078e000f */
[----:B------:R-:W-:-:S02]  /*12f6f0*/  LOP3.LUT R54, R54, R17, RZ, 0xfc, !PT ;  /* 0x0000001136367212 */ /* 0x000fc400078efcff */
[----:B------:R-:W-:Y:S01]  /*12f700*/  SHF.R.U32.HI R17, RZ, 0x8, R42 ;  /* 0x00000008ff117819 */ /* 0x000fe2000001162a */
[----:B------:R-:W-:Y:S01]  /*12f710*/  IMAD.U32 R43, R10, 0x10000, RZ ;  /* 0x000100000a2b7824 */ /* 0x000fe200078e00ff */
[----:B------:R-:W-:Y:S02]  /*12f720*/  SHF.R.U32.HI R15, RZ, 0x8, R44 ;  /* 0x00000008ff0f7819 */ /* 0x000fe4000001162c */
[----:B------:R-:W-:Y:S02]  /*12f730*/  LOP3.LUT R17, R17, 0xffff, RZ, 0xc0, !PT ;  /* 0x0000ffff11117812 */ /* 0x000fe400078ec0ff */
[----:B------:R-:W-:Y:S02]  /*12f740*/  LOP3.LUT R42, R42, 0xff, RZ, 0xc0, !PT ;  /* 0x000000ff2a2a7812 */ /* 0x000fe400078ec0ff */
[----:B------:R-:W-:Y:S02]  /*12f750*/  LOP3.LUT R15, R15, 0xff, RZ, 0xc0, !PT ;  /* 0x000000ff0f0f7812 */ /* 0x000fe400078ec0ff */
[----:B------:R-:W-:Y:S01]  /*12f760*/  LOP3.LUT R75, R54, 0xff0000, R43, 0xf8, !PT ;  /* 0x00ff0000364b7812 */ /* 0x000fe200078ef82b */
[----:B------:R-:W-:Y:S01]  /*12f770*/  IMAD.WIDE.U32 R54, R17, 0x1000000, RZ ;  /* 0x0100000011367825 */ /* 0x000fe200078e00ff */
[----:B------:R-:W-:-:S02]  /*12f780*/  SHF.L.U64.HI R17, R15, 0x8, RZ ;  /* 0x000000080f117819 */ /* 0x000fc400000102ff */
[----:B------:R-:W-:Y:S01]  /*12f790*/  PRMT R15, R44, 0x6540, R15 ;  /* 0x000065402c0f7816 */ /* 0x000fe2000000000f */
[----:B------:R-:W-:Y:S01]  /*12f7a0*/  IMAD.WIDE.U32 R42, R42, 0x10000, RZ ;  /* 0x000100002a2a7825 */ /* 0x000fe200078e00ff */
[----:B------:R-:W-:Y:S02]  /*12f7b0*/  LOP3.LUT R44, R11, 0xffff, RZ, 0xc0, !PT ;  /* 0x0000ffff0b2c7812 */ /* 0x000fe400078ec0ff */
[----:B------:R-:W-:Y:S02]  /*12f7c0*/  SHF.R.U32.HI R14, RZ, 0x8, R14 ;  /* 0x00000008ff0e7819 */ /* 0x000fe4000001160e */
[----:B------:R-:W-:Y:S02]  /*12f7d0*/  LOP3.LUT R43, R55, R17, R43, 0xfe, !PT ;  /* 0x00000011372b7212 */ /* 0x000fe400078efe2b */
[----:B------:R-:W-:Y:S02]  /*12f7e0*/  SHF.R.U32.HI R17, RZ, 0x8, R44 ;  /* 0x00000008ff117819 */ /* 0x000fe4000001162c */
[----:B------:R-:W-:-:S02]  /*12f7f0*/  PRMT R11, R11, 0x7732, RZ ;  /* 0x000077320b0b7816 */ /* 0x000fc400000000ff */
[----:B------:R-:W-:Y:S02]  /*12f800*/  LOP3.LUT R14, R14, 0xffff, RZ, 0xc0, !PT ;  /* 0x0000ffff0e0e7812 */ /* 0x000fe400078ec0ff */
[----:B------:R-:W-:Y:S02]  /*12f810*/  LOP3.LUT R15, R54, R15, R42, 0xfe, !PT ;  /* 0x0000000f360f7212 */ /* 0x000fe400078efe2a */
[----:B------:R-:W-:Y:S02]  /*12f820*/  LOP3.LUT R70, R43, 0xff, R44, 0xf8, !PT ;  /* 0x000000ff2b467812 */ /* 0x000fe400078ef82c */
[----:B------:R-:W-:Y:S02]  /*12f830*/  PRMT R17, R17, 0x7104, RZ ;  /* 0x0000710411117816 */ /* 0x000fe400000000ff */
[----:B------:R-:W-:Y:S02]  /*12f840*/  SHF.R.U32.HI R10, RZ, 0x8, R10 ;  /* 0x00000008ff0a7819 */ /* 0x000fe4000001160a */
[C---:B------:R-:W-:Y:S01]  /*12f850*/  PRMT R42, R12.reuse, 0x7732, RZ ;  /* 0x000077320c2a7816 */ /* 0x040fe200000000ff */
[----:B------:R-:W-:Y:S01]  /*12f860*/  IMAD.U32 R43, R11, 0x10000, RZ ;  /* 0x000100000b2b7824 */ /* 0x000fe200078e00ff */
[----:B------:R-:W-:Y:S01]  /*12f870*/  LOP3.LUT R44, R12, 0xffff, RZ, 0xc0, !PT ;  /* 0x0000ffff0c2c7812 */ /* 0x000fe200078ec0ff */
[----:B------:R-:W-:Y:S01]  /*12f880*/  IMAD.SHL.U32 R14, R14, 0x1000000, RZ ;  /* 0x010000000e0e7824 */ /* 0x000fe200078e00ff */
[----:B------:R-:W-:-:S02]  /*12f890*/  LOP3.LUT R70, R70, R17, RZ, 0xfc, !PT ;  /* 0x0000001146467212 */ /* 0x000fc400078efcff */
[----:B------:R-:W-:Y:S02]  /*12f8a0*/  SHF.R.U32.HI R11, RZ, 0x8, R11 ;  /* 0x00000008ff0b7819 */ /* 0x000fe4000001160b */
[----:B------:R-:W-:Y:S02]  /*12f8b0*/  LOP3.LUT R10, R10, 0xffff, RZ, 0xc0, !PT ;  /* 0x0000ffff0a0a7812 */ /* 0x000fe400078ec0ff */
[----:B------:R-:W-:Y:S02]  /*12f8c0*/  SHF.R.U32.HI R17, RZ, 0x8, R42 ;  /* 0x00000008ff117819 */ /* 0x000fe4000001162a */
[----:B------:R-:W-:Y:S02]  /*12f8d0*/  SHF.R.U32.HI R12, RZ, 0x8, R44 ;  /* 0x00000008ff0c7819 */ /* 0x000fe4000001162c */
[----:B------:R-:W-:Y:S01]  /*12f8e0*/  LOP3.LUT R11, R11, 0xffff, RZ, 0xc0, !PT ;  /* 0x0000ffff0b0b7812 */ /* 0x000fe200078ec0ff */
[----:B------:R-:W-:Y:S01]  /*12f8f0*/  IMAD.SHL.U32 R10, R10, 0x1000000, RZ ;  /* 0x010000000a0a7824 */ /* 0x000fe200078e00ff */
[----:B------:R-:W-:-:S02]  /*12f900*/  LOP3.LUT R42, R42, 0xff, RZ, 0xc0, !PT ;  /* 0x000000ff2a2a7812 */ /* 0x000fc400078ec0ff */
[----:B------:R-:W-:Y:S02]  /*12f910*/  LOP3.LUT R17, R17, 0xffff, RZ, 0xc0, !PT ;  /* 0x0000ffff11117812 */ /* 0x000fe400078ec0ff */
[----:B------:R-:W-:Y:S02]  /*12f920*/  LOP3.LUT R14, R77, R14, RZ, 0xfc, !PT ;  /* 0x0000000e4d0e7212 */ /* 0x000fe400078efcff */
[----:B------:R-:W-:Y:S01]  /*12f930*/  LOP3.LUT R77, R12, 0xff, RZ, 0xc0, !PT ;  /* 0x000000ff0c4d7812 */ /* 0x000fe200078ec0ff */
[----:B------:R-:W-:Y:S01]  /*12f940*/  IMAD.SHL.U32 R11, R11, 0x1000000, RZ ;  /* 0x010000000b0b7824 */ /* 0x000fe200078e00ff */
[----:B------:R-:W-:Y:S01]  /*12f950*/  LOP3.LUT R70, R70, 0xff0000, R43, 0xf8, !PT ;  /* 0x00ff000046467812 */ /* 0x000fe200078ef82b */
[----:B------:R-:W-:Y:S01]  /*12f960*/  IMAD.WIDE.U32 R42, R42, 0x10000, RZ ;  /* 0x000100002a2a7825 */ /* 0x000fe200078e00ff */
[----:B------:R-:W-:-:S03]  /*12f970*/  LOP3.LUT R10, R75, R10, RZ, 0xfc, !PT ;  /* 0x0000000a4b0a7212 */ /* 0x000fc600078efcff */
[----:B------:R-:W-:Y:S01]  /*12f980*/  IMAD.WIDE.U32 R54, R17, 0x1000000, RZ ;  /* 0x0100000011367825 */ /* 0x000fe200078e00ff */
[----:B------:R-:W-:Y:S02]  /*12f990*/  PRMT R17, R44, 0x6540, R77 ;  /* 0x000065402c117816 */ /* 0x000fe4000000004d */
[----:B------:R-:W-:Y:S02]  /*12f9a0*/  SHF.L.U64.HI R75, R77, 0x8, RZ ;  /* 0x000000084d4b7819 */ /* 0x000fe400000102ff */
[----:B------:R-:W-:Y:S02]  /*12f9b0*/  LOP3.LUT R44, R13, 0xffff, RZ, 0xc0, !PT ;  /* 0x0000ffff0d2c7812 */ /* 0x000fe400078ec0ff */
[----:B------:R-:W-:Y:S02]  /*12f9c0*/  LOP3.LUT R12, R70, R11, RZ, 0xfc, !PT ;  /* 0x0000000b460c7212 */ /* 0x000fe400078efcff */
[----:B------:R-:W-:Y:S02]  /*12f9d0*/  LOP3.LUT R11, R54, R17, R42, 0xfe, !PT ;  /* 0x00000011360b7212 */ /* 0x000fe400078efe2a */
[----:B------:R-:W-:-:S02]  /*12f9e0*/  LOP3.LUT R43, R55, R75, R43, 0xfe, !PT ;  /* 0x0000004b372b7212 */ /* 0x000fc400078efe2b */
[--C-:B------:R-:W-:Y:S02]  /*12f9f0*/  SHF.R.U32.HI R17, RZ, 0x8, R44.reuse ;  /* 0x00000008ff117819 */ /* 0x100fe4000001162c */
[----:B------:R-:W-:Y:S02]  /*12fa00*/  LOP3.LUT R70, R43, 0xff, R44, 0xf8, !PT ;  /* 0x000000ff2b467812 */ /* 0x000fe400078ef82c */
[C---:B------:R-:W-:Y:S02]  /*12fa10*/  PRMT R42, R18.reuse, 0x7732, RZ ;  /* 0x00007732122a7816 */ /* 0x040fe400000000ff */
[----:B------:R-:W-:Y:S02]  /*12fa20*/  PRMT R17, R17, 0x7104, RZ ;  /* 0x0000710411117816 */ /* 0x000fe400000000ff */
[----:B------:R-:W-:Y:S02]  /*12fa30*/  LOP3.LUT R44, R18, 0xffff, RZ, 0xc0, !PT ;  /* 0x0000ffff122c7812 */ /* 0x000fe400078ec0ff */
[----:B------:R-:W-:-:S02]  /*12fa40*/  PRMT R13, R13, 0x7732, RZ ;  /* 0x000077320d0d7816 */ /* 0x000fc400000000ff */
[----:B------:R-:W-:Y:S02]  /*12fa50*/  LOP3.LUT R70, R70, R17, RZ, 0xfc, !PT ;  /* 0x0000001146467212 */ /* 0x000fe400078efcff */
[----:B------:R-:W-:Y:S02]  /*12fa60*/  SHF.R.U32.HI R18, RZ, 0x8, R42 ;  /* 0x00000008ff127819 */ /* 0x000fe4000001162a */
[----:B------:R-:W-:Y:S01]  /*12fa70*/  SHF.R.U32.HI R17, RZ, 0x8, R44 ;  /* 0x00000008ff117819 */ /* 0x000fe2000001162c */
[----:B------:R-:W-:Y:S01]  /*12fa80*/  IMAD.U32 R43, R13, 0x10000, RZ ;  /* 0x000100000d2b7824 */ /* 0x000fe200078e00ff */
[----:B------:R-:W-:Y:S02]  /*12fa90*/  LOP3.LUT R42, R42, 0xff, RZ, 0xc0, !PT ;  /* 0x000000ff2a2a7812 */ /* 0x000fe400078ec0ff */
[----:B------:R-:W-:Y:S02]  /*12faa0*/  LOP3.LUT R18, R18, 0xffff, RZ, 0xc0, !PT ;  /* 0x0000ffff12127812 */ /* 0x000fe400078ec0ff */
[----:B------:R-:W-:-:S02]  /*12fab0*/  LOP3.LUT R17, R17, 0xff, RZ, 0xc0, !PT ;  /* 0x000000ff11117812 */ /* 0x000fc400078ec0ff */
[----:B------:R-:W-:Y:S01]  /*12fac0*/  LOP3.LUT R70, R70, 0xff0000, R43, 0xf8, !PT ;  /* 0x00ff000046467812 */ /* 0x000fe200078ef82b */
[----:B------:R-:W-:Y:S01]  /*12fad0*/  IMAD.WIDE.U32 R42, R42, 0x10000, RZ ;  /* 0x000100002a2a7825 */ /* 0x000fe200078e00ff */
[----:B------:R-:W-:Y:S02]  /*12fae0*/  SHF.L.U64.HI R75, R17, 0x8, RZ ;  /* 0x00000008114b7819 */ /* 0x000fe400000102ff */
[----:B------:R-:W-:Y:S01]  /*12faf0*/  PRMT R17, R44, 0x6540, R17 ;  /* 0x000065402c117816 */ /* 0x000fe20000000011 */
[----:B------:R-:W-:Y:S01]  /*12fb00*/  IMAD.WIDE.U32 R54, R18, 0x1000000, RZ ;  /* 0x0100000012367825 */ /* 0x000fe200078e00ff */
[----:B------:R-:W-:-:S04]  /*12fb10*/  LOP3.LUT R44, R19, 0xffff, RZ, 0xc0, !PT ;  /* 0x0000ffff132c7812 */ /* 0x000fc800078ec0ff */
[----:B------:R-:W-:Y:S02]  /*12fb20*/  LOP3.LUT R17, R54, R17, R42, 0xfe, !PT ;  /* 0x0000001136117212 */ /* 0x000fe400078efe2a */
[----:B------:R-:W-:Y:S02]  /*12fb30*/  LOP3.LUT R43, R55, R75, R43, 0xfe, !PT ;  /* 0x0000004b372b7212 */ /* 0x000fe400078efe2b */
[--C-:B------:R-:W-:Y:S02]  /*12fb40*/  SHF.R.U32.HI R18, RZ, 0x8, R44.reuse ;  /* 0x00000008ff127819 */ /* 0x100fe4000001162c */
[----:B------:R-:W-:Y:S02]  /*12fb50*/  PRMT R42, R19, 0x7732, RZ ;  /* 0x00007732132a7816 */ /* 0x000fe400000000ff */
[----:B------:R-:W-:Y:S02]  /*12fb60*/  LOP3.LUT R44, R43, 0xff, R44, 0xf8, !PT ;  /* 0x000000ff2b2c7812 */ /* 0x000fe400078ef82c */
[----:B------:R-:W-:Y:S01]  /*12fb70*/  PRMT R19, R18, 0x7104, RZ ;  /* 0x0000710412137816 */ /* 0x000fe200000000ff */
[----:B------:R-:W-:Y:S01]  /*12fb80*/  IMAD.MOV.U32 R18, RZ, RZ, R42 ;  /* 0x000000ffff127224 */ /* 0x000fe200078e002a */
[----:B------:R-:W-:-:S02]  /*12fb90*/  PRMT R43, R46, 0x7732, RZ ;  /* 0x000077322e2b7816 */ /* 0x000fc400000000ff */
[----:B------:R-:W-:Y:S02]  /*12fba0*/  LOP3.LUT R46, R46, 0xffff, RZ, 0xc0, !PT ;  /* 0x0000ffff2e2e7812 */ /* 0x000fe400078ec0ff */
[----:B------:R-:W-:Y:S01]  /*12fbb0*/  LOP3.LUT R75, R44, R19, RZ, 0xfc, !PT ;  /* 0x000000132c4b7212 */ /* 0x000fe200078efcff */
[----:B------:R-:W-:Y:S01]  /*12fbc0*/  IMAD.U32 R44, R18, 0x10000, RZ ;  /* 0x00010000122c7824 */ /* 0x000fe200078e00ff */
[----:B------:R-:W-:Y:S02]  /*12fbd0*/  SHF.R.U32.HI R42, RZ, 0x8, R43 ;  /* 0x00000008ff2a7819 */ /* 0x000fe4000001162b */
[----:B------:R-:W-:Y:S02]  /*12fbe0*/  SHF.R.U32.HI R19, RZ, 0x8, R46 ;  /* 0x00000008ff137819 */ /* 0x000fe4000001162e */
[----:B------:R-:W-:Y:S02]  /*12fbf0*/  SHF.R.U32.HI R18, RZ, 0x8, R18 ;  /* 0x00000008ff127819 */ /* 0x000fe40000011612 */
[----:B------:R-:W-:-:S02]  /*12fc00*/  LOP3.LUT R43, R43, 0xff, RZ, 0xc0, !PT ;  /* 0x000000ff2b2b7812 */ /* 0x000fc400078ec0ff */
[----:B------:R-:W-:Y:S02]  /*12fc10*/  LOP3.LUT R42, R42, 0xffff, RZ, 0xc0, !PT ;  /* 0x0000ffff2a2a7812 */ /* 0x000fe400078ec0ff */
[----:B------:R-:W-:Y:S02]  /*12fc20*/  LOP3.LUT R75, R75, 0xff0000, R44, 0xf8, !PT ;  /* 0x00ff00004b4b7812 */ /* 0x000fe400078ef82c */
[----:B------:R-:W-:Y:S02]  /*12fc30*/  LOP3.LUT R55, R19, 0xff, RZ, 0xc0, !PT ;  /* 0x000000ff13377812 */ /* 0x000fe400078ec0ff */
[----:B------:R-:W-:Y:S01]  /*12fc40*/  LOP3.LUT R44, R18, 0xffff, RZ, 0xc0, !PT ;  /* 0x0000ffff122c7812 */ /* 0x000fe200078ec0ff */
[----:B------:R-:W-:Y:S01]  /*12fc50*/  IMAD.WIDE.U32 R18, R43, 0x10000, RZ ;  /* 0x000100002b127825 */ /* 0x000fe200078e00ff */
[----:B------:R-:W-:Y:S02]  /*12fc60*/  SHF.L.U64.HI R77, R55, 0x8, RZ ;  /* 0x00000008374d7819 */ /* 0x000fe400000102ff */
[----:B------:R-:W-:Y:S01]  /*12fc70*/  PRMT R55, R46, 0x6540, R55 ;  /* 0x000065402e377816 */ /* 0x000fe20000000037 */
[----:B------:R-:W-:-:S04]  /*12fc80*/  IMAD.WIDE.U32 R42, R42, 0x1000000, RZ ;  /* 0x010000002a2a7825 */ /* 0x000fc800078e00ff */
[----:B------:R-:W-:Y:S01]  /*12fc90*/  IMAD.SHL.U32 R54, R44, 0x1000000, RZ ;  /* 0x010000002c367824 */ /* 0x000fe200078e00ff */
[----:B------:R-:W-:Y:S02]  /*12fca0*/  LOP3.LUT R44, R47, 0xffff, RZ, 0xc0, !PT ;  /* 0x0000ffff2f2c7812 */ /* 0x000fe400078ec0ff */
[----:B------:R-:W-:Y:S02]  /*12fcb0*/  LOP3.LUT R18, R42, R55, R18, 0xfe, !PT ;  /* 0x000000372a127212 */ /* 0x000fe400078efe12 */
[----:B------:R-:W-:Y:S02]  /*12fcc0*/  LOP3.LUT R77, R43, R77, R19, 0xfe, !PT ;  /* 0x0000004d2b4d7212 */ /* 0x000fe400078efe13 */
[----:B------:R-:W-:Y:S02]  /*12fcd0*/  SHF.R.U32.HI R42, RZ, 0x8, R44 ;  /* 0x00000008ff2a7819 */ /* 0x000fe4000001162c */
[----:B------:R-:W-:Y:S02]  /*12fce0*/  PRMT R46, R47, 0x7732, RZ ;  /* 0x000077322f2e7816 */ /* 0x000fe400000000ff */
[----:B------:R-:W-:-:S02]  /*12fcf0*/  PRMT R47, R52, 0x7732, RZ ;  /* 0x00007732342f7816 */ /* 0x000fc400000000ff */
[----:B------:R-:W-:Y:S02]  /*12fd00*/  LOP3.LUT R52, R52, 0xffff, RZ, 0xc0, !PT ;  /* 0x0000ffff34347812 */ /* 0x000fe400078ec0ff */
[----:B------:R-:W-:Y:S02]  /*12fd10*/  LOP3.LUT R77, R77, 0xff, R44, 0xf8, !PT ;  /* 0x000000ff4d4d7812 */ /* 0x000fe400078ef82c */
[----:B------:R-:W-:Y:S02]  /*12fd20*/  PRMT R42, R42, 0x7104, RZ ;  /* 0x000071042a2a7816 */ /* 0x000fe400000000ff */
[----:B------:R-:W-:Y:S02]  /*12fd30*/  SHF.R.U32.HI R44, RZ, 0x8, R47 ;  /* 0x00000008ff2c7819 */ /* 0x000fe4000001162f */
[----:B------:R-:W-:Y:S02]  /*12fd40*/  SHF.R.U32.HI R43, RZ, 0x8, R52 ;  /* 0x00000008ff2b7819 */ /* 0x000fe40000011634 */
[----:B------:R-:W-:Y:S01]  /*12fd50*/  LOP3.LUT R19, R75, R54, RZ, 0xfc, !PT ;  /* 0x000000364b137212 */ /* 0x000fe200078efcff */
[----:B------:R-:W-:Y:S01]  /*12fd60*/  IMAD.U32 R54, R46, 0x10000, RZ ;  /* 0x000100002e367824 */ /* 0x000fe200078e00ff */
[----:B------:R-:W-:-:S02]  /*12fd70*/  LOP3.LUT R77, R77, R42, RZ, 0xfc, !PT ;  /* 0x0000002a4d4d7212 */ /* 0x000fc400078efcff */
[----:B------:R-:W-:Y:S02]  /*12fd80*/  SHF.R.U32.HI R42, RZ, 0x8, R46 ;  /* 0x00000008ff2a7819 */ /* 0x000fe4000001162e */
[----:B------:R-:W-:Y:S02]  /*12fd90*/  LOP3.LUT R46, R47, 0xff, RZ, 0xc0, !PT ;  /* 0x000000ff2f2e7812 */ /* 0x000fe400078ec0ff */
[----:B------:R-:W-:Y:S02]  /*12fda0*/  LOP3.LUT R44, R44, 0xffff, RZ, 0xc0, !PT ;  /* 0x0000ffff2c2c7812 */ /* 0x000fe400078ec0ff */
[----:B------:R-:W-:Y:S01]  /*12fdb0*/  LOP3.LUT R43, R43, 0xff, RZ, 0xc0, !PT ;  /* 0x000000ff2b2b7812 */ /* 0x000fe200078ec0ff */
[----:B------:R-:W-:Y:S01]  /*12fdc0*/  IMAD.WIDE.U32 R46, R46, 0x10000, RZ ;  /* 0x000100002e2e7825 */ /* 0x000fe200078e00ff */
[----:B------:R-:W-:Y:S02]  /*12fdd0*/  LOP3.LUT R77, R77, 0xff0000, R54, 0xf8, !PT ;  /* 0x00ff00004d4d7812 */ /* 0x000fe400078ef836 */
[----:B------:R-:W-:Y:S01]  /*12fde0*/  SHF.R.U32.HI R13, RZ, 0x8, R13 ;  /* 0x00000008ff0d7819 */ /* 0x000fe2000001160d */
[----:B------:R-:W-:Y:S01]  /*12fdf0*/  IMAD.WIDE.U32 R54, R44, 0x1000000, RZ ;  /* 0x010000002c367825 */ /* 0x000fe200078e00ff */
[----:B------:R-:W-:-:S02]  /*12fe00*/  SHF.L.U64.HI R75, R43, 0x8, RZ ;  /* 0x000000082b4b7819 */ /* 0x000fc400000102ff */
[----:B------:R-:W-:Y:S02]  /*12fe10*/  PRMT R43, R52, 0x6540, R43 ;  /* 0x00006540342b7816 */ /* 0x000fe4000000002b */
[----:B------:R-:W-:Y:S02]  /*12fe20*/  LOP3.LUT R52, R53, 0xffff, RZ, 0xc0, !PT ;  /* 0x0000ffff35347812 */ /* 0x000fe400078ec0ff */
[----:B------:R-:W-:Y:S02]  /*12fe30*/  LOP3.LUT R13, R13, 0xffff, RZ, 0xc0, !PT ;  /* 0x0000ffff0d0d7812 */ /* 0x000fe400078ec0ff */
[----:B------:R-:W-:Y:S02]  /*12fe40*/  LOP3.LUT R43, R54, R43, R46, 0xfe, !PT ;  /* 0x0000002b362b7212 */ /* 0x000fe400078efe2e */
[----:B------:R-:W-:Y:S02]  /*12fe50*/  LOP3.LUT R47, R55, R75, R47, 0xfe, !PT ;  /* 0x0000004b372f7212 */ /* 0x000fe400078efe2f */
[----:B------:R-:W-:-:S02]  /*12fe60*/  PRMT R46, R56, 0x7732, RZ ;  /* 0x00007732382e7816 */ /* 0x000fc400000000ff */
[--C-:B------:R-:W-:Y:S01]  /*12fe70*/  SHF.R.U32.HI R44, RZ, 0x8, R52.reuse ;  /* 0x00000008ff2c7819 */ /* 0x100fe20000011634 */
[----:B------:R-:W-:Y:S01]  /*12fe80*/  IMAD.SHL.U32 R13, R13, 0x1000000, RZ ;  /* 0x010000000d0d7824 */ /* 0x000fe200078e00ff */
[----:B------:R-:W-:Y:S01]  /*12fe90*/  LOP3.LUT R47, R47, 0xff, R52, 0xf8, !PT ;  /* 0x000000ff2f2f7812 */ /* 0x000fe200078ef834 */
[----:B------:R-:W-:Y:S01]  /*12fea0*/  IMAD.MOV.U32 R52, RZ, RZ, R46 ;  /* 0x000000ffff347224 */ /* 0x000fe200078e002e */
[----:B------:R-:W-:Y:S02]  /*12feb0*/  LOP3.LUT R42, R42, 0xffff, RZ, 0xc0, !PT ;  /* 0x0000ffff2a2a7812 */ /* 0x000fe400078ec0ff */
[----:B------:R-:W-:Y:S02]  /*12fec0*/  PRMT R44, R44, 0x7104, RZ ;  /* 0x000071042c2c7816 */ /* 0x000fe400000000ff */
[----:B------:R-:W-:Y:S02]  /*12fed0*/  LOP3.LUT R13, R70, R13, RZ, 0xfc, !PT ;  /* 0x0000000d460d7212 */ /* 0x000fe400078efcff */
[----:B------:R-:W-:-:S02]  /*12fee0*/  PRMT R54, R53, 0x7732, RZ ;  /* 0x0000773235367816 */ /* 0x000fc400000000ff */
[----:B------:R-:W-:Y:S01]  /*12fef0*/  LOP3.LUT R56, R56, 0xffff, RZ, 0xc0, !PT ;  /* 0x0000ffff38387812 */ /* 0x000fe200078ec0ff */
[----:B------:R-:W-:Y:S01]  /*12ff00*/  IMAD.SHL.U32 R42, R42, 0x1000000, RZ ;  /* 0x010000002a2a7824 */ /* 0x000fe200078e00ff */
[----:B------:R-:W-:Y:S02]  /*12ff10*/  LOP3.LUT R70, R47, R44, RZ, 0xfc, !PT ;  /* 0x0000002c2f467212 */ /* 0x000fe400078efcff */
[----:B------:R-:W-:Y:S02]  /*12ff20*/  SHF.R.U32.HI R47, RZ, 0x8, R52 ;  /* 0x00000008ff2f7819 */ /* 0x000fe40000011634 */
[----:B------:R-:W-:Y:S02]  /*12ff30*/  SHF.R.U32.HI R46, RZ, 0x8, R56 ;  /* 0x00000008ff2e7819 */ /* 0x000fe40000011638 */
[----:B------:R-:W-:Y:S02]  /*12ff40*/  SHF.R.U32.HI R44, RZ, 0x8, R54 ;  /* 0x00000008ff2c7819 */ /* 0x000fe40000011636 */
[----:B------:R-:W-:-:S02]  /*12ff50*/  LOP3.LUT R52, R52, 0xff, RZ, 0xc0, !PT ;  /* 0x000000ff34347812 */ /* 0x000fc400078ec0ff */
[----:B------:R-:W-:Y:S02]  /*12ff60*/  LOP3.LUT R53, R47, 0xffff, RZ, 0xc0, !PT ;  /* 0x0000ffff2f357812 */ /* 0x000fe400078ec0ff */
[----:B------:R-:W-:Y:S01]  /*12ff70*/  LOP3.LUT R42, R77, R42, RZ, 0xfc, !PT ;  /* 0x0000002a4d2a7212 */ /* 0x000fe200078efcff */
[----:B------:R-:W-:Y:S01]  /*12ff80*/  IMAD.U32 R55, R54, 0x10000, RZ ;  /* 0x0001000036377824 */ /* 0x000fe200078e00ff */
[----:B------:R-:W-:Y:S02]  /*12ff90*/  LOP3.LUT R77, R46, 0xff, RZ, 0xc0, !PT ;  /* 0x000000ff2e4d7812 */ /* 0x000fe400078ec0ff */
[----:B------:R-:W-:Y:S01]  /*12ffa0*/  LOP3.LUT R44, R44, 0xffff, RZ, 0xc0, !PT ;  /* 0x0000ffff2c2c7812 */ /* 0x000fe200078ec0ff */
[----:B------:R-:W-:Y:S01]  /*12ffb0*/  IMAD.WIDE.U32 R46, R52, 0x10000, RZ ;  /* 0x00010000342e7825 */ /* 0x000fe200078e00ff */
[----:B------:R-:W-:-:S03]  /*12ffc0*/  SHF.L.U64.HI R75, R77, 0x8, RZ ;  /* 0x000000084d4b7819 */ /* 0x000fc600000102ff */
[----:B------:R-:W-:Y:S01]  /*12ffd0*/  IMAD.WIDE.U32 R52, R53, 0x1000000, RZ ;  /* 0x0100000035347825 */ /* 0x000fe200078e00ff */
[----:B------:R-:W-:Y:S02]  /*12ffe0*/  LOP3.LUT R54, R57, 0xffff, RZ, 0xc0, !PT ;  /* 0x0000ffff39367812 */ /* 0x000fe400078ec0ff */
[----:B------:R-:W-:Y:S01]  /*12fff0*/  LOP3.LUT R79, R70, 0xff0000, R55, 0xf8, !PT ;  /* 0x00ff0000464f7812 */ /* 0x000fe200078ef837 */
[----:B------:R-:W-:Y:S01]  /*130000*/  IMAD.SHL.U32 R44, R44, 0x1000000, RZ ;  /* 0x010000002c2c7824 */ /* 0x000fe200078e00ff */
[----:B------:R-:W-:Y:S02]  /*130010*/  LOP3.LUT R53, R53, R75, R47, 0xfe, !PT ;  /* 0x0000004b35357212 */ /* 0x000fe400078efe2f */
[----:B------:R-:W-:Y:S02]  /*130020*/  SHF.R.U32.HI R47, RZ, 0x8, R54 ;  /* 0x00000008ff2f7819 */ /* 0x000fe40000011636 */
[----:B------:R-:W-:Y:S02]  /*130030*/  PRMT R55, R56, 0x6540, R77 ;  /* 0x0000654038377816 */ /* 0x000fe4000000004d */
[----:B------:R-:W-:-:S02]  /*130040*/  LOP3.LUT R44, R79, R44, RZ, 0xfc, !PT ;  /* 0x0000002c4f2c7212 */ /* 0x000fc400078efcff */
[----:B--2---:R-:W-:Y:S02]  /*130050*/  IADD3 R79, P0, P1, R63, R58, R26 ;  /* 0x0000003a3f4f7210 */ /* 0x004fe4000791e01a */
[----:B------:R-:W-:Y:S02]  /*130060*/  LOP3.LUT R54, R53, 0xff, R54, 0xf8, !PT ;  /* 0x000000ff35367812 */ /* 0x000fe400078ef836 */
[----:B------:R-:W-:Y:S02]  /*130070*/  PRMT R47, R47, 0x7104, RZ ;  /* 0x000071042f2f7816 */ /* 0x000fe400000000ff */
[----:B------:R-:W-:Y:S02]  /*130080*/  LOP3.LUT R46, R52, R55, R46, 0xfe, !PT ;  /* 0x00000037342e7212 */ /* 0x000fe400078efe2e */
[----:B------:R-:W-:Y:S02]  /*130090*/  PRMT R52, R57, 0x7732, RZ ;  /* 0x0000773239347816 */ /* 0x000fe400000000ff */
[----:B------:R-:W-:-:S02]  /*1300a0*/  IADD3.X R57, R61, R59, R27, P0, P1 ;  /* 0x0000003b3d397210 */ /* 0x000fc400007e241b */
[----:B------:R-:W-:Y:S01]  /*1300b0*/  LOP3.LUT R53, R54, R47, RZ, 0xfc, !PT ;  /* 0x0000002f36357212 */ /* 0x000fe200078efcff */
[----:B------:R-:W-:Y:S01]  /*1300c0*/  IMAD.MOV.U32 R47, RZ, RZ, R52 ;  /* 0x000000ffff2f7224 */ /* 0x000fe200078e0034 */
[C---:B---3--:R-:W-:Y:S02]  /*1300d0*/  LOP3.LUT R54, R24.reuse, 0xffff, RZ, 0xc0, !PT ;  /* 0x0000ffff18367812 */ /* 0x048fe400078ec0ff */
[----:B------:R-:W-:Y:S02]  /*1300e0*/  PRMT R24, R24, 0x7732, RZ ;  /* 0x0000773218187816 */ /* 0x000fe400000000ff */
[----:B----4-:R-:W-:Y:S02]  /*1300f0*/  LOP3.LUT R56, R29, 0x510e527f, R57, 0x96, !PT ;  /* 0x510e527f1d387812 */ /* 0x010fe400078e9639 */
[----:B------:R-:W-:Y:S01]  /*130100*/  LOP3.LUT R76, R28, 0xade682d1, R79, 0x96, !PT ;  /* 0xade682d11c4c7812 */ /* 0x000fe200078e964f */
[----:B------:R-:W-:Y:S01]  /*130110*/  IMAD.U32 R28, R47, 0x10000, RZ ;  /* 0x000100002f1c7824 */ /* 0x000fe200078e00ff */
[----:B------:R-:W-:Y:S01]  /*130120*/  IADD3 R74, P0, R56, -0xc4336f8, RZ ;  /* 0xf3bcc908384a7810 */ /* 0x000fe20007f1e0ff */
[----:B------:R-:W-:-:S03]  /*130130*/  IMAD.MOV.U32 R29, RZ, RZ, R24 ;  /* 0x000000ffff1d7224 */ /* 0x000fc600078e0018 */
[----:B------:R-:W-:Y:S02]  /*130140*/  IADD3.X R75, R76, 0x6a09e667, RZ, P0, !PT ;  /* 0x6a09e6674c4b7810 */ /* 0x000fe400007fe4ff */
[----:B------:R-:W-:Y:S02]  /*130150*/  LOP3.LUT R80, R53, 0xff0000, R28, 0xf8, !PT ;  /* 0x00ff000035507812 */ /* 0x000fe400078ef81c */
[----:B------:R-:W-:Y:S02]  /*130160*/  SHF.R.U32.HI R28, RZ, 0x8, R29 ;  /* 0x00000008ff1c7819 */ /* 0x000fe4000001161d */
[----:B------:R-:W-:Y:S02]  /*130170*/  SHF.R.U32.HI R24, RZ, 0x8, R54 ;  /* 0x00000008ff187819 */ /* 0x000fe40000011636 */
[----:B------:R-:W-:Y:S02]  /*130180*/  LOP3.LUT R72, R58, R74, RZ, 0x3c, !PT ;  /* 0x0000004a3a487212 */ /* 0x000fe400078e3cff */
[----:B------:R-:W-:-:S02]  /*130190*/  LOP3.LUT R55, R59, R75, RZ, 0x3c, !PT ;  /* 0x0000004b3b377212 */ /* 0x000fc400078e3cff */
[----:B------:R-:W-:Y:S02]  /*1301a0*/  LOP3.LUT R29, R29, 0xff, RZ, 0xc0, !PT ;  /* 0x000000ff1d1d7812 */ /* 0x000fe400078ec0ff */
[----:B------:R-:W-:Y:S02]  /*1301b0*/  LOP3.LUT R52, R28, 0xffff, RZ, 0xc0, !PT ;  /* 0x0000ffff1c347812 */ /* 0x000fe400078ec0ff */
[----:B------:R-:W-:Y:S02]  /*1301c0*/  LOP3.LUT R81, R24, 0xff, RZ, 0xc0, !PT ;  /* 0x000000ff18517812 */ /* 0x000fe400078ec0ff */
[----:B------:R-:W-:Y:S02]  /*1301d0*/  SHF.L.W.U32.HI R70, R55, 0x8, R72 ;  /* 0x0000000837467819 */ /* 0x000fe40000010e48 */
[----:B------:R-:W-:Y:S01]  /*1301e0*/  SHF.L.W.U32.HI R72, R72, 0x8, R55 ;  /* 0x0000000848487819 */ /* 0x000fe20000010e37 */
[----:B------:R-:W-:Y:S01]  /*1301f0*/  IMAD.WIDE.U32 R28, R29, 0x10000, RZ ;  /* 0x000100001d1c7825 */ /* 0x000fe200078e00ff */
[----:B------:R-:W-:-:S03]  /*130200*/  SHF.L.U64.HI R77, R81, 0x8, RZ ;  /* 0x00000008514d7819 */ /* 0x000fc600000102ff */
[----:B------:R-:W-:Y:S01]  /*130210*/  IMAD.WIDE.U32 R52, R52, 0x1000000, RZ ;  /* 0x0100000034347825 */ /* 0x000fe200078e00ff */
[----:B------:R-:W-:Y:S02]  /*130220*/  IADD3 R79, P0, P1, R62, R79, R72 ;  /* 0x0000004f3e4f7210 */ /* 0x000fe4000791e048 */
[----:B------:R-:W-:Y:S02]  /*130230*/  SHF.R.U32.HI R24, RZ, 0x8, R47 ;  /* 0x00000008ff187819 */ /* 0x000fe4000001162f */
[----:B------:R-:W-:Y:S02]  /*130240*/  LOP3.LUT R55, R25, 0xffff, RZ, 0xc0, !PT ;  /* 0x0000ffff19377812 */ /* 0x000fe400078ec0ff */
[----:B------:R-:W-:Y:S02]  /*130250*/  LOP3.LUT R78, R53, R77, R29, 0xfe, !PT ;  /* 0x0000004d354e7212 */ /* 0x000fe400078efe1d */
[----:B------:R-:W-:Y:S02]  /*130260*/  PRMT R29, R25, 0x7732, RZ ;  /* 0x00007732191d7816 */ /* 0x000fe400000000ff */
[----:B------:R-:W-:-:S02]  /*130270*/  IADD3.X R53, R66, R57, R70, P0, P1 ;  /* 0x0000003942357210 */ /* 0x000fc400007e2446 */
[----:B------:R-:W-:Y:S02]  /*130280*/  LOP3.LUT R25, R24, 0xffff, RZ, 0xc0, !PT ;  /* 0x0000ffff18197812 */ /* 0x000fe400078ec0ff */
[--C-:B------:R-:W-:Y:S02]  /*130290*/  SHF.R.U32.HI R24, RZ, 0x8, R55.reuse ;  /* 0x00000008ff187819 */ /* 0x100fe40000011637 */
[----:B------:R-:W-:Y:S02]  /*1302a0*/  LOP3.LUT R56, R56, R79, RZ, 0x3c, !PT ;  /* 0x0000004f38387212 */ /* 0x000fe400078e3cff */
[----:B------:R-:W-:Y:S02]  /*1302b0*/  LOP3.LUT R57, R76, R53, RZ, 0x3c, !PT ;  /* 0x000000354c397212 */ /* 0x000fe400078e3cff */
[----:B------:R-:W-:Y:S01]  /*1302c0*/  LOP3.LUT R78, R78, 0xff, R55, 0xf8, !PT ;  /* 0x000000ff4e4e7812 */ /* 0x000fe200078ef837 */
[----:B------:R-:W-:Y:S01]  /*1302d0*/  IMAD.MOV.U32 R55, RZ, RZ, R29 ;  /* 0x000000ffff377224 */ /* 0x000fe200078e001d */
[----:B------:R-:W-:Y:S01]  /*1302e0*/  PRMT R47, R24, 0x7104, RZ ;  /* 0x00007104182f7816 */ /* 0x000fe200000000ff */
[----:B------:R-:W-:Y:S01]  /*1302f0*/  IMAD.SHL.U32 R25, R25, 0x1000000, RZ ;  /* 0x0100000019197824 */ /* 0x000fe200078e00ff */
[----:B------:R-:W-:-:S02]  /*130300*/  SHF.L.W.U32.HI R29, R56, 0x10, R57 ;  /* 0x00000010381d7819 */ /* 0x000fc40000010e39 */
[----:B------:R-:W-:Y:S02]  /*130310*/  LOP3.LUT R77, R78, R47, RZ, 0xfc, !PT ;  /* 0x0000002f4e4d7212 */ /* 0x000fe400078efcff */
[----:B------:R-:W-:Y:S02]  /*130320*/  SHF.L.W.U32.HI R47, R57, 0x10, R56 ;  /* 0x00000010392f7819 */ /* 0x000fe40000010e38 */
[----:B------:R-:W-:Y:S02]  /*130330*/  IADD3 R57, P0, R29, R74, RZ ;  /* 0x0000004a1d397210 */ /* 0x000fe40007f1e0ff */
[----:B------:R-:W-:Y:S02]  /*130340*/  LOP3.LUT R24, R80, R25, RZ, 0xfc, !PT ;  /* 0x0000001950187212 */ /* 0x000fe400078efcff */
[----:B------:R-:W-:Y:S01]  /*130350*/  SHF.R.U32.HI R25, RZ, 0x8, R55 ;  /* 0x00000008ff197819 */ /* 0x000fe20000011637 */
[----:B------:R-:W-:Y:S02]  /*130360*/  IMAD.U32 R56, R55, 0x10000, RZ ;  /* 0x0001000037387824 */ /* 0x000fe400078e00ff */
[----:B------:R-:W-:Y:S01]  /*130370*/  IMAD.X R55, R47, 0x1, R75, P0 ;  /* 0x000000012f377824 */ /* 0x000fe200000e064b */
[----:B------:R-:W-:-:S02]  /*130380*/  LOP3.LUT R25, R25, 0xffff, RZ, 0xc0, !PT ;  /* 0x0000ffff19197812 */ /* 0x000fc400078ec0ff */
[----:B------:R-:W-:Y:S02]  /*130390*/  IADD3 R111, P0, P1, R67, R64, R34 ;  /* 0x00000040436f7210 */ /* 0x000fe4000791e022 */
[----:B------:R-:W-:Y:S02]  /*1303a0*/  IADD3 R99, P2, P3, R73, R22, R32 ;  /* 0x0000001649637210 */ /* 0x000fe40007b5e020 */
[----:B------:R-:W-:Y:S01]  /*1303b0*/  PRMT R81, R54, 0x6540, R81 ;  /* 0x0000654036517816 */ /* 0x000fe20000000051 */
[----:B------:R-:W-:Y:S01]  /*1303c0*/  IMAD.SHL.U32 R54, R25, 0x1000000, RZ ;  /* 0x0100000019367824 */ /* 0x000fe200078e00ff */
[----:B------:R-:W-:Y:S02]  /*1303d0*/  IADD3 R105, P4, P5, R45, R20, R30 ;  /* 0x000000142d697210 */ /* 0x000fe40007d9e01e */
[----:B------:R-:W-:Y:S02]  /*1303e0*/  IADD3.X R113, R69, R65, R35, P0, P1 ;  /* 0x0000004145717210 */ /* 0x000fe400007e2423 */
[----:B------:R-:W-:-:S02]  /*1303f0*/  LOP3.LUT R77, R77, 0xff0000, R56, 0xf8, !PT ;  /* 0x00ff00004d4d7812 */ /* 0x000fc400078ef838 */
[----:B------:R-:W-:Y:S02]  /*130400*/  IADD3.X R109, R71, R23, R33, P2, P3 ;  /* 0x00000017476d7210 */ /* 0x000fe400017e6421 */
[----:B------:R-:W-:Y:S02]  /*130410*/  IADD3.X R107, R7, R21, R31, P4, P5 ;  /* 0x00000015076b7210 */ /* 0x000fe400027ea41f */
[----:B-----5:R-:W-:Y:S02]  /*130420*/  LOP3.LUT R93, R39, 0x9b05688c, R113, 0x96, !PT ;  /* 0x9b05688c275d7812 */ /* 0x020fe400078e9671 */
[----:B------:R-:W-:Y:S02]  /*130430*/  LOP3.LUT R25, R52, R81, R28, 0xfe, !PT ;  /* 0x0000005134197212 */ /* 0x000fe400078efe1c */
[----:B------:R-:W-:Y:S02]  /*130440*/  LOP3.LUT R28, R77, R54, RZ, 0xfc, !PT ;  /* 0x000000364d1c7212 */ /* 0x000fe400078efcff */
[----:B------:R-:W-:-:S02]  /*130450*/  LOP3.LUT R54, R37, 0x1f83d9ab, R109, 0x96, !PT ;  /* 0x1f83d9ab25367812 */ /* 0x000fc400078e966d */
[----:B------:R-:W-:Y:S02]  /*130460*/  LOP3.LUT R101, R38, 0x2b3e6c1f, R111, 0x96, !PT ;  /* 0x2b3e6c1f26657812 */ /* 0x000fe400078e966f */
[----:B------:R-:W-:Y:S02]  /*130470*/  LOP3.LUT R37, R41, 0x5be0cd19, R107, 0x96, !PT ;  /* 0x5be0cd1929257812 */ /* 0x000fe400078e966b */
[----:B------:R-:W-:Y:S02]  /*130480*/  IADD3 R103, P0, R93, -0x7b3558c5, RZ ;  /* 0x84caa73b5d677810 */ /* 0x000fe40007f1e0ff */
[----:B------:R-:W-:Y:S02]  /*130490*/  LOP3.LUT R39, R36, 0xfb41bd6b, R99, 0x96, !PT ;  /* 0xfb41bd6b24277812 */ /* 0x000fe400078e9663 */
[----:B------:R-:W-:Y:S02]  /*1304a0*/  IADD3 R52, P1, R54, -0x16b07d5, RZ ;  /* 0xfe94f82b36347810 */ /* 0x000fe40007f3e0ff */
[----:B------:R-:W-:-:S02]  /*1304b0*/  LOP3.LUT R41, R40, 0x137e2179, R105, 0x96, !PT ;  /* 0x137e217928297812 */ /* 0x000fc400078e9669 */
[----:B------:R-:W-:Y:S02]  /*1304c0*/  IADD3 R95, P2, R37, 0x5f1d36f1, RZ ;  /* 0x5f1d36f1255f7810 */ /* 0x000fe40007f5e0ff */
[----:B------:R-:W-:Y:S02]  /*1304d0*/  IADD3.X R86, R101, -0x4498517b, RZ, P0, !PT ;  /* 0xbb67ae8565567810 */ /* 0x000fe400007fe4ff */
[----:B------:R-:W-:Y:S02]  /*1304e0*/  IADD3.X R96, R39, 0x3c6ef372, RZ, P1, !PT ;  /* 0x3c6ef37227607810 */ /* 0x000fe40000ffe4ff */
[----:B------:R-:W-:Y:S02]  /*1304f0*/  LOP3.LUT R83, R64, R103, RZ, 0x3c, !PT ;  /* 0x0000006740537212 */ /* 0x000fe400078e3cff */
[----:B------:R-:W-:Y:S02]  /*130500*/  IADD3.X R97, R41, -0x5ab00ac6, RZ, P2, !PT ;  /* 0xa54ff53a29617810 */ /* 0x000fe400017fe4ff */
        /* <DEDUP_REMOVED lines=14> */
[----:B------:R-:W-:Y:S02]  /*1305f0*/  LOP3.LUT R72, R72, R57, RZ, 0x3c, !PT ;  /* 0x0000003948487212 */ /* 0x000fe400078e3cff */
[----:B------:R-:W-:Y:S02]  /*130600*/  LOP3.LUT R75, R70, R55, RZ, 0x3c, !PT ;  /* 0x00000037464b7212 */ /* 0x000fe400078e3cff */
[----:B------:R-:W-:Y:S02]  /*130610*/  IADD3.X R76, R8, R113, R81, P0, P1 ;  /* 0x00000071084c7210 */ /* 0x000fe400007e2451 */
[----:B------:R-:W-:Y:S02]  /*130620*/  IADD3.X R92, R60, R109, R85, P2, P3 ;  /* 0x0000006d3c5c7210 */ /* 0x000fe400017e6455 */
[----:B------:R-:W-:-:S02]  /*130630*/  IADD3.X R70, R14, R107, R89, P4, P5 ;  /* 0x0000006b0e467210 */ /* 0x000fc400027ea459 */
[----:B------:R-:W-:Y:S02]  /*130640*/  SHF.L.W.U32.HI R77, R75, 0x1, R72 ;  /* 0x000000014b4d7819 */ /* 0x000fe40000010e48 */
        /* <DEDUP_REMOVED lines=82> */
[----:B------:R-:W-:Y:S02]  /*130b70*/  SHF.L.W.U32.HI R29, R94, 0x10, R97 ;  /* 0x000000105e1d7819 */ /* 0x000fe40000010e61 */
[----:B------:R-:W-:Y:S02]  /*130b80*/  LOP3.LUT R38, R88, R41, R92, 0x96, !PT ;  /* 0x0000002958267212 */ /* 0x000fe400078e965c */
[----:B------:R-:W-:Y:S02]  /*130b90*/  LOP3.LUT R41, R80, R39, R70, 0x96, !PT ;  /* 0x0000002750297212 */ /* 0x000fe400078e9646 */
        /* <DEDUP_REMOVED lines=34> */
[----:B------:R-:W-:Y:S02]  /*130dc0*/  SHF.L.W.U32.HI R87, R87, 0x1, R78 ;  /* 0x0000000157577819 */ /* 0x000fe40000010e4e */
[----:B------:R-:W-:Y:S02]  /*130dd0*/  IADD3 R78, P1, P0, R15, R55, R88 ;  /* 0x000000370f4e7210 */ /* 0x000fe4000783e058 */
[----:B------:R-:W-:-:S02]  /*130de0*/  IADD3 R79, P4, P5, R73, R72, R74 ;  /* 0x00000048494f7210 */ /* 0x000fc40007d9e04a */
[----:B------:R-:W-:Y:S02]  /*130df0*/  IADD3.X R85, R24, R89, R77, P2, P3 ;  /* 0x0000005918557210 */ /* 0x000fe400017e644d */
[----:B------:R-:W-:Y:S02]  /*130e00*/  IADD3 R80, P2, P3, R43, R83, R80 ;  /* 0x000000532b507210 */ /* 0x000fe40007b5e050 */
[----:B------:R-:W-:Y:S02]  /*130e10*/  IADD3.X R88, R12, R57, R47, P1, P0 ;  /* 0x000000390c587210 */ /* 0x000fe40000fe042f */
[----:B------:R-:W-:Y:S02]  /*130e20*/  IADD3.X R75, R71, R56, R76, P4, P5 ;  /* 0x00000038474b7210 */ /* 0x000fe400027ea44c */
[----:B------:R-:W-:Y:S02]  /*130e30*/  LOP3.LUT R47, R54, R85, RZ, 0x3c, !PT ;  /* 0x00000055362f7212 */ /* 0x000fe400078e3cff */
[----:B------:R-:W-:-:S02]  /*130e40*/  IADD3.X R81, R44, R87, R81, P2, P3 ;  /* 0x000000572c517210 */ /* 0x000fc400017e6451 */
[----:B------:R-:W-:Y:S02]  /*130e50*/  LOP3.LUT R53, R39, R88, RZ, 0x3c, !PT ;  /* 0x0000005827357212 */ /* 0x000fe400078e3cff */
        /* <DEDUP_REMOVED lines=35> */
[----:B------:R-:W-:Y:S02]  /*131090*/  LOP3.LUT R40, R83, R40, R75, 0x96, !PT ;  /* 0x0000002853287212 */ /* 0x000fe400078e964b */
        /* <DEDUP_REMOVED lines=19> */
[----:B------:R-:W-:Y:S02]  /*1311d0*/  LOP3.LUT R77, R91, R78, RZ, 0x3c, !PT ;  /* 0x0000004e5b4d7212 */ /* 0x000fe400078e3cff */
[----:B------:R-:W-:Y:S02]  /*1311e0*/  LOP3.LUT R96, R89, R80, RZ, 0x3c, !PT ;  /* 0x0000005059607212 */ /* 0x000fe400078e3cff */
[----:B------:R-:W-:Y:S02]  /*1311f0*/  IADD3 R94, P1, R37, R82, RZ ;  /* 0x00000052255e7210 */ /* 0x000fe40007f3e0ff */
[----:B------:R-:W-:-:S02]  /*131200*/  SHF.L.W.U32.HI R53, R98, 0x10, R95 ;  /* 0x0000001062357819 */ /* 0x000fc40000010e5f */
[----:B------:R-:W-:Y:S02]  /*131210*/  IADD3 R97, P0, R40, R47, RZ ;  /* 0x0000002f28617210 */ /* 0x000fe40007f1e0ff */
        /* <DEDUP_REMOVED lines=176> */
[----:B------:R-:W-:Y:S02]  /*131d20*/  IADD3 R84, P2, R39, R72, RZ ;  /* 0x0000004827547210 */ /* 0x000fe40007f5e0ff */
[----:B------:R-:W-:Y:S02]  /*131d30*/  SHF.L.W.U32.HI R83, R90, 0x1, R95 ;  /* 0x000000015a537819 */ /* 0x000fe40000010e5f */
        /* <DEDUP_REMOVED lines=61> */
[----:B------:R-:W-:Y:S02]  /*132110*/  LOP3.LUT R92, R56, R39, R76, 0x96, !PT ;  /* 0x00000027385c7212 */ /* 0x000fe400078e964c */
        /* <DEDUP_REMOVED lines=79> */
[----:B------:R-:W-:Y:S02]  /*132610*/  IADD3 R70, P0, P1, R15, R84, R76 ;  /* 0x000000540f467210 */ /* 0x000fe4000791e04c */
[----:B------:R-:W-:Y:S02]  /*132620*/  IADD3 R85, P2, P3, R62, R79, R95 ;  /* 0x0000004f3e557210 */ /* 0x000fe40007b5e05f */
        /* <DEDUP_REMOVED lines=117> */
[----:B------:R-:W-:Y:S02]  /*132d80*/  SHF.L.W.U32.HI R56, R85, 0x10, R54 ;  /* 0x0000001055387819 */ /* 0x000fe40000010e36 */
[----:B------:R-:W-:Y:S02]  /*132d90*/  IADD3 R95, P0, R41, R52, RZ ;  /* 0x00000034295f7210 */ /* 0x000fe40007f1e0ff */
[----:B------:R-:W-:Y:S01]  /*132da0*/  IADD3 R79, P1, R38, R55, RZ ;  /* 0x00000037264f7210 */ /* 0x000fe20007f3e0ff */
[----:B------:R-:W-:Y:S01]  /*132db0*/  IMAD.X R88, R39, 0x1, R88, P2 ;  /* 0x0000000127587824 */ /* 0x000fe200010e0658 */
[----:B------:R-:W-:Y:S01]  /*132dc0*/  SHF.L.W.U32.HI R57, R96, 0x1, R91 ;  /* 0x0000000160397819 */ /* 0x000fe20000010e5b */
[----:B------:R-:W-:Y:S01]  /*132dd0*/  IMAD.X R97, R56, 0x1, R47, P0 ;  /* 0x0000000138617824 */ /* 0x000fe200000e062f */
[----:B------:R-:W-:-:S02]  /*132de0*/  SHF.L.W.U32.HI R54, R91, 0x1, R96 ;  /* 0x000000015b367819 */ /* 0x000fc40000010e60 */
        /* <DEDUP_REMOVED lines=59> */
[----:B------:R-:W-:-:S02]  /*1331a0*/  IADD3 R77, P2, P3, R25, R78, R94 ;  /* 0x0000004e194d7210 */ /* 0x000fc40007b5e05e */
[----:B------:R-:W-:Y:S02]  /*1331b0*/  LOP3.LUT R96, R57, R41, R90, 0x96, !PT ;  /* 0x0000002939607212 */ /* 0x000fe400078e965a */
[----:B------:R-:W-:Y:S02]  /*1331c0*/  LOP3.LUT R41, R86, R39, R92, 0x96, !PT ;  /* 0x0000002756297212 */ /* 0x000fe400078e965c */
[----:B------:R-:W-:Y:S02]  /*1331d0*/  LOP3.LUT R81, R76, R38, R81, 0x96, !PT ;  /* 0x000000264c517212 */ /* 0x000fe400078e9651 */
[----:B------:R-:W-:Y:S02]  /*1331e0*/  IADD3.X R92, R71, R92, R88, P0, P1 ;  /* 0x0000005c475c7210 */ /* 0x000fe400007e2458 */
[----:B------:R-:W-:Y:S02]  /*1331f0*/  IADD3.X R90, R28, R83, R75, P2, P3 ;  /* 0x000000531c5a7210 */ /* 0x000fe400017e644b */
[----:B------:R-:W-:-:S02]  /*133200*/  LOP3.LUT R95, R55, R56, R85, 0x96, !PT ;  /* 0x00000038375f7212 */ /* 0x000fc400078e9655 */
        /* <DEDUP_REMOVED lines=74> */
[----:B------:R-:W-:Y:S02]  /*1336b0*/  LOP3.LUT R95, R86, R41, R70, 0x96, !PT ;  /* 0x00000029565f7212 */ /* 0x000fe400078e9646 */
[----:B------:R-:W-:-:S02]  /*1336c0*/  SHF.L.W.U32.HI R85, R57, 0x8, R92 ;  /* 0x0000000839557819 */ /* 0x000fc40000010e5c */
[----:B------:R-:W-:Y:S02]  /*1336d0*/  IADD3 R56, P2, P3, R18, R87, R79 ;  /* 0x0000005712387210 */ /* 0x000fe40007b5e04f */
        /* <DEDUP_REMOVED lines=24> */
[----:B------:R-:W-:-:S02]  /*133860*/  LOP3.LUT R93, R93, R75, RZ, 0x3c, !PT ;  /* 0x0000004b5d5d7212 */ /* 0x000fc400078e3cff */
        /* <DEDUP_REMOVED lines=152> */
[----:B------:R-:W-:Y:S02]  /*1341f0*/  IADD3.X R79, R60, R88, R81, P2, P3 ;  /* 0x000000583c4f7210 */ /* 0x000fe400017e6451 */
[----:B------:R-:W-:Y:S02]  /*134200*/  LOP3.LUT R39, R70, R39, R72, 0x96, !PT ;  /* 0x0000002746277212 */ /* 0x000fe400078e9648 */
[----:B------:R-:W-:-:S02]  /*134210*/  LOP3.LUT R94, R86, R41, R90, 0x96, !PT ;  /* 0x00000029565e7212 */ /* 0x000fc400078e965a */
        /* <DEDUP_REMOVED lines=86> */
[----:B------:R-:W-:Y:S02]  /*134780*/  IADD3 R80, P0, P1, R43, R56, R90 ;  /* 0x000000382b507210 */ /* 0x000fe4000791e05a */
[----:B------:R-:W-:Y:S02]  /*134790*/  LOP3.LUT R93, R75, R40, R79, 0x96, !PT ;  /* 0x000000284b5d7212 */ /* 0x000fe400078e964f */
[----:B------:R-:W-:Y:S02]  /*1347a0*/  IADD3.X R77, R28, R79, R91, P2, P3 ;  /* 0x0000004f1c4d7210 */ /* 0x000fe400017e645b */
[----:B------:R-:W-:Y:S02]  /*1347b0*/  IADD3 R79, P2, P3, R11, R52, R92 ;  /* 0x000000340b4f7210 */ /* 0x000fe40007b5e05c */
[----:B------:R-:W-:-:S02]  /*1347c0*/  IADD3.X R87, R44, R88, R83, P0, P1 ;  /* 0x000000582c577210 */ /* 0x000fc400007e2453 */
[----:B------:R-:W-:Y:S02]  /*1347d0*/  LOP3.LUT R40, R80, R39, R88, 0x96, !PT ;  /* 0x0000002750287212 */ /* 0x000fe400078e9658 */
[----:B------:R-:W-:Y:S02]  /*1347e0*/  IADD3.X R88, R13, R89, R84, P2, P3 ;  /* 0x000000590d587210 */ /* 0x000fe400017e6454 */
        /* <DEDUP_REMOVED lines=16> */
[----:B------:R-:W-:-:S03]  /*1348f0*/  IADD3 R89, P2, R39, R72, RZ ;  /* 0x0000004827597210 */ /* 0x000fc60007f5e0ff */
[----:B------:R-:W-:Y:S01]  /*134900*/  IMAD.X R76, R38, 0x1, R85, P0 ;  /* 0x00000001264c7824 */ /* 0x000fe200000e0655 */
        /* <DEDUP_REMOVED lines=104> */
[----:B------:R-:W-:Y:S02]  /*134f90*/  LOP3.LUT R97, R74, R92, RZ, 0x3c, !PT ;  /* 0x0000005c4a617212 */ /* 0x000fe400078e3cff */
[----:B------:R-:W-:Y:S02]  /*134fa0*/  SHF.L.W.U32.HI R83, R83, 0x1, R76 ;  /* 0x0000000153537819 */ /* 0x000fe40000010e4c */
[----:B------:R-:W-:Y:S02]  /*134fb0*/  IADD3 R79, P4, P5, R6, R57, R79 ;  /* 0x00000039064f7210 */ /* 0x000fe40007d9e04f */
        /* <DEDUP_REMOVED lines=189> */
[----:B------:R-:W-:Y:S02]  /*135b90*/  IADD3 R82, P2, R81, R82, RZ ;  /* 0x0000005251527210 */ /* 0x000fe40007f5e0ff */
[----:B------:R-:W-:Y:S02]  /*135ba0*/  LOP3.LUT R52, R41, R72, RZ, 0x3c, !PT ;  /* 0x0000004829347212 */ /* 0x000fe400078e3cff */
        /* <DEDUP_REMOVED lines=19> */
[----:B------:R-:W-:Y:S02]  /*135ce0*/  LOP3.LUT R97, R90, R70, RZ, 0x3c, !PT ;  /* 0x000000465a617212 */ /* 0x000fe400078e3cff */
[----:B------:R-:W-:-:S02]  /*135cf0*/  IADD3 R55, P0, P1, R25, R72, R74 ;  /* 0x0000004819377210 */ /* 0x000fc4000791e04a */
[----:B------:R-:W-:Y:S02]  /*135d00*/  LOP3.LUT R87, R83, R78, RZ, 0x3c, !PT ;  /* 0x0000004e53577212 */ /* 0x000fe400078e3cff */
[----:B------:R-:W-:Y:S02]  /*135d10*/  IADD3 R85, P2, P3, R15, R80, R95 ;  /* 0x000000500f557210 */ /* 0x000fe40007b5e05f */
[----:B------:R-:W-:Y:S02]  /*135d20*/  SHF.L.W.U32.HI R83, R97, 0x8, R88 ;  /* 0x0000000861537819 */ /* 0x000fe40000010e58 */
        /* <DEDUP_REMOVED lines=43> */
[----:B------:R-:W-:-:S02]  /*135fe0*/  IADD3 R86, P2, P3, R18, R81, R55 ;  /* 0x0000005112567210 */ /* 0x000fc40007b5e037 */
[----:B------:R-:W-:Y:S02]  /*135ff0*/  SHF.L.W.U32.HI R74, R52, 0x1, R93 ;  /* 0x00000001344a7819 */ /* 0x000fe40000010e5d */
[----:B------:R-:W-:Y:S02]  /*136000*/  SHF.L.W.U32.HI R83, R70, 0x1, R91 ;  /* 0x0000000146537819 */ /* 0x000fe40000010e5b */
[----:B------:R-:W-:Y:S02]  /*136010*/  SHF.L.W.U32.HI R78, R89, 0x1, R82 ;  /* 0x00000001594e7819 */ /* 0x000fe40000010e52 */
[----:B------:R-:W-:Y:S02]  /*136020*/  SHF.L.W.U32.HI R91, R91, 0x1, R70 ;  /* 0x000000015b5b7819 */ /* 0x000fe40000010e46 */
[----:B------:R-:W-:Y:S02]  /*136030*/  IADD3.X R76, R42, R75, R54, P2, P3 ;  /* 0x0000004b2a4c7210 */ /* 0x000fe400017e6436 */
[----:B------:R-:W-:-:S02]  /*136040*/  SHF.L.W.U32.HI R93, R93, 0x1, R52 ;  /* 0x000000015d5d7819 */ /* 0x000fc40000010e34 */
[----:B------:R-:W-:Y:S02]  /*136050*/  IADD3 R85, P4, P5, R43, R74, R85 ;  /* 0x0000004a2b557210 */ /* 0x000fe40007d9e055 */
[----:B------:R-:W-:Y:S02]  /*136060*/  IADD3 R70, P2, P3, R11, R83, R72 ;  /* 0x000000530b467210 */ /* 0x000fe40007b5e048 */
[----:B------:R-:W-:Y:S02]  /*136070*/  SHF.L.W.U32.HI R82, R82, 0x1, R89 ;  /* 0x0000000152527819 */ /* 0x000fe40000010e59 */
[----:B------:R-:W-:Y:S02]  /*136080*/  IADD3 R55, P1, P0, R62, R78, R79 ;  /* 0x0000004e3e377210 */ /* 0x000fe4000783e04f */
[----:B------:R-:W-:Y:S02]  /*136090*/  LOP3.LUT R47, R41, R76, RZ, 0x3c, !PT ;  /* 0x0000004c292f7212 */ /* 0x000fe400078e3cff */
[----:B------:R-:W-:-:S02]  /*1360a0*/  IADD3.X R90, R44, R93, R77, P4, P5 ;  /* 0x0000005d2c5a7210 */ /* 0x000fc400027ea44d */
[----:B------:R-:W-:Y:S02]  /*1360b0*/  IADD3.X R72, R13, R91, R84, P2, P3 ;  /* 0x0000005b0d487210 */ /* 0x000fe400017e6454 */
[----:B------:R-:W-:Y:S02]  /*1360c0*/  IADD3.X R87, R66, R82, R87, P1, P0 ;  /* 0x0000005242577210 */ /* 0x000fe40000fe0457 */
[----:B------:R-:W-:Y:S02]  /*1360d0*/  IADD3 R84, P0, R47, R92, RZ ;  /* 0x0000005c2f547210 */ /* 0x000fe40007f1e0ff */
        /* <DEDUP_REMOVED lines=32> */
[----:B------:R-:W-:Y:S02]  /*1362e0*/  IADD3.X R76, R69, R76, R88, P0, P1 ;  /* 0x0000004c454c7210 */ /* 0x000fe400007e2458 */
[----:B------:R-:W-:Y:S02]  /*1362f0*/  SHF.L.W.U32.HI R91, R92, 0x8, R83 ;  /* 0x000000085c5b7819 */ /* 0x000fe40000010e53 */
        /* <DEDUP_REMOVED lines=137> */
[----:B------:R-:W-:Y:S02]  /*136b90*/  LOP3.LUT R54, R52, R57, RZ, 0x3c, !PT ;  /* 0x0000003934367212 */ /* 0x000fe400078e3cff */
[----:B------:R-:W-:-:S02]  /*136ba0*/  LOP3.LUT R85, R41, R72, RZ, 0x3c, !PT ;  /* 0x0000004829557212 */ /* 0x000fc400078e3cff */
[----:B------:R-:W-:Y:S02]  /*136bb0*/  IADD3 R70, P2, P3, R43, R88, R74 ;  /* 0x000000582b467210 */ /* 0x000fe40007b5e04a */
[----:B------:R-:W-:Y:S02]  /*136bc0*/  IADD3.X R93, R8, R92, R93, P1, P0 ;  /* 0x0000005c085d7210 */ /* 0x000fe40000fe045d */
        /* <DEDUP_REMOVED lines=23> */
[----:B------:R-:W-:Y:S02]  /*136d40*/  IADD3 R74, P0, P1, R17, R78, R94 ;  /* 0x0000004e114a7210 */ /* 0x000fe4000791e05e */
[----:B------:R-:W-:Y:S02]  /*136d50*/  LOP3.LUT R92, R92, R53, RZ, 0x3c, !PT ;  /* 0x000000355c5c7212 */ /* 0x000fe400078e3cff */
[----:B------:R-:W-:-:S02]  /*136d60*/  LOP3.LUT R88, R88, R81, RZ, 0x3c, !PT ;  /* 0x0000005158587212 */ /* 0x000fc400078e3cff */
[----:B------:R-:W-:Y:S02]  /*136d70*/  LOP3.LUT R91, R83, R82, RZ, 0x3c, !PT ;  /* 0x00000052535b7212 */ /* 0x000fe400078e3cff */
[----:B------:R-:W-:Y:S02]  /*136d80*/  SHF.L.W.U32.HI R75, R90, 0x8, R55 ;  /* 0x000000085a4b7819 */ /* 0x000fe40000010e37 */
[----:B------:R-:W-:Y:S02]  /*136d90*/  IADD3 R55, P2, P3, R46, R89, R79 ;  /* 0x000000592e377210 */ /* 0x000fe40007b5e04f */
[----:B------:R-:W-:Y:S02]  /*136da0*/  LOP3.LUT R95, R74, R41, R72, 0x96, !PT ;  /* 0x000000294a5f7212 */ /* 0x000fe400078e9648 */
[----:B------:R-:W-:Y:S02]  /*136db0*/  SHF.L.W.U32.HI R83, R92, 0x8, R87 ;  /* 0x000000085c537819 */ /* 0x000fe40000010e57 */
[----:B------:R-:W-:-:S02]  /*136dc0*/  SHF.L.W.U32.HI R86, R91, 0x8, R88 ;  /* 0x000000085b567819 */ /* 0x000fc40000010e58 */
[----:B------:R-:W-:Y:S02]  /*136dd0*/  IADD3.X R72, R19, R72, R80, P0, P1 ;  /* 0x0000004813487210 */ /* 0x000fe400007e2450 */
[----:B------:R-:W-:Y:S02]  /*136de0*/  SHF.L.W.U32.HI R87, R87, 0x8, R92 ;  /* 0x0000000857577819 */ /* 0x000fe40000010e5c */
        /* <DEDUP_REMOVED lines=72> */
[----:B------:R-:W-:Y:S02]  /*137270*/  LOP3.LUT R80, R80, R75, RZ, 0x3c, !PT ;  /* 0x0000004b50507212 */ /* 0x000fe400078e3cff */
[----:B------:R-:W-:Y:S02]  /*137280*/  LOP3.LUT R93, R76, R55, RZ, 0x3c, !PT ;  /* 0x000000374c5d7212 */ /* 0x000fe400078e3cff */
[----:B------:R-:W-:Y:S02]  /*137290*/  SHF.L.W.U32.HI R86, R92, 0x8, R97 ;  /* 0x000000085c567819 */ /* 0x000fe40000010e61 */
[----:B------:R-:W-:Y:S01]  /*1372a0*/  SHF.L.W.U32.HI R97, R97, 0x8, R92 ;  /* 0x0000000861617819 */ /* 0x000fe20000010e5c */
[----:B------:R-:W-:Y:S01]  /*1372b0*/  IMAD.X R79, R85, 0x1, R96, P3 ;  /* 0x00000001554f7824 */ /* 0x000fe200018e0660 */
[----:B------:R-:W-:Y:S02]  /*1372c0*/  LOP3.LUT R76, R81, R72, RZ, 0x3c, !PT ;  /* 0x00000048514c7212 */ /* 0x000fe400078e3cff */
[----:B------:R-:W-:-:S02]  /*1372d0*/  SHF.L.W.U32.HI R81, R53, 0x8, R82 ;  /* 0x0000000835517819 */ /* 0x000fc40000010e52 */
[----:B------:R-:W-:Y:S02]  /*1372e0*/  SHF.L.W.U32.HI R85, R93, 0x8, R80 ;  /* 0x000000085d557819 */ /* 0x000fe40000010e50 */
[----:B------:R-:W-:Y:S02]  /*1372f0*/  SHF.L.W.U32.HI R82, R82, 0x8, R53 ;  /* 0x0000000852527819 */ /* 0x000fe40000010e35 */
[----:B------:R-:W-:Y:S02]  /*137300*/  SHF.L.W.U32.HI R93, R80, 0x8, R93 ;  /* 0x00000008505d7819 */ /* 0x000fe40000010e5d */
[----:B------:R-:W-:Y:S02]  /*137310*/  IADD3 R53, P0, P1, R62, R74, R97 ;  /* 0x0000004a3e357210 */ /* 0x000fe4000791e061 */
[----:B------:R-:W-:Y:S02]  /*137320*/  LOP3.LUT R83, R88, R79, RZ, 0x3c, !PT ;  /* 0x0000004f58537212 */ /* 0x000fe400078e3cff */
[----:B------:R-:W-:-:S02]  /*137330*/  IADD3 R88, P2, P3, R0, R56, R93 ;  /* 0x0000003800587210 */ /* 0x000fc40007b5e05d */
[----:B------:R-:W-:Y:S02]  /*137340*/  LOP3.LUT R52, R53, R52, R87, 0x96, !PT ;  /* 0x0000003435347212 */ /* 0x000fe400078e9657 */
[----:B------:R-:W-:Y:S02]  /*137350*/  IADD3.X R87, R66, R87, R86, P0, P1 ;  /* 0x0000005742577210 */ /* 0x000fe400007e2456 */
[----:B------:R-:W-:Y:S02]  /*137360*/  SHF.L.W.U32.HI R89, R83, 0x8, R76 ;  /* 0x0000000853597819 */ /* 0x000fe40000010e4c */
[----:B------:R-:W-:Y:S02]  /*137370*/  SHF.L.W.U32.HI R76, R76, 0x8, R83 ;  /* 0x000000084c4c7819 */ /* 0x000fe40000010e53 */
[----:B------:R-:W-:Y:S02]  /*137380*/  IADD3.X R80, R8, R47, R85, P2, P3 ;  /* 0x0000002f08507210 */ /* 0x000fe400017e6455 */
[----:B------:R-:W-:-:S02]  /*137390*/  LOP3.LUT R99, R87, R41, R74, 0x96, !PT ;  /* 0x0000002957637212 */ /* 0x000fc400078e964a */
[----:B------:R-:W-:Y:S02]  /*1373a0*/  LOP3.LUT R92, R88, R40, R47, 0x96, !PT ;  /* 0x00000028585c7212 */ /* 0x000fe400078e962f */
[----:B------:R-:W-:Y:S02]  /*1373b0*/  IADD3 R47, P0, P1, R68, R91, R82 ;  /* 0x0000005b442f7210 */ /* 0x000fe4000791e052 */
[----:B------:R-:W-:Y:S02]  /*1373c0*/  IADD3 R74, P2, P3, R6, R57, R76 ;  /* 0x00000039064a7210 */ /* 0x000fe40007b5e04c */
[----:B------:R-:W-:Y:S02]  /*1373d0*/  LOP3.LUT R41, R80, R29, R56, 0x96, !PT ;  /* 0x0000001d50297212 */ /* 0x000fe400078e9638 */
        /* <DEDUP_REMOVED lines=47> */
[----:B------:R-:W-:-:S02]  /*1376d0*/  IADD3 R92, P3, R92, R94, RZ ;  /* 0x0000005e5c5c7210 */ /* 0x000fc40007f7e0ff */
        /* <DEDUP_REMOVED lines=57> */
[----:B------:R-:W-:Y:S02]  /*137a70*/  LOP3.LUT R87, R94, R92, RZ, 0x3c, !PT ;  /* 0x0000005c5e577212 */ /* 0x000fe400078e3cff */
[----:B------:R-:W-:Y:S01]  /*137a80*/  LOP3.LUT R86, R93, R54, RZ, 0x3c, !PT ;  /* 0x000000365d567212 */ /* 0x000fe200078e3cff */
[----:B------:R-:W-:Y:S01]  /*137a90*/  IMAD.X R74, R41, 0x1, R74, P0 ;  /* 0x00000001294a7824 */ /* 0x000fe200000e064a */
[----:B------:R-:W-:-:S02]  /*137aa0*/  IADD3 R94, P1, R29, R72, RZ ;  /* 0x000000481d5e7210 */ /* 0x000fc40007f3e0ff */
[----:B------:R-:W-:Y:S02]  /*137ab0*/  IADD3 R93, P0, R39, R56, RZ ;  /* 0x00000038275d7210 */ /* 0x000fe40007f1e0ff */
        /* <DEDUP_REMOVED lines=61> */
[----:B------:R-:W-:Y:S02]  /*137e90*/  LOP3.LUT R87, R73, R47, R88, 0x96, !PT ;  /* 0x0000002f49577212 */ /* 0x000fe400078e9658 */
[----:B------:R-:W-:Y:S02]  /*137ea0*/  LOP3.LUT R13, R72, R40, R91, 0x96, !PT ;  /* 0x00000028480d7212 */ /* 0x000fe400078e965b */
[----:B------:R-:W-:Y:S02]  /*137eb0*/  LOP3.LUT R16, R74, R39, R75, 0x96, !PT ;  /* 0x000000274a107212 */ /* 0x000fe400078e964b */
[----:B------:R-:W-:Y:S02]  /*137ec0*/  IADD3 R47, P0, P1, R25, R56, R76 ;  /* 0x00000038192f7210 */ /* 0x000fe4000791e04c */
[----:B------:R-:W-:Y:S02]  /*137ed0*/  IADD3.X R45, R7, R86, R78, P2, P3 ;  /* 0x00000056072d7210 */ /* 0x000fe400017e644e */
[----:B------:R-:W-:-:S02]  /*137ee0*/  SHF.L.W.U32.HI R7, R13, 0x10, R16 ;  /* 0x000000100d077819 */ /* 0x000fc40000010e10 */
[----:B------:R-:W-:Y:S02]  /*137ef0*/  IADD3.X R75, R28, R83, R79, P0, P1 ;  /* 0x000000531c4b7210 */ /* 0x000fe400007e244f */
[----:B------:R-:W-:Y:S02]  /*137f00*/  SHF.L.W.U32.HI R13, R16, 0x10, R13 ;  /* 0x00000010100d7819 */ /* 0x000fe40000010e0d */
[----:B------:R-:W-:Y:S02]  /*137f10*/  IADD3 R81, P0, R7, R92, RZ ;  /* 0x0000005c07517210 */ /* 0x000fe40007f1e0ff */
[----:B------:R-:W-:Y:S02]  /*137f20*/  LOP3.LUT R10, R47, R38, R83, 0x96, !PT ;  /* 0x000000262f0a7212 */ /* 0x000fe400078e9653 */
        /* <DEDUP_REMOVED lines=13> */
[----:B------:R-:W-:Y:S01]  /*138000*/  SHF.L.W.U32.HI R11, R87, 0x10, R46 ;  /* 0x00000010570b7819 */ /* 0x000fe20000010e2e */
[----:B------:R-:W-:Y:S01]  /*138010*/  IMAD.X R70, R15, 0x1, R70, P0 ;  /* 0x000000010f467824 */ /* 0x000fe200000e0646 */
[----:B------:R-:W-:Y:S01]  /*138020*/  SHF.L.W.U32.HI R36, R77, 0x1, R38 ;  /* 0x000000014d247819 */ /* 0x000fe20000010e26 */
[----:B------:R-:W-:Y:S01]  /*138030*/  IMAD.X R71, R16, 0x1, R71, P1 ;  /* 0x0000000110477824 */ /* 0x000fe200008e0647 */
[----:B------:R-:W-:-:S02]  /*138040*/  SHF.L.W.U32.HI R38, R38, 0x1, R77 ;  /* 0x0000000126267819 */ /* 0x000fc40000010e4d */
[----:B------:R-:W-:Y:S02]  /*138050*/  SHF.L.W.U32.HI R24, R46, 0x10, R87 ;  /* 0x000000102e187819 */ /* 0x000fe40000010e57 */
        /* <DEDUP_REMOVED lines=56> */
[----:B------:R-:W-:Y:S02]  /*1383e0*/  LOP3.LUT R46, R63, R16, R73, 0x96, !PT ;  /* 0x000000103f2e7212 */ /* 0x000fe400078e9649 */
[----:B------:R-:W-:Y:S02]  /*1383f0*/  SHF.L.W.U32.HI R43, R44, 0x8, R29 ;  /* 0x000000082c2b7819 */ /* 0x000fe40000010e1d */
        /* <DEDUP_REMOVED lines=24> */
[-C--:B------:R-:W-:Y:S01]  /*138580*/  LOP3.LUT R45, R45, R10.reuse, RZ, 0x3c, !PT ;  /* 0x0000000a2d2d7212 */ /* 0x080fe200078e3cff */
[----:B------:R-:W-:Y:S01]  /*138590*/  IMAD.X R25, R0, 0x1, R17, P0 ;  /* 0x0000000100197824 */ /* 0x000fe200000e0611 */
[----:B------:R-:W-:Y:S01]  /*1385a0*/  LOP3.LUT R16, R30, R7, R16, 0x96, !PT ;  /* 0x000000071e107212 */ /* 0x000fe200078e9610 */
[----:B------:R-:W-:Y:S01]  /*1385b0*/  IMAD.X R30, R14, 0x1, R61, P2 ;  /* 0x000000010e1e7824 */ /* 0x000fe200010e063d */
[----:B------:R-:W-:Y:S01]  /*1385c0*/  LOP3.LUT R10, R34, R10, R67, 0x96, !PT ;  /* 0x0000000a220a7212 */ /* 0x000fe200078e9643 */
[----:B------:R-:W-:-:S02]  /*1385d0*/  IMAD.X R34, R28, 0x1, R53, P3 ;  /* 0x000000011c227824 */ /* 0x000fc400018e0635 */
[----:B------:R-:W-:Y:S01]  /*1385e0*/  IMAD.X R19, R8, 0x1, R19, P1 ;  /* 0x0000000108137824 */ /* 0x000fe200008e0613 */
[-C--:B------:R-:W-:Y:S02]  /*1385f0*/  LOP3.LUT R41, R41, R6.reuse, RZ, 0x3c, !PT ;  /* 0x0000000629297212 */ /* 0x080fe400078e3cff */
[-C--:B------:R-:W-:Y:S02]  /*138600*/  LOP3.LUT R36, R36, R13.reuse, RZ, 0x3c, !PT ;  /* 0x0000000d24247212 */ /* 0x080fe400078e3cff */
[----:B------:R-:W-:Y:S02]  /*138610*/  LOP3.LUT R12, R32, R13, R18, 0x96, !PT ;  /* 0x0000000d200c7212 */ /* 0x000fe400078e9612 */
[----:B------:R-:W-:Y:S02]  /*138620*/  LOP3.LUT R40, R40, R7, RZ, 0x3c, !PT ;  /* 0x0000000728287212 */ /* 0x000fe400078e3cff */
[----:B------:R-:W-:Y:S02]  /*138630*/  LOP3.LUT R6, R26, R6, R63, 0x96, !PT ;  /* 0x000000061a067212 */ /* 0x000fe400078e963f */
[----:B------:R-:W-:-:S02]  /*138640*/  LOP3.LUT R7, R27, R30, R71, 0x96, !PT ;  /* 0x0000001e1b077212 */ /* 0x000fc400078e9647 */
[-C--:B------:R-:W-:Y:S02]  /*138650*/  LOP3.LUT R13, R33, R25.reuse, R44, 0x96, !PT ;  /* 0x00000019210d7212 */ /* 0x080fe400078e962c */
[----:B------:R-:W-:Y:S02]  /*138660*/  LOP3.LUT R26, R43, R34, RZ, 0x3c, !PT ;  /* 0x000000222b1a7212 */ /* 0x000fe400078e3cff */
[----:B------:R-:W-:Y:S02]  /*138670*/  LOP3.LUT R27, R39, R25, RZ, 0x3c, !PT ;  /* 0x00000019271b7212 */ /* 0x000fe400078e3cff */
[-C--:B------:R-:W-:Y:S02]  /*138680*/  LOP3.LUT R33, R38, R19.reuse, RZ, 0x3c, !PT ;  /* 0x0000001326217212 */ /* 0x080fe400078e3cff */
[----:B------:R-:W-:Y:S02]  /*138690*/  LOP3.LUT R30, R37, R30, RZ, 0x3c, !PT ;  /* 0x0000001e251e7212 */ /* 0x000fe400078e3cff */
        /* <DEDUP_REMOVED lines=26> */
[----:B------:R-:W2:Y:S01]  /*138840*/  LDL.64 R14, [R49+0x18] ;  /* 0x00001800310e7983 */ /* 0x000ea20000100a00 */
[----:B------:R-:W-:Y:S01]  /*138850*/  ULDC.64 UR24, c[0x0][0x118] ;  /* 0x0000460000187ab9 */ /* 0x000fe20000000a00 */
[----:B------:R-:W-:-:S02]  /*138860*/  IMAD.MOV.U32 R0, RZ, RZ, 0x1 ;  /* 0x00000001ff007424 */ /* 0x000fc400078e00ff */
[----:B--2---:R1:W-:Y:S04]  /*138870*/  ST.E.64 [R14.64], R6 ;  /* 0x000000060e007985 */ /* 0x0043e8000c101b18 */
[----:B0-----:R-:W2:Y:S04]  /*138880*/  LDL.64 R10, [R49+0x8] ;  /* 0x00000800310a7983 */ /* 0x001ea80000100a00 */
[----:B--2---:R1:W-:Y:S02]  /*138890*/  ST.E.U8 [R10.64], R0 ;  /* 0x000000000a007985 */ /* 0x0043e4000c101118 */
.L_x_389:
[----:B------:R-:W-:Y:S05]  /*1388a0*/  BSYNC B3 ;  /* 0x0000000000037941 */ /* 0x000fea0003800000 */
.L_x_388:
[----:B-1----:R0:W2:Y:S01]  /*1388b0*/  LDL.64 R6, [R49+0x18] ;  /* 0x0000180031067983 */ /* 0x0020a20000100a00 */
[----:B------:R-:W-:Y:S01]  /*1388c0*/  ULDC.64 UR24, c[0x0][0x118] ;  /* 0x0000460000187ab9 */ /* 0x000fe20000000a00 */
[----:B0-----:R-:W-:-:S02]  /*1388d0*/  IMAD.MOV.U32 R49, RZ, RZ, 0x0 ;  /* 0x00000000ff317424 */ /* 0x001fc400078e00ff */
[----:B--2---:R0:W5:Y:S02]  /*1388e0*/  LD.E.64 R10, [R6.64] ;  /* 0x00000018060a7980 */ /* 0x004164000c101b00 */
[----:B------:R-:W-:Y:S05]  /*1388f0*/  RET.REL.NODEC R48 `(mine_kernel_v2) ;  /* 0xffec770030007950 */ /* 0x000fea0003c3ffff */
        .weak           $__internal_0_$__cuda_sm20_div_u64
        .type           $__internal_0_$__cuda_sm20_div_u64,@function
        .size           $__internal_0_$__cuda_sm20_div_u64,($__internal_1_$__cuda_sm20_rem_u64 - $__internal_0_$__cuda_sm20_div_u64)
$__internal_0_$__cuda_sm20_div_u64:
[----:B------:R-:W-:Y:S02]  /*138900*/  IMAD.MOV.U32 R14, RZ, RZ, R16 ;  /* 0x000000ffff0e7224 */ /* 0x000fe400078e0010 */
[----:B------:R-:W-:-:S04]  /*138910*/  IMAD.MOV.U32 R15, RZ, RZ, R17 ;  /* 0x000000ffff0f7224 */ /* 0x000fc800078e0011 */
[----:B------:R-:W0:Y:S08]  /*138920*/  I2F.U64.RP R0, R14 ;  /* 0x0000000e00007312 */ /* 0x000e300000309000 */
[----:B0-----:R-:W0:Y:S02]  /*138930*/  MUFU.RCP R0, R0 ;  /* 0x0000000000007308 */ /* 0x001e240000001000 */
[----:B0-----:R-:W-:-:S06]  /*138940*/  IADD3 R6, R0, 0x1ffffffe, RZ ;  /* 0x1ffffffe00067810 */ /* 0x001fcc0007ffe0ff */
[----:B------:R-:W0:Y:S02]  /*138950*/  F2I.U64.TRUNC R6, R6 ;  /* 0x0000000600067311 */ /* 0x000e24000020d800 */
[----:B0-----:R-:W-:-:S04]  /*138960*/  IMAD.WIDE.U32 R10, R6, R16, RZ ;  /* 0x00000010060a7225 */ /* 0x001fc800078e00ff */
[----:B------:R-:W-:Y:S01]  /*138970*/  IMAD R11, R6, R17, R11 ;  /* 0x00000011060b7224 */ /* 0x000fe200078e020b */
[----:B------:R-:W-:-:S03]  /*138980*/  IADD3 R21, P0, RZ, -R10, RZ ;  /* 0x8000000aff157210 */ /* 0x000fc60007f1e0ff */
[----:B------:R-:W-:Y:S02]  /*138990*/  IMAD R11, R7, R16, R11 ;  /* 0x00000010070b7224 */ /* 0x000fe400078e020b */
[----:B------:R-:W-:-:S04]  /*1389a0*/  IMAD.HI.U32 R10, R6, R21, RZ ;  /* 0x00000015060a7227 */ /* 0x000fc800078e00ff */
[----:B------:R-:W-:Y:S02]  /*1389b0*/  IMAD.X R23, RZ, RZ, ~R11, P0 ;  /* 0x000000ffff177224 */ /* 0x000fe400000e0e0b */
[----:B------:R-:W-:Y:S02]  /*1389c0*/  IMAD.MOV.U32 R11, RZ, RZ, R6 ;  /* 0x000000ffff0b7224 */ /* 0x000fe400078e0006 */
[-C--:B------:R-:W-:Y:S02]  /*1389d0*/  IMAD R15, R7, R23.reuse, RZ ;  /* 0x00000017070f7224 */ /* 0x080fe400078e02ff */
[----:B------:R-:W-:-:S04]  /*1389e0*/  IMAD.WIDE.U32 R10, P0, R6, R23, R10 ;  /* 0x00000017060a7225 */ /* 0x000fc8000780000a */
[----:B------:R-:W-:-:S04]  /*1389f0*/  IMAD.HI.U32 R23, R7, R23, RZ ;  /* 0x0000001707177227 */ /* 0x000fc800078e00ff */
[----:B------:R-:W-:-:S04]  /*138a00*/  IMAD.HI.U32 R10, P1, R7, R21, R10 ;  /* 0x00000015070a7227 */ /* 0x000fc8000782000a */
[----:B------:R-:W-:Y:S01]  /*138a10*/  IMAD.X R0, R23, 0x1, R7, P0 ;  /* 0x0000000117007824 */ /* 0x000fe200000e0607 */
[----:B------:R-:W-:-:S04]  /*138a20*/  IADD3 R11, P2, R15, R10, RZ ;  /* 0x0000000a0f0b7210 */ /* 0x000fc80007f5e0ff */
[----:B------:R-:W-:Y:S01]  /*138a30*/  IADD3.X R15, RZ, RZ, R0, P2, P1 ;  /* 0x000000ffff0f7210 */ /* 0x000fe200017e2400 */
[----:B------:R-:W-:-:S04]  /*138a40*/  IMAD.WIDE.U32 R6, R11, R16, RZ ;  /* 0x000000100b067225 */ /* 0x000fc800078e00ff */
[----:B------:R-:W-:Y:S01]  /*138a50*/  IMAD R0, R11, R17, R7 ;  /* 0x000000110b007224 */ /* 0x000fe200078e0207 */
[----:B------:R-:W-:-:S03]  /*138a60*/  IADD3 R7, P0, RZ, -R6, RZ ;  /* 0x80000006ff077210 */ /* 0x000fc60007f1e0ff */
[----:B------:R-:W-:Y:S02]  /*138a70*/  IMAD R0, R15, R16, R0 ;  /* 0x000000100f007224 */ /* 0x000fe400078e0200 */
[----:B------:R-:W-:-:S04]  /*138a80*/  IMAD.HI.U32 R10, R11, R7, RZ ;  /* 0x000000070b0a7227 */ /* 0x000fc800078e00ff */
[----:B------:R-:W-:-:S04]  /*138a90*/  IMAD.X R0, RZ, RZ, ~R0, P0 ;  /* 0x000000ffff007224 */ /* 0x000fc800000e0e00 */
[----:B------:R-:W-:-:S04]  /*138aa0*/  IMAD.WIDE.U32 R10, P0, R11, R0, R10 ;  /* 0x000000000b0a7225 */ /* 0x000fc8000780000a */
[C---:B------:R-:W-:Y:S02]  /*138ab0*/  IMAD R6, R15.reuse, R0, RZ ;  /* 0x000000000f067224 */ /* 0x040fe400078e02ff */
[----:B------:R-:W-:-:S04]  /*138ac0*/  IMAD.HI.U32 R11, P1, R15, R7, R10 ;  /* 0x000000070f0b7227 */ /* 0x000fc8000782000a */
[----:B------:R-:W-:Y:S01]  /*138ad0*/  IMAD.HI.U32 R0, R15, R0, RZ ;  /* 0x000000000f007227 */ /* 0x000fe200078e00ff */
[----:B------:R-:W-:-:S03]  /*138ae0*/  IADD3 R11, P2, R6, R11, RZ ;  /* 0x0000000b060b7210 */ /* 0x000fc60007f5e0ff */
[----:B------:R-:W-:Y:S02]  /*138af0*/  IMAD.X R15, R0, 0x1, R15, P0 ;  /* 0x00000001000f7824 */ /* 0x000fe400000e060f */
[----:B------:R-:W-:-:S03]  /*138b00*/  IMAD.HI.U32 R6, R11, R8, RZ ;  /* 0x000000080b067227 */ /* 0x000fc600078e00ff */
[----:B------:R-:W-:Y:S01]  /*138b10*/  IADD3.X R15, RZ, RZ, R15, P2, P1 ;  /* 0x000000ffff0f7210 */ /* 0x000fe200017e240f */
[----:B------:R-:W-:-:S04]  /*138b20*/  IMAD.MOV.U32 R7, RZ, RZ, RZ ;  /* 0x000000ffff077224 */ /* 0x000fc800078e00ff */
[----:B------:R-:W-:-:S04]  /*138b30*/  IMAD.WIDE.U32 R6, R11, R18, R6 ;  /* 0x000000120b067225 */ /* 0x000fc800078e0006 */
[C---:B------:R-:W-:Y:S02]  /*138b40*/  IMAD R11, R15.reuse, R18, RZ ;  /* 0x000000120f0b7224 */ /* 0x040fe400078e02ff */
[----:B------:R-:W-:-:S04]  /*138b50*/  IMAD.HI.U32 R6, P0, R15, R8, R6 ;  /* 0x000000080f067227 */ /* 0x000fc80007800006 */
[----:B------:R-:W-:Y:S01]  /*138b60*/  IMAD.HI.U32 R0, R15, R18, RZ ;  /* 0x000000120f007227 */ /* 0x000fe200078e00ff */
[----:B------:R-:W-:-:S03]  /*138b70*/  IADD3 R11, P1, R11, R6, RZ ;  /* 0x000000060b0b7210 */ /* 0x000fc60007f3e0ff */
[----:B------:R-:W-:Y:S02]  /*138b80*/  IMAD.X R0, RZ, RZ, R0, P0 ;  /* 0x000000ffff007224 */ /* 0x000fe400000e0600 */
[----:B------:R-:W-:-:S04]  /*138b90*/  IMAD.WIDE.U32 R6, R11, R16, RZ ;  /* 0x000000100b067225 */ /* 0x000fc800078e00ff */
[----:B------:R-:W-:Y:S01]  /*138ba0*/  IMAD.X R0, RZ, RZ, R0, P1 ;  /* 0x000000ffff007224 */ /* 0x000fe200008e0600 */
[----:B------:R-:W-:Y:S01]  /*138bb0*/  IADD3 R23, P1, -R6, R8, RZ ;  /* 0x0000000806177210 */ /* 0x000fe20007f3e1ff */
[C---:B------:R-:W-:Y:S01]  /*138bc0*/  IMAD R7, R11.reuse, R17, R7 ;  /* 0x000000110b077224 */ /* 0x040fe200078e0207 */
[----:B------:R-:W-:Y:S02]  /*138bd0*/  IADD3 R6, P2, R11, 0x1, RZ ;  /* 0x000000010b067810 */ /* 0x000fe40007f5e0ff */
[-C--:B------:R-:W-:Y:S01]  /*138be0*/  ISETP.GE.U32.AND P0, PT, R23, R16.reuse, PT ;  /* 0x000000101700720c */ /* 0x080fe20003f06070 */
[----:B------:R-:W-:Y:S02]  /*138bf0*/  IMAD R7, R0, R16, R7 ;  /* 0x0000001000077224 */ /* 0x000fe400078e0207 */
[----:B------:R-:W-:Y:S02]  /*138c00*/  IMAD.X R15, RZ, RZ, R0, P2 ;  /* 0x000000ffff0f7224 */ /* 0x000fe400010e0600 */
[----:B------:R-:W-:Y:S01]  /*138c10*/  IMAD.X R10, R18, 0x1, ~R7, P1 ;  /* 0x00000001120a7824 */ /* 0x000fe200008e0e07 */
[----:B------:R-:W-:-:S04]  /*138c20*/  IADD3 R21, P1, -R16, R23, RZ ;  /* 0x0000001710157210 */ /* 0x000fc80007f3e1ff */
[C---:B------:R-:W-:Y:S01]  /*138c30*/  ISETP.GE.U32.AND.EX P0, PT, R10.reuse, R17, PT, P0 ;  /* 0x000000110a00720c */ /* 0x040fe20003f06100 */
[----:B------:R-:W-:Y:S01]  /*138c40*/  IMAD.X R8, R10, 0x1, ~R17, P1 ;  /* 0x000000010a087824 */ /* 0x000fe200008e0e11 */
[----:B------:R-:W-:Y:S02]  /*138c50*/  ISETP.NE.U32.AND P1, PT, R16, RZ, PT ;  /* 0x000000ff1000720c */ /* 0x000fe40003f25070 */
[----:B------:R-:W-:Y:S02]  /*138c60*/  SEL R7, R6, R11, P0 ;  /* 0x0000000b06077207 */ /* 0x000fe40000000000 */
[----:B------:R-:W-:Y:S02]  /*138c70*/  SEL R21, R21, R23, P0 ;  /* 0x0000001715157207 */ /* 0x000fe40000000000 */
[----:B------:R-:W-:Y:S02]  /*138c80*/  SEL R6, R15, R0, P0 ;  /* 0x000000000f067207 */ /* 0x000fe40000000000 */
[----:B------:R-:W-:-:S02]  /*138c90*/  IADD3 R0, P2, R7, 0x1, RZ ;  /* 0x0000000107007810 */ /* 0x000fc40007f5e0ff */
[----:B------:R-:W-:Y:S02]  /*138ca0*/  SEL R8, R8, R10, P0 ;  /* 0x0000000a08087207 */ /* 0x000fe40000000000 */
[----:B------:R-:W-:Y:S01]  /*138cb0*/  ISETP.GE.U32.AND P0, PT, R21, R16, PT ;  /* 0x000000101500720c */ /* 0x000fe20003f06070 */
[----:B------:R-:W-:Y:S01]  /*138cc0*/  IMAD.X R11, RZ, RZ, R6, P2 ;  /* 0x000000ffff0b7224 */ /* 0x000fe200010e0606 */
[----:B------:R-:W-:Y:S02]  /*138cd0*/  ISETP.NE.AND.EX P1, PT, R17, RZ, PT, P1 ;  /* 0x000000ff1100720c */ /* 0x000fe40003f25310 */
[----:B------:R-:W-:-:S04]  /*138ce0*/  ISETP.GE.U32.AND.EX P0, PT, R8, R17, PT, P0 ;  /* 0x000000110800720c */ /* 0x000fc80003f06100 */
[----:B------:R-:W-:Y:S01]  /*138cf0*/  SEL R0, R0, R7, P0 ;  /* 0x0000000700007207 */ /* 0x000fe20000000000 */
[----:B------:R-:W-:Y:S01]  /*138d00*/  IMAD.MOV.U32 R7, RZ, RZ, 0x0 ;  /* 0x00000000ff077424 */ /* 0x000fe200078e00ff */
[----:B------:R-:W-:Y:S01]  /*138d10*/  SEL R11, R11, R6, P0 ;  /* 0x000000060b0b7207 */ /* 0x000fe20000000000 */
[----:B------:R-:W-:Y:S01]  /*138d20*/  IMAD.MOV.U32 R6, RZ, RZ, R19 ;  /* 0x000000ffff067224 */ /* 0x000fe200078e0013 */
[----:B------:R-:W-:Y:S02]  /*138d30*/  SEL R0, R0, 0xffffffff, P1 ;  /* 0xffffffff00007807 */ /* 0x000fe40000800000 */
[----:B------:R-:W-:Y:S01]  /*138d40*/  SEL R11, R11, 0xffffffff, P1 ;  /* 0xffffffff0b0b7807 */ /* 0x000fe20000800000 */
[----:B------:R-:W-:Y:S06]  /*138d50*/  RET.REL.NODEC R6 `(mine_kernel_v2) ;  /* 0xffec72a006007950 */ /* 0x000fec0003c3ffff */
        .weak           $__internal_1_$__cuda_sm20_rem_u64
        .type           $__internal_1_$__cuda_sm20_rem_u64,@function
        .size           $__internal_1_$__cuda_sm20_rem_u64,(.L_x_400 - $__internal_1_$__cuda_sm20_rem_u64)
$__internal_1_$__cuda_sm20_rem_u64:
[----:B------:R-:W-:-:S04]  /*138d60*/  IMAD.U32 R17, RZ, RZ, UR8 ;  /* 0x00000008ff117e24 */ /* 0x000fc8000f8e00ff */
[----:B------:R-:W0:Y:S08]  /*138d70*/  I2F.U64.RP R8, R16 ;  /* 0x0000001000087312 */ /* 0x000e300000309000 */
[----:B0-----:R-:W0:Y:S02]  /*138d80*/  MUFU.RCP R8, R8 ;  /* 0x0000000800087308 */ /* 0x001e240000001000 */
[----:B0-----:R-:W-:-:S06]  /*138d90*/  IADD3 R10, R8, 0x1ffffffe, RZ ;  /* 0x1ffffffe080a7810 */ /* 0x001fcc0007ffe0ff */
[----:B------:R-:W0:Y:S02]  /*138da0*/  F2I.U64.TRUNC R10, R10 ;  /* 0x0000000a000a7311 */ /* 0x000e24000020d800 */
[----:B0-----:R-:W-:-:S04]  /*138db0*/  IMAD.WIDE.U32 R14, R10, R16, RZ ;  /* 0x000000100a0e7225 */ /* 0x001fc800078e00ff */
[----:B------:R-:W-:Y:S01]  /*138dc0*/  IMAD R15, R10, UR8, R15 ;  /* 0x000000080a0f7c24 */ /* 0x000fe2000f8e020f */
        /* <DEDUP_REMOVED lines=13> */
[----:B------:R-:W-:Y:S01]  /*138ea0*/  IMAD R8, R15, UR8, R11 ;  /* 0x000000080f087c24 */ /* 0x000fe2000f8e020b */
        /* <DEDUP_REMOVED lines=22> */
[----:B------:R-:W-:Y:S02]  /*139010*/  IMAD R15, R15, UR8, R11 ;  /* 0x000000080f0f7c24 */ /* 0x000fe4000f8e020b */
[----:B------:R-:W-:Y:S01]  /*139020*/  IMAD.MOV.U32 R10, RZ, RZ, R19 ;  /* 0x000000ffff0a7224 */ /* 0x000fe200078e0013 */
[-C--:B------:R-:W-:Y:S01]  /*139030*/  ISETP.GE.U32.AND P0, PT, R17, R16.reuse, PT ;  /* 0x000000101100720c */ /* 0x080fe20003f06070 */
[----:B------:R-:W-:-:S04]  /*139040*/  IMAD R8, R8, R16, R15 ;  /* 0x0000001008087224 */ /* 0x000fc800078e020f */
[----:B------:R-:W-:Y:S01]  /*139050*/  IMAD.X R15, R20, 0x1, ~R8, P1 ;  /* 0x00000001140f7824 */ /* 0x000fe200008e0e08 */
[----:B------:R-:W-:-:S04]  /*139060*/  IADD3 R11, P1, -R16, R17, RZ ;  /* 0x00000011100b7210 */ /* 0x000fc80007f3e1ff */
[C---:B------:R-:W-:Y:S02]  /*139070*/  ISETP.GE.U32.AND.EX P0, PT, R15.reuse, UR8, PT, P0 ;  /* 0x000000080f007c0c */ /* 0x040fe4000bf06100 */
[----:B------:R-:W-:Y:S02]  /*139080*/  IADD3.X R8, R15, ~UR8, RZ, P1, !PT ;  /* 0x800000080f087c10 */ /* 0x000fe40008ffe4ff */
[----:B------:R-:W-:Y:S02]  /*139090*/  SEL R11, R11, R17, P0 ;  /* 0x000000110b0b7207 */ /* 0x000fe40000000000 */
[----:B------:R-:W-:Y:S02]  /*1390a0*/  SEL R8, R8, R15, P0 ;  /* 0x0000000f08087207 */ /* 0x000fe40000000000 */
[----:B------:R-:W-:Y:S02]  /*1390b0*/  ISETP.GE.U32.AND P0, PT, R11, R16, PT ;  /* 0x000000100b00720c */ /* 0x000fe40003f06070 */
[----:B------:R-:W-:-:S02]  /*1390c0*/  IADD3 R56, P2, -R16, R11, RZ ;  /* 0x0000000b10387210 */ /* 0x000fc40007f5e1ff */
[----:B------:R-:W-:Y:S02]  /*1390d0*/  ISETP.GE.U32.AND.EX P0, PT, R8, UR8, PT, P0 ;  /* 0x0000000808007c0c */ /* 0x000fe4000bf06100 */
[----:B------:R-:W-:Y:S02]  /*1390e0*/  ISETP.NE.U32.AND P1, PT, R16, RZ, PT ;  /* 0x000000ff1000720c */ /* 0x000fe40003f25070 */
[----:B------:R-:W-:Y:S02]  /*1390f0*/  IADD3.X R57, R8, ~UR8, RZ, P2, !PT ;  /* 0x8000000808397c10 */ /* 0x000fe400097fe4ff */
[----:B------:R-:W-:Y:S01]  /*139100*/  SEL R56, R56, R11, P0 ;  /* 0x0000000b38387207 */ /* 0x000fe20000000000 */
[----:B------:R-:W-:Y:S01]  /*139110*/  IMAD.MOV.U32 R11, RZ, RZ, 0x0 ;  /* 0x00000000ff0b7424 */ /* 0x000fe200078e00ff */
[----:B------:R-:W-:Y:S02]  /*139120*/  ISETP.NE.AND.EX P1, PT, RZ, UR8, PT, P1 ;  /* 0x00000008ff007c0c */ /* 0x000fe4000bf25310 */
[----:B------:R-:W-:-:S02]  /*139130*/  SEL R57, R57, R8, P0 ;  /* 0x0000000839397207 */ /* 0x000fc40000000000 */
[----:B------:R-:W-:Y:S02]  /*139140*/  SEL R56, R56, 0xffffffff, P1 ;  /* 0xffffffff38387807 */ /* 0x000fe40000800000 */
[----:B------:R-:W-:Y:S01]  /*139150*/  SEL R57, R57, 0xffffffff, P1 ;  /* 0xffffffff39397807 */ /* 0x000fe20000800000 */
[----:B------:R-:W-:Y:S06]  /*139160*/  RET.REL.NODEC R10 `(mine_kernel_v2) ;  /* 0xffec6e900a007950 */ /* 0x000fec0003c3ffff */
.L_x_395:
[----:B------:R-:W-:-:S00]  /*139170*/  BRA `(.L_x_395) ;  /* 0xfffffff000007947 */ /* 0x000fc0000383ffff */
[----:B------:R-:W-:-:S00]  /*139180*/  NOP ;  /* 0x0000000000007918 */ /* 0x000fc00000000000 */
[----:B------:R-:W-:-:S00]  /*139190*/  NOP ;  /* 0x0000000000007918 */ /* 0x000fc00000000000 */
[----:B------:R-:W-:-:S00]  /*1391a0*/  NOP ;  /* 0x0000000000007918 */ /* 0x000fc00000000000 */
[----:B------:R-:W-:-:S00]  /*1391b0*/  NOP ;  /* 0x0000000000007918 */ /* 0x000fc00000000000 */
[----:B------:R-:W-:-:S00]  /*1391c0*/  NOP ;  /* 0x0000000000007918 */ /* 0x000fc00000000000 */
[----:B------:R-:W-:-:S00]  /*1391d0*/  NOP ;  /* 0x0000000000007918 */ /* 0x000fc00000000000 */
[----:B------:R-:W-:-:S00]  /*1391e0*/  NOP ;  /* 0x0000000000007918 */ /* 0x000fc00000000000 */
[----:B------:R-:W-:-:S00]  /*1391f0*/  NOP ;  /* 0x0000000000007918 */ /* 0x000fc00000000000 */
.L_x_400:


//--------------------- .nv.global.init           --------------------------
	.section	.nv.global.init,"aw",@progbits
	.align	8
.nv.global.init:
	.type		blake2b_IV,@object
	.size		blake2b_IV,(blake2b_sigma - blake2b_IV)
blake2b_IV:
        /*0000*/ 	.byte	0x08, 0xc9, 0xbc, 0xf3, 0x67, 0xe6, 0x09, 0x6a, 0x3b, 0xa7, 0xca, 0x84, 0x85, 0xae, 0x67, 0xbb
        /*0010*/ 	.byte	0x2b, 0xf8, 0x94, 0xfe, 0x72, 0xf3, 0x6e, 0x3c, 0xf1, 0x36, 0x1d, 0x5f, 0x3a, 0xf5, 0x4f, 0xa5
        /*0020*/ 	.byte	0xd1, 0x82, 0xe6, 0xad, 0x7f, 0x52, 0x0e, 0x51, 0x1f, 0x6c, 0x3e, 0x2b, 0x8c, 0x68, 0x05, 0x9b
        /*0030*/ 	.byte	0x6b, 0xbd, 0x41, 0xfb, 0xab, 0xd9, 0x83, 0x1f, 0x79, 0x21, 0x7e, 0x13, 0x19, 0xcd, 0xe0, 0x5b
	.type		blake2b_sigma,@object
	.size		blake2b_sigma,(.L_1 - blake2b_sigma)
blake2b_sigma:
        /*0040*/ 	.byte	0x00, 0x01, 0x02, 0x03, 0x04, 0x05, 0x06, 0x07, 0x08, 0x09, 0x0a, 0x0b, 0x0c, 0x0d, 0x0e, 0x0f
        /* <DEDUP_REMOVED lines=11> */
.L_1:
